def matmul_kernel(
    a_ptr,
    b_ptr,
    c_ptr,
    M,
    N,
    K,
    stride_am,
    stride_ak,
    stride_bk,
    stride_bn,
    stride_cm,
    stride_cn,
    BLOCK_M: tl.constexpr,
    BLOCK_N: tl.constexpr,
    BLOCK_K: tl.constexpr,
    GROUP_M: tl.constexpr,
):
    pid = tl.program_id(axis=0)
    num_pid_m = tl.cdiv(M, BLOCK_M)
    num_pid_n = tl.cdiv(N, BLOCK_N)
    num_pid_in_group = GROUP_M * num_pid_n
    group_id = pid // num_pid_in_group
    first_pid_m = group_id * GROUP_M
    group_size_m = min(num_pid_m - first_pid_m, GROUP_M)
    pid_m = first_pid_m + ((pid % num_pid_in_group) % group_size_m)
    pid_n = (pid % num_pid_in_group) // group_size_m

    offs_am = (pid_m * BLOCK_M + tl.arange(0, BLOCK_M)) % M
    offs_bn = (pid_n * BLOCK_N + tl.arange(0, BLOCK_N)) % N
    offs_k = tl.arange(0, BLOCK_K)
    a_ptrs = a_ptr + offs_am[:, None] * stride_am + offs_k[None, :] * stride_ak
    b_ptrs = b_ptr + offs_k[:, None] * stride_bk + offs_bn[None, :] * stride_bn

    acc = tl.zeros((BLOCK_M, BLOCK_N), dtype=tl.float32)
    for kk in range(0, tl.cdiv(K, BLOCK_K)):
        a = tl.load(a_ptrs, mask=offs_k[None, :] < K - kk * BLOCK_K, other=0.0)
        b = tl.load(b_ptrs, mask=offs_k[:, None] < K - kk * BLOCK_K, other=0.0)
        acc = tl.dot(a, b, acc)
        a_ptrs += BLOCK_K * stride_ak
        b_ptrs += BLOCK_K * stride_bk

    c = acc.to(c_ptr.dtype.element_ty)
    offs_cm = pid_m * BLOCK_M + tl.arange(0, BLOCK_M)
    offs_cn = pid_n * BLOCK_N + tl.arange(0, BLOCK_N)
    c_ptrs = c_ptr + offs_cm[:, None] * stride_cm + offs_cn[None, :] * stride_cn
    mask = (offs_cm[:, None] < M) & (offs_cn[None, :] < N)
    tl.store(c_ptrs, c, mask=mask)

# config = {"BLOCK_K": 256, "BLOCK_M": 16, "BLOCK_N": 128, "GROUP_M": 8, "arch": "sm_80", "dtype": "bf16", "num_ctas": 1, "num_stages": 3, "num_warps": 4}
# arch = sm_80


// ===== COMPILED SASS (sm_80) =====

	.target	sm_80

	.elftype	@"ET_EXEC"


//--------------------- .note.nv.tkinfo           --------------------------
	.section	.note.nv.tkinfo,"",@"SHT_NOTE"
	.sectionflags	@"SHF_NOTE_NV_TKINFO"
	.tkinfo
        /*0018*/ 	.word	0x00000002
        /*0030*/ 	.string	""
        /*0030*/ 	.string	"ptxas"
        /*0030*/ 	.string	"Cuda compilation tools, release 13.0, V13.0.88"
        /*0030*/ 	.string	"Build cuda_13.0.r13.0/compiler.36424714_0"
        /*0030*/ 	.string	"-v  -suppress-debug-info  -lineinfo  -arch sm_80 "



//--------------------- .note.nv.cuinfo           --------------------------
	.section	.note.nv.cuinfo,"",@"SHT_NOTE"
	.sectionflags	@"SHF_NOTE_NV_CUINFO"
        /*0018*/ 	.short	0x0002
        /*001a*/ 	.short	0x0050
        /*001c*/ 	.short	0x0082
	.zero		2


//--------------------- .nv.info                  --------------------------
	.section	.nv.info,"",@"SHT_CUDA_INFO"
	.align	4


	//----- nvinfo : EIATTR_REGCOUNT
	.align		4
        /*0000*/ 	.byte	0x04, 0x2f
        /*0002*/ 	.short	(.L_1 - .L_0)
	.align		4
.L_0:
        /*0004*/ 	.word	index@(matmul_kernel)
        /*0008*/ 	.word	0x00000020


	//----- nvinfo : EIATTR_FRAME_SIZE
	.align		4
.L_1:
        /*000c*/ 	.byte	0x04, 0x11
        /*000e*/ 	.short	(.L_3 - .L_2)
	.align		4
.L_2:
        /*0010*/ 	.word	index@(matmul_kernel)
        /*0014*/ 	.word	0x00001490


	//----- nvinfo : EIATTR_MIN_STACK_SIZE
	.align		4
.L_3:
        /*0018*/ 	.byte	0x04, 0x12
        /*001a*/ 	.short	(.L_5 - .L_4)
	.align		4
.L_4:
        /*001c*/ 	.word	index@(matmul_kernel)
        /*0020*/ 	.word	0x00001490
.L_5:


//--------------------- .nv.info.matmul_kernel    --------------------------
	.section	.nv.info.matmul_kernel,"",@"SHT_CUDA_INFO"
	.sectionflags	@""
	.align	4


	//----- nvinfo : EIATTR_CUDA_API_VERSION
	.align		4
        /*0000*/ 	.byte	0x04, 0x37
        /*0002*/ 	.short	(.L_7 - .L_6)
.L_6:
        /*0004*/ 	.word	0x00000082


	//----- nvinfo : EIATTR_SW2861232_WAR
	.align		4
.L_7:
        /*0008*/ 	.byte	0x01, 0x35
	.zero		2


	//----- nvinfo : EIATTR_PARAM_CBANK
	.align		4
        /*000c*/ 	.byte	0x04, 0x0a
        /*000e*/ 	.short	(.L_9 - .L_8)
	.align		4
.L_8:
        /*0010*/ 	.word	index@(.nv.constant0.matmul_kernel)
        /*0014*/ 	.short	0x0160
        /*0016*/ 	.short	0x0050


	//----- nvinfo : EIATTR_CBANK_PARAM_SIZE
	.align		4
.L_9:
        /*0018*/ 	.byte	0x03, 0x19
        /*001a*/ 	.short	0x0050


	//----- nvinfo : EIATTR_KPARAM_INFO
	.align		4
        /*001c*/ 	.byte	0x04, 0x17
        /*001e*/ 	.short	(.L_11 - .L_10)
.L_10:
        /*0020*/ 	.word	0x00000000
        /*0024*/ 	.short	0x000d
        /*0026*/ 	.short	0x0048
        /*0028*/ 	.byte	0x00, 0xf4, 0x21, 0x00


	//----- nvinfo : EIATTR_KPARAM_INFO
	.align		4
.L_11:
        /*002c*/ 	.byte	0x04, 0x17
        /*002e*/ 	.short	(.L_13 - .L_12)
.L_12:
        /*0030*/ 	.word	0x00000000
        /*0034*/ 	.short	0x000c
        /*0036*/ 	.short	0x0040
        /*0038*/ 	.byte	0x00, 0xf4, 0x21, 0x00


	//----- nvinfo : EIATTR_KPARAM_INFO
	.align		4
.L_13:
        /*003c*/ 	.byte	0x04, 0x17
        /*003e*/ 	.short	(.L_15 - .L_14)
.L_14:
        /*0040*/ 	.word	0x00000000
        /*0044*/ 	.short	0x000b
        /*0046*/ 	.short	0x0038
        /*0048*/ 	.byte	0x00, 0xf0, 0x11, 0x00


	//----- nvinfo : EIATTR_KPARAM_INFO
	.align		4
.L_15:
        /*004c*/ 	.byte	0x04, 0x17
        /*004e*/ 	.short	(.L_17 - .L_16)
.L_16:
        /*0050*/ 	.word	0x00000000
        /*0054*/ 	.short	0x000a
        /*0056*/ 	.short	0x0034
        /*0058*/ 	.byte	0x00, 0xf0, 0x11, 0x00


	//----- nvinfo : EIATTR_KPARAM_INFO
	.align		4
.L_17:
        /*005c*/ 	.byte	0x04, 0x17
        /*005e*/ 	.short	(.L_19 - .L_18)
.L_18:
        /*0060*/ 	.word	0x00000000
        /*0064*/ 	.short	0x0009
        /*0066*/ 	.short	0x0030
        /*0068*/ 	.byte	0x00, 0xf0, 0x11, 0x00


	//----- nvinfo : EIATTR_KPARAM_INFO
	.align		4
.L_19:
        /*006c*/ 	.byte	0x04, 0x17
        /*006e*/ 	.short	(.L_21 - .L_20)
.L_20:
        /*0070*/ 	.word	0x00000000
        /*0074*/ 	.short	0x0008
        /*0076*/ 	.short	0x002c
        /*0078*/ 	.byte	0x00, 0xf0, 0x11, 0x00


	//----- nvinfo : EIATTR_KPARAM_INFO
	.align		4
.L_21:
        /*007c*/ 	.byte	0x04, 0x17
        /*007e*/ 	.short	(.L_23 - .L_22)
.L_22:
        /*0080*/ 	.word	0x00000000
        /*0084*/ 	.short	0x0007
        /*0086*/ 	.short	0x0028
        /*0088*/ 	.byte	0x00, 0xf0, 0x11, 0x00


	//----- nvinfo : EIATTR_KPARAM_INFO
	.align		4
.L_23:
        /*008c*/ 	.byte	0x04, 0x17
        /*008e*/ 	.short	(.L_25 - .L_24)
.L_24:
        /*0090*/ 	.word	0x00000000
        /*0094*/ 	.short	0x0006
        /*0096*/ 	.short	0x0024
        /*0098*/ 	.byte	0x00, 0xf0, 0x11, 0x00


	//----- nvinfo : EIATTR_KPARAM_INFO
	.align		4
.L_25:
        /*009c*/ 	.byte	0x04, 0x17
        /*009e*/ 	.short	(.L_27 - .L_26)
.L_26:
        /*00a0*/ 	.word	0x00000000
        /*00a4*/ 	.short	0x0005
        /*00a6*/ 	.short	0x0020
        /*00a8*/ 	.byte	0x00, 0xf0, 0x11, 0x00


	//----- nvinfo : EIATTR_KPARAM_INFO
	.align		4
.L_27:
        /*00ac*/ 	.byte	0x04, 0x17
        /*00ae*/ 	.short	(.L_29 - .L_28)
.L_28:
        /*00b0*/ 	.word	0x00000000
        /*00b4*/ 	.short	0x0004
        /*00b6*/ 	.short	0x001c
        /*00b8*/ 	.byte	0x00, 0xf0, 0x11, 0x00


	//----- nvinfo : EIATTR_KPARAM_INFO
	.align		4
.L_29:
        /*00bc*/ 	.byte	0x04, 0x17
        /*00be*/ 	.short	(.L_31 - .L_30)
.L_30:
        /*00c0*/ 	.word	0x00000000
        /*00c4*/ 	.short	0x0003
        /*00c6*/ 	.short	0x0018
        /*00c8*/ 	.byte	0x00, 0xf0, 0x11, 0x00


	//----- nvinfo : EIATTR_KPARAM_INFO
	.align		4
.L_31:
        /*00cc*/ 	.byte	0x04, 0x17
        /*00ce*/ 	.short	(.L_33 - .L_32)
.L_32:
        /*00d0*/ 	.word	0x00000000
        /*00d4*/ 	.short	0x0002
        /*00d6*/ 	.short	0x0010
        /*00d8*/ 	.byte	0x00, 0xf4, 0x21, 0x00


	//----- nvinfo : EIATTR_KPARAM_INFO
	.align		4
.L_33:
        /*00dc*/ 	.byte	0x04, 0x17
        /*00de*/ 	.short	(.L_35 - .L_34)
.L_34:
        /*00e0*/ 	.word	0x00000000
        /*00e4*/ 	.short	0x0001
        /*00e6*/ 	.short	0x0008
        /*00e8*/ 	.byte	0x00, 0xf4, 0x21, 0x00


	//----- nvinfo : EIATTR_KPARAM_INFO
	.align		4
.L_35:
        /*00ec*/ 	.byte	0x04, 0x17
        /*00ee*/ 	.short	(.L_37 - .L_36)
.L_36:
        /*00f0*/ 	.word	0x00000000
        /*00f4*/ 	.short	0x0000
        /*00f6*/ 	.short	0x0000
        /*00f8*/ 	.byte	0x00, 0xf4, 0x21, 0x00


	//----- nvinfo : EIATTR_MAXREG_COUNT
	.align		4
.L_37:
        /*00fc*/ 	.byte	0x03, 0x1b
        /*00fe*/ 	.short	0x00ff


	//----- nvinfo : EIATTR_NUM_BARRIERS
	.align		4
        /*0100*/ 	.byte	0x02, 0x4c
        /*0102*/ 	.byte	0x01
	.zero		1


	//----- nvinfo : EIATTR_ANNOTATIONS
	.align		4
        /*0104*/ 	.byte	0x04, 0x55
        /*0106*/ 	.short	(.L_39 - .L_38)


	//   ....[0]....
.L_38:
        /*0108*/ 	.word	0x00000001
        /*010c*/ 	.byte	0x60, 0x05, 0x00, 0x00, 0x01, 0x00, 0x00, 0x00, 0x90, 0x05, 0x00, 0x00, 0x01, 0x00, 0x00, 0x00
        /* <DEDUP_REMOVED lines=2599> */
        /*a38c*/ 	.byte	0xe0, 0x92, 0x02, 0x00


	//----- nvinfo : EIATTR_MERCURY_ISA_VERSION
	.align		4
.L_39:
        /*a390*/ 	.byte	0x03, 0x5f
        /*a392*/ 	.short	0x0000


	//----- nvinfo : EIATTR_EXIT_INSTR_OFFSETS
	.align		4
        /*a394*/ 	.byte	0x04, 0x1c
        /*a396*/ 	.short	(.L_41 - .L_40)


	//   ....[0]....
.L_40:
        /*a398*/ 	.word	0x00029b60


	//   ....[1]....
        /*a39c*/ 	.word	0x00029b90


	//----- nvinfo : EIATTR_REQNTID
	.align		4
.L_41:
        /*a3a0*/ 	.byte	0x04, 0x10
        /*a3a2*/ 	.short	(.L_43 - .L_42)
.L_42:
        /*a3a4*/ 	.word	0x00000080
        /*a3a8*/ 	.word	0x00000001
        /*a3ac*/ 	.word	0x00000001
.L_43:


//--------------------- .nv.callgraph             --------------------------
	.section	.nv.callgraph,"",@"SHT_CUDA_CALLGRAPH"
	.align	4
	.sectionentsize	8
	.align		4
        /*0000*/ 	.word	0x00000000
	.align		4
        /*0004*/ 	.word	0xffffffff
	.align		4
        /*0008*/ 	.word	0x00000000
	.align		4
        /*000c*/ 	.word	0xfffffffe
	.align		4
        /*0010*/ 	.word	0x00000000
	.align		4
        /*0014*/ 	.word	0xfffffffd
	.align		4
        /*0018*/ 	.word	0x00000000
	.align		4
        /*001c*/ 	.word	0xfffffffc


//--------------------- .nv.rel.action            --------------------------
	.section	.nv.rel.action,"",@"SHT_CUDA_RELOCINFO"
	.align	8
	.sectionentsize	8
        /*0000*/ 	.byte	0x73, 0x00, 0x00, 0x00, 0x00, 0x00, 0x00, 0x00, 0x00, 0x00, 0x00, 0x11, 0x25, 0x00, 0x05, 0x36


//--------------------- .nv.constant0.matmul_kernel --------------------------
	.section	.nv.constant0.matmul_kernel,"a",@progbits
	.sectionflags	@""
	.align	4
.nv.constant0.matmul_kernel:
	.zero		432


//--------------------- .text.matmul_kernel       --------------------------
	.section	.text.matmul_kernel,"ax",@progbits
	.sectioninfo	@"SHI_REGISTERS=32"
	.align	128
        .global         matmul_kernel
        .type           matmul_kernel,@function
        .size           matmul_kernel,(.L_x_5 - matmul_kernel)
        .other          matmul_kernel,@"STO_CUDA_ENTRY STV_DEFAULT"
matmul_kernel:
.text.matmul_kernel:
[----:B------:R-:W-:-:S03]  /*0000*/  IMAD.MOV.U32 R1, RZ, RZ, c[0x0][0x28] ;  /* 0x00000a00ff017624 */ /* 0x000fc600078e00ff */
[----:B------:R-:W-:Y:S01]  /*0010*/  IMAD.MOV.U32 R0, RZ, RZ, c[0x0][0x17c] ;  /* 0x00005f00ff007624 */ /* 0x000fe200078e00ff */
[----:B------:R-:W0:Y:S01]  /*0020*/  S2R R13, SR_TID.X ;  /* 0x00000000000d7919 */ /* 0x000e220000002100 */
[----:B------:R-:W-:Y:S01]  /*0030*/  IADD3 R1, R1, -0x1490, RZ ;  /* 0xffffeb7001017810 */ /* 0x000fe20007ffe0ff */
[----:B------:R-:W-:Y:S02]  /*0040*/  ULDC.64 UR8, c[0x0][0x118] ;  /* 0x0000460000087ab9 */ /* 0x000fe40000000a00 */
[----:B------:R-:W-:-:S04]  /*0050*/  IADD3 R0, R0, 0x7f, RZ ;  /* 0x0000007f00007810 */ /* 0x000fc80007ffe0ff */
[----:B------:R-:W-:-:S04]  /*0060*/  SHF.R.S32.HI R3, RZ, 0x1f, R0 ;  /* 0x0000001fff037819 */ /* 0x000fc80000011400 */
[----:B------:R-:W-:-:S04]  /*0070*/  LEA.HI R3, R3, R0, RZ, 0x7 ;  /* 0x0000000003037211 */ /* 0x000fc800078f38ff */
[----:B------:R-:W-:Y:S02]  /*0080*/  SHF.R.S32.HI R0, RZ, 0x7, R3 ;  /* 0x00000007ff007819 */ /* 0x000fe40000011403 */
[----:B------:R-:W1:Y:S03]  /*0090*/  S2R R3, SR_CTAID.X ;  /* 0x0000000000037919 */ /* 0x000e660000002500 */
[----:B------:R-:W-:-:S05]  /*00a0*/  IMAD.SHL.U32 R0, R0, 0x8, RZ ;  /* 0x0000000800007824 */ /* 0x000fca00078e00ff */
[-C--:B------:R-:W-:Y:S02]  /*00b0*/  IABS R7, R0.reuse ;  /* 0x0000000000077213 */ /* 0x080fe40000000000 */
[----:B------:R-:W-:Y:S02]  /*00c0*/  IABS R10, R0 ;  /* 0x00000000000a7213 */ /* 0x000fe40000000000 */
[----:B------:R-:W2:Y:S01]  /*00d0*/  I2F.RP R2, R7 ;  /* 0x0000000700027306 */ /* 0x000ea20000209400 */
[----:B-1----:R-:W-:-:S07]  /*00e0*/  IABS R8, R3 ;  /* 0x0000000300087213 */ /* 0x002fce0000000000 */
[----:B--2---:R-:W1:Y:S02]  /*00f0*/  MUFU.RCP R2, R2 ;  /* 0x0000000200027308 */ /* 0x004e640000001000 */
[----:B-1----:R-:W-:Y:S01]  /*0100*/  IADD3 R4, R2, 0xffffffe, RZ ;  /* 0x0ffffffe02047810 */ /* 0x002fe20007ffe0ff */
[----:B------:R-:W-:-:S05]  /*0110*/  IMAD.MOV R2, RZ, RZ, -R10 ;  /* 0x000000ffff027224 */ /* 0x000fca00078e0a0a */
[----:B------:R1:W2:Y:S02]  /*0120*/  F2I.FTZ.U32.TRUNC.NTZ R5, R4 ;  /* 0x0000000400057305 */ /* 0x0002a4000021f000 */
[----:B-1----:R-:W-:Y:S02]  /*0130*/  IMAD.MOV.U32 R4, RZ, RZ, RZ ;  /* 0x000000ffff047224 */ /* 0x002fe400078e00ff */
[----:B--2---:R-:W-:-:S04]  /*0140*/  IMAD.MOV R6, RZ, RZ, -R5 ;  /* 0x000000ffff067224 */ /* 0x004fc800078e0a05 */
[----:B------:R-:W-:Y:S02]  /*0150*/  IMAD R9, R6, R7, RZ ;  /* 0x0000000706097224 */ /* 0x000fe400078e02ff */
[----:B------:R-:W-:Y:S02]  /*0160*/  IMAD.MOV.U32 R6, RZ, RZ, R8 ;  /* 0x000000ffff067224 */ /* 0x000fe400078e0008 */
[----:B------:R-:W-:-:S06]  /*0170*/  IMAD.HI.U32 R5, R5, R9, R4 ;  /* 0x0000000905057227 */ /* 0x000fcc00078e0004 */
[----:B------:R-:W-:-:S04]  /*0180*/  IMAD.HI.U32 R5, R5, R6, RZ ;  /* 0x0000000605057227 */ /* 0x000fc800078e00ff */
[----:B------:R-:W-:-:S05]  /*0190*/  IMAD R2, R5, R2, R6 ;  /* 0x0000000205027224 */ /* 0x000fca00078e0206 */
[----:B------:R-:W-:-:S13]  /*01a0*/  ISETP.GT.U32.AND P1, PT, R7, R2, PT ;  /* 0x000000020700720c */ /* 0x000fda0003f24070 */
[----:B------:R-:W-:Y:S01]  /*01b0*/  @!P1 IMAD.IADD R2, R2, 0x1, -R7 ;  /* 0x0000000102029824 */ /* 0x000fe200078e0a07 */
[----:B------:R-:W-:Y:S02]  /*01c0*/  @!P1 IADD3 R5, R5, 0x1, RZ ;  /* 0x0000000105059810 */ /* 0x000fe40007ffe0ff */
[----:B------:R-:W-:Y:S02]  /*01d0*/  ISETP.NE.AND P1, PT, R0, RZ, PT ;  /* 0x000000ff0000720c */ /* 0x000fe40003f25270 */
[----:B------:R-:W-:Y:S02]  /*01e0*/  ISETP.GE.U32.AND P0, PT, R2, R7, PT ;  /* 0x000000070200720c */ /* 0x000fe40003f06070 */
[----:B------:R-:W-:-:S04]  /*01f0*/  LOP3.LUT R2, R3, R0, RZ, 0x3c, !PT ;  /* 0x0000000003027212 */ /* 0x000fc800078e3cff */
[----:B------:R-:W-:Y:S01]  /*0200*/  ISETP.GE.AND P2, PT, R2, RZ, PT ;  /* 0x000000ff0200720c */ /* 0x000fe20003f46270 */
[----:B------:R-:W-:-:S05]  /*0210*/  IMAD.MOV.U32 R2, RZ, RZ, c[0x0][0x178] ;  /* 0x00005e00ff027624 */ /* 0x000fca00078e00ff */
[----:B------:R-:W-:Y:S02]  /*0220*/  IADD3 R2, R2, 0xf, RZ ;  /* 0x0000000f02027810 */ /* 0x000fe40007ffe0ff */
[----:B------:R-:W-:-:S05]  /*0230*/  @P0 IADD3 R5, R5, 0x1, RZ ;  /* 0x0000000105050810 */ /* 0x000fca0007ffe0ff */
[----:B------:R-:W-:Y:S01]  /*0240*/  IMAD.MOV.U32 R4, RZ, RZ, R5 ;  /* 0x000000ffff047224 */ /* 0x000fe200078e0005 */
[----:B------:R-:W-:-:S03]  /*0250*/  SHF.R.S32.HI R5, RZ, 0x1f, R2 ;  /* 0x0000001fff057819 */ /* 0x000fc60000011402 */
[----:B------:R-:W-:Y:S01]  /*0260*/  @!P2 IMAD.MOV R4, RZ, RZ, -R4 ;  /* 0x000000ffff04a224 */ /* 0x000fe200078e0a04 */
[----:B------:R-:W-:Y:S02]  /*0270*/  @!P1 LOP3.LUT R4, RZ, R0, RZ, 0x33, !PT ;  /* 0x00000000ff049212 */ /* 0x000fe400078e33ff */
[----:B------:R-:W-:-:S03]  /*0280*/  LEA.HI R5, R5, R2, RZ, 0x4 ;  /* 0x0000000205057211 */ /* 0x000fc600078f20ff */
[----:B------:R-:W-:Y:S02]  /*0290*/  IMAD.SHL.U32 R2, R4, 0x8, RZ ;  /* 0x0000000804027824 */ /* 0x000fe400078e00ff */
[----:B------:R-:W-:-:S03]  /*02a0*/  IMAD.MOV R4, RZ, RZ, -R4 ;  /* 0x000000ffff047224 */ /* 0x000fc600078e0a04 */
[----:B------:R-:W-:Y:S01]  /*02b0*/  LEA.HI.SX32 R5, R5, -R2, 0x1c ;  /* 0x8000000205057211 */ /* 0x000fe200078fe2ff */
[----:B------:R-:W-:Y:S02]  /*02c0*/  IMAD R11, R0, R4, R3 ;  /* 0x00000004000b7224 */ /* 0x000fe400078e0203 */
[----:B------:R-:W-:Y:S01]  /*02d0*/  IMAD.MOV.U32 R4, RZ, RZ, RZ ;  /* 0x000000ffff047224 */ /* 0x000fe200078e00ff */
[----:B------:R-:W-:-:S04]  /*02e0*/  IMNMX R8, R5, 0x8, PT ;  /* 0x0000000805087817 */ /* 0x000fc80003800200 */
[----:B------:R-:W-:-:S04]  /*02f0*/  IABS R7, R8 ;  /* 0x0000000800077213 */ /* 0x000fc80000000000 */
[----:B------:R-:W1:Y:S08]  /*0300*/  I2F.RP R6, R7 ;  /* 0x0000000700067306 */ /* 0x000e700000209400 */
[----:B-1----:R-:W1:Y:S02]  /*0310*/  MUFU.RCP R6, R6 ;  /* 0x0000000600067308 */ /* 0x002e640000001000 */
[----:B-1----:R-:W-:-:S02]  /*0320*/  IADD3 R5, R6, 0xffffffe, RZ ;  /* 0x0ffffffe06057810 */ /* 0x002fc40007ffe0ff */
[----:B0-----:R-:W-:-:S04]  /*0330*/  SHF.R.U32.HI R6, RZ, 0x4, R13 ;  /* 0x00000004ff067819 */ /* 0x001fc8000001160d */
[----:B------:R-:W0:Y:S01]  /*0340*/  F2I.FTZ.U32.TRUNC.NTZ R5, R5 ;  /* 0x0000000500057305 */ /* 0x000e22000021f000 */
[----:B------:R-:W-:Y:S01]  /*0350*/  SGXT.U32 R14, R6, 0x3 ;  /* 0x00000003060e781a */ /* 0x000fe20000000000 */
[----:B0-----:R-:W-:-:S04]  /*0360*/  IMAD.MOV R9, RZ, RZ, -R5 ;  /* 0x000000ffff097224 */ /* 0x001fc800078e0a05 */
[----:B------:R-:W-:Y:S01]  /*0370*/  IMAD.MOV.U32 R0, RZ, RZ, R9 ;  /* 0x000000ffff007224 */ /* 0x000fe200078e0009 */
[----:B------:R-:W-:-:S03]  /*0380*/  IABS R9, R11 ;  /* 0x0000000b00097213 */ /* 0x000fc60000000000 */
[----:B------:R-:W-:Y:S01]  /*0390*/  IMAD R3, R0, R7, RZ ;  /* 0x0000000700037224 */ /* 0x000fe200078e02ff */
[----:B------:R-:W-:-:S03]  /*03a0*/  IABS R0, R8 ;  /* 0x0000000800007213 */ /* 0x000fc60000000000 */
[----:B------:R-:W-:-:S04]  /*03b0*/  IMAD.HI.U32 R4, R5, R3, R4 ;  /* 0x0000000305047227 */ /* 0x000fc800078e0004 */
[----:B------:R-:W-:Y:S02]  /*03c0*/  IMAD.MOV R0, RZ, RZ, -R0 ;  /* 0x000000ffff007224 */ /* 0x000fe400078e0a00 */
[----:B------:R-:W-:-:S04]  /*03d0*/  IMAD.HI.U32 R4, R4, R9, RZ ;  /* 0x0000000904047227 */ /* 0x000fc800078e00ff */
[----:B------:R-:W-:Y:S02]  /*03e0*/  IMAD R0, R4, R0, R9 ;  /* 0x0000000004007224 */ /* 0x000fe400078e0209 */
[----:B------:R-:W-:-:S03]  /*03f0*/  IMAD.MOV.U32 R5, RZ, RZ, 0xff ;  /* 0x000000ffff057424 */ /* 0x000fc600078e00ff */
[----:B------:R-:W-:Y:S02]  /*0400*/  ISETP.GT.U32.AND P1, PT, R7, R0, PT ;  /* 0x000000000700720c */ /* 0x000fe40003f24070 */
[----:B------:R-:W-:-:S11]  /*0410*/  IADD3 R15, R5, c[0x0][0x180], RZ ;  /* 0x00006000050f7a10 */ /* 0x000fd60007ffe0ff */
[----:B------:R-:W-:Y:S01]  /*0420*/  @!P1 IMAD.IADD R0, R0, 0x1, -R7 ;  /* 0x0000000100009824 */ /* 0x000fe200078e0a07 */
[----:B------:R-:W-:Y:S02]  /*0430*/  @!P1 IADD3 R4, R4, 0x1, RZ ;  /* 0x0000000104049810 */ /* 0x000fe40007ffe0ff */
[----:B------:R-:W-:Y:S02]  /*0440*/  ISETP.NE.AND P1, PT, R8, RZ, PT ;  /* 0x000000ff0800720c */ /* 0x000fe40003f25270 */
[----:B------:R-:W-:Y:S02]  /*0450*/  ISETP.GE.U32.AND P0, PT, R0, R7, PT ;  /* 0x000000070000720c */ /* 0x000fe40003f06070 */
[----:B------:R-:W-:-:S04]  /*0460*/  LOP3.LUT R0, R11, R8, RZ, 0x3c, !PT ;  /* 0x000000080b007212 */ /* 0x000fc800078e3cff */
[----:B------:R-:W-:Y:S02]  /*0470*/  ISETP.GE.AND P2, PT, R0, RZ, PT ;  /* 0x000000ff0000720c */ /* 0x000fe40003f46270 */
[----:B------:R-:W-:-:S05]  /*0480*/  LOP3.LUT R0, R13, 0xf, RZ, 0xc0, !PT ;  /* 0x0000000f0d007812 */ /* 0x000fca00078ec0ff */
[----:B------:R-:W-:Y:S02]  /*0490*/  @P0 IADD3 R4, R4, 0x1, RZ ;  /* 0x0000000104040810 */ /* 0x000fe40007ffe0ff */
[----:B------:R-:W-:-:S04]  /*04a0*/  ISETP.GT.AND P0, PT, R15, 0xff, PT ;  /* 0x000000ff0f00780c */ /* 0x000fc80003f04270 */
[----:B------:R-:W-:Y:S01]  /*04b0*/  @!P2 IMAD.MOV R4, RZ, RZ, -R4 ;  /* 0x000000ffff04a224 */ /* 0x000fe200078e0a04 */
[----:B------:R-:W-:-:S05]  /*04c0*/  @!P1 LOP3.LUT R4, RZ, R8, RZ, 0x33, !PT ;  /* 0x00000008ff049212 */ /* 0x000fca00078e33ff */
[----:B------:R-:W-:Y:S02]  /*04d0*/  IMAD.MOV R3, RZ, RZ, -R4 ;  /* 0x000000ffff037224 */ /* 0x000fe400078e0a04 */
[----:B------:R-:W-:Y:S02]  /*04e0*/  IMAD.SHL.U32 R25, R4, 0x80, RZ ;  /* 0x0000008004197824 */ /* 0x000fe400078e00ff */
[----:B------:R-:W-:-:S04]  /*04f0*/  IMAD R3, R8, R3, R11 ;  /* 0x0000000308037224 */ /* 0x000fc800078e020b */
[----:B------:R-:W-:Y:S01]  /*0500*/  IMAD.IADD R3, R2, 0x1, R3 ;  /* 0x0000000102037824 */ /* 0x000fe200078e0203 */
[C---:B------:R-:W-:Y:S02]  /*0510*/  LOP3.LUT R2, R14.reuse, 0x18, RZ, 0xfc, !PT ;  /* 0x000000180e027812 */ /* 0x040fe400078efcff */
[C---:B------:R-:W-:Y:S01]  /*0520*/  LOP3.LUT R2, R14.reuse, 0x30, RZ, 0xfc, !PT ;  /* 0x000000300e027812 */ /* 0x040fe200078efcff */
[----:B------:R-:W-:Y:S01]  /*0530*/  IMAD R12, R3, 0x10, R0 ;  /* 0x00000010030c7824 */ /* 0x000fe200078e0200 */
[C---:B------:R-:W-:Y:S02]  /*0540*/  LOP3.LUT R0, R14.reuse, 0x8, RZ, 0xfc, !PT ;  /* 0x000000080e007812 */ /* 0x040fe400078efcff */
[C---:B------:R-:W-:Y:S02]  /*0550*/  LOP3.LUT R3, R14.reuse, 0x10, RZ, 0xfc, !PT ;  /* 0x000000100e037812 */ /* 0x040fe400078efcff */
[----:B------:R0:W-:Y:S01]  /*0560*/  STL [R1+0xb68], R12 ;  /* 0x000b680c01007387 */ /* 0x0001e20000100800 */
[----:B------:R-:W-:-:S02]  /*0570*/  LOP3.LUT R0, R14, 0x20, RZ, 0xfc, !PT ;  /* 0x000000200e007812 */ /* 0x000fc400078efcff */
[C---:B------:R-:W-:Y:S01]  /*0580*/  LOP3.LUT R3, R14.reuse, 0x28, RZ, 0xfc, !PT ;  /* 0x000000280e037812 */ /* 0x040fe200078efcff */
[----:B------:R0:W-:Y:S01]  /*0590*/  STL [R1+0x1f8], R25 ;  /* 0x0001f81901007387 */ /* 0x0001e20000100800 */
[C---:B------:R-:W-:Y:S02]  /*05a0*/  LOP3.LUT R0, R14.reuse, 0x40, RZ, 0xfc, !PT ;  /* 0x000000400e007812 */ /* 0x040fe400078efcff */
[C---:B------:R-:W-:Y:S02]  /*05b0*/  LOP3.LUT R3, R14.reuse, 0x48, RZ, 0xfc, !PT ;  /* 0x000000480e037812 */ /* 0x040fe400078efcff */
[C---:B------:R-:W-:Y:S02]  /*05c0*/  LOP3.LUT R2, R14.reuse, 0x50, RZ, 0xfc, !PT ;  /* 0x000000500e027812 */ /* 0x040fe400078efcff */
[C---:B------:R-:W-:Y:S02]  /*05d0*/  LOP3.LUT R0, R14.reuse, 0x58, RZ, 0xfc, !PT ;  /* 0x000000580e007812 */ /* 0x040fe400078efcff */
[----:B------:R-:W-:-:S02]  /*05e0*/  LOP3.LUT R3, R14, 0x60, RZ, 0xfc, !PT ;  /* 0x000000600e037812 */ /* 0x000fc400078efcff */
[C---:B------:R-:W-:Y:S02]  /*05f0*/  LOP3.LUT R2, R14.reuse, 0x68, RZ, 0xfc, !PT ;  /* 0x000000680e027812 */ /* 0x040fe400078efcff */
[----:B------:R-:W-:Y:S01]  /*0600*/  LOP3.LUT R0, R14, 0x70, RZ, 0xfc, !PT ;  /* 0x000000700e007812 */ /* 0x000fe200078efcff */
[----:B------:R-:W-:Y:S05]  /*0610*/  @P0 BRA `(.L_x_0) ;  /* 0x0000008000000947 */ /* 0x000fea0003800000 */
[----:B0-----:R-:W-:Y:S01]  /*0620*/  IMAD.SHL.U32 R0, R13, 0x20, RZ ;  /* 0x000000200d007824 */ /* 0x001fe200078e00ff */
[----:B------:R-:W-:Y:S01]  /*0630*/  CS2R R8, SRZ ;  /* 0x0000000000087805 */ /* 0x000fe2000001ff00 */
[----:B------:R-:W-:Y:S01]  /*0640*/  CS2R R6, SRZ ;  /* 0x0000000000067805 */ /* 0x000fe2000001ff00 */
[----:B------:R-:W-:Y:S01]  /*0650*/  CS2R R4, SRZ ;  /* 0x0000000000047805 */ /* 0x000fe2000001ff00 */
[----:B------:R-:W-:Y:S01]  /*0660*/  CS2R R2, SRZ ;  /* 0x0000000000027805 */ /* 0x000fe2000001ff00 */
[----:B------:R-:W-:-:S05]  /*0670*/  LOP3.LUT R0, R0, 0x60, RZ, 0xc0, !PT ;  /* 0x0000006000007812 */ /* 0x000fca00078ec0ff */
[----:B------:R0:W-:Y:S01]  /*0680*/  STL [R1+0xb6c], R0 ;  /* 0x000b6c0001007387 */ /* 0x0001e20000100800 */
[----:B------:R-:W-:Y:S05]  /*0690*/  BRA `(.L_x_1) ;  /* 0x00028c2000007947 */ /* 0x000fea0003800000 */
.L_x_0:
[----:B0-----:R-:W-:Y:S02]  /*06a0*/  IABS R8, c[0x0][0x178] ;  /* 0x00005e0000087a13 */ /* 0x001fe40000000000 */
[----:B------:R-:W-:Y:S02]  /*06b0*/  IABS R3, c[0x0][0x17c] ;  /* 0x00005f0000037a13 */ /* 0x000fe40000000000 */
[----:B------:R-:W0:Y:S01]  /*06c0*/  I2F.RP R10, R8 ;  /* 0x00000008000a7306 */ /* 0x000e220000209400 */
[----:B------:R-:W-:Y:S02]  /*06d0*/  IABS R2, R12 ;  /* 0x0000000c00027213 */ /* 0x000fe40000000000 */
[----:B------:R-:W-:-:S05]  /*06e0*/  IABS R22, R25 ;  /* 0x0000001900167213 */ /* 0x000fca0000000000 */
[----:B------:R-:W1:Y:S08]  /*06f0*/  I2F.RP R0, R3 ;  /* 0x0000000300007306 */ /* 0x000e700000209400 */
[----:B0-----:R-:W0:Y:S08]  /*0700*/  MUFU.RCP R10, R10 ;  /* 0x0000000a000a7308 */ /* 0x001e300000001000 */
[----:B-1----:R-:W1:Y:S01]  /*0710*/  MUFU.RCP R0, R0 ;  /* 0x0000000000007308 */ /* 0x002e620000001000 */
[----:B0-----:R-:W-:-:S07]  /*0720*/  IADD3 R4, R10, 0xffffffe, RZ ;  /* 0x0ffffffe0a047810 */ /* 0x001fce0007ffe0ff */
[----:B------:R0:W2:Y:S01]  /*0730*/  F2I.FTZ.U32.TRUNC.NTZ R5, R4 ;  /* 0x0000000400057305 */ /* 0x0000a2000021f000 */
[----:B-1----:R-:W-:Y:S02]  /*0740*/  IADD3 R7, R0, 0xffffffe, RZ ;  /* 0x0ffffffe00077810 */ /* 0x002fe40007ffe0ff */
[----:B------:R-:W-:Y:S01]  /*0750*/  IADD3 R0, R25, 0x7f, RZ ;  /* 0x0000007f19007810 */ /* 0x000fe20007ffe0ff */
[----:B0-----:R-:W-:-:S04]  /*0760*/  IMAD.MOV.U32 R4, RZ, RZ, RZ ;  /* 0x000000ffff047224 */ /* 0x001fc800078e00ff */
[----:B------:R-:W0:Y:S01]  /*0770*/  F2I.FTZ.U32.TRUNC.NTZ R7, R7 ;  /* 0x0000000700077305 */ /* 0x000e22000021f000 */
[----:B------:R-:W-:Y:S02]  /*0780*/  IABS R10, R0 ;  /* 0x00000000000a7213 */ /* 0x000fe40000000000 */
[----:B------:R-:W-:Y:S02]  /*0790*/  ISETP.GE.AND P5, PT, R0, RZ, PT ;  /* 0x000000ff0000720c */ /* 0x000fe40003fa6270 */
[----:B------:R-:W-:Y:S01]  /*07a0*/  IADD3 R0, R25, 0x7b, RZ ;  /* 0x0000007b19007810 */ /* 0x000fe20007ffe0ff */
[----:B--2---:R-:W-:-:S04]  /*07b0*/  IMAD.MOV R9, RZ, RZ, -R5 ;  /* 0x000000ffff097224 */ /* 0x004fc800078e0a05 */
[----:B------:R-:W-:-:S04]  /*07c0*/  IMAD R9, R9, R8, RZ ;  /* 0x0000000809097224 */ /* 0x000fc800078e02ff */
[----:B------:R-:W-:-:S04]  /*07d0*/  IMAD.HI.U32 R5, R5, R9, R4 ;  /* 0x0000000905057227 */ /* 0x000fc800078e0004 */
[----:B0-----:R-:W-:Y:S02]  /*07e0*/  IMAD.MOV R6, RZ, RZ, -R7 ;  /* 0x000000ffff067224 */ /* 0x001fe400078e0a07 */
[----:B------:R-:W-:Y:S02]  /*07f0*/  IMAD.MOV.U32 R4, RZ, RZ, R2 ;  /* 0x000000ffff047224 */ /* 0x000fe400078e0002 */
[----:B------:R-:W-:Y:S02]  /*0800*/  IMAD R9, R6, R3, RZ ;  /* 0x0000000306097224 */ /* 0x000fe400078e02ff */
[----:B------:R-:W-:-:S04]  /*0810*/  IMAD.MOV.U32 R6, RZ, RZ, RZ ;  /* 0x000000ffff067224 */ /* 0x000fc800078e00ff */
[----:B------:R-:W-:Y:S01]  /*0820*/  IMAD.HI.U32 R2, R7, R9, R6 ;  /* 0x0000000907027227 */ /* 0x000fe200078e0006 */
[----:B------:R-:W-:-:S03]  /*0830*/  IADD3 R9, R25, 0x7d, RZ ;  /* 0x0000007d19097810 */ /* 0x000fc60007ffe0ff */
[----:B------:R-:W-:Y:S01]  /*0840*/  IMAD.HI.U32 R7, R5, R4, RZ ;  /* 0x0000000405077227 */ /* 0x000fe200078e00ff */
[----:B------:R-:W-:-:S03]  /*0850*/  IABS R15, R9 ;  /* 0x00000009000f7213 */ /* 0x000fc60000000000 */
[----:B------:R-:W-:-:S04]  /*0860*/  IMAD.HI.U32 R6, R2, R22, RZ ;  /* 0x0000001602067227 */ /* 0x000fc800078e00ff */
[----:B------:R-:W-:Y:S02]  /*0870*/  IMAD.MOV R7, RZ, RZ, -R7 ;  /* 0x000000ffff077224 */ /* 0x000fe400078e0a07 */
[----:B------:R-:W-:Y:S02]  /*0880*/  IMAD.MOV R6, RZ, RZ, -R6 ;  /* 0x000000ffff067224 */ /* 0x000fe400078e0a06 */
[----:B------:R-:W-:Y:S01]  /*0890*/  IMAD R14, R8, R7, R4 ;  /* 0x00000007080e7224 */ /* 0x000fe200078e0204 */
[----:B------:R-:W-:Y:S01]  /*08a0*/  IADD3 R4, R25, 0x7e, RZ ;  /* 0x0000007e19047810 */ /* 0x000fe20007ffe0ff */
[C---:B------:R-:W-:Y:S02]  /*08b0*/  IMAD R22, R3.reuse, R6, R22 ;  /* 0x0000000603167224 */ /* 0x040fe400078e0216 */
[----:B------:R-:W-:Y:S01]  /*08c0*/  IMAD.HI.U32 R5, R2, R10, RZ ;  /* 0x0000000a02057227 */ /* 0x000fe200078e00ff */
[----:B------:R-:W-:Y:S02]  /*08d0*/  ISETP.GT.U32.AND P2, PT, R8, R14, PT ;  /* 0x0000000e0800720c */ /* 0x000fe40003f44070 */
[----:B------:R-:W-:Y:S01]  /*08e0*/  IABS R13, R4 ;  /* 0x00000004000d7213 */ /* 0x000fe20000000000 */
[----:B------:R-:W-:Y:S01]  /*08f0*/  IMAD.MOV R5, RZ, RZ, -R5 ;  /* 0x000000ffff057224 */ /* 0x000fe200078e0a05 */
[----:B------:R-:W-:Y:S01]  /*0900*/  ISETP.GT.U32.AND P0, PT, R3, R22, PT ;  /* 0x000000160300720c */ /* 0x000fe20003f04070 */
[----:B------:R-:W-:Y:S01]  /*0910*/  IMAD.HI.U32 R12, R2, R15, RZ ;  /* 0x0000000f020c7227 */ /* 0x000fe200078e00ff */
[----:B------:R-:W-:-:S02]  /*0920*/  ISETP.GE.AND P3, PT, R4, RZ, PT ;  /* 0x000000ff0400720c */ /* 0x000fc40003f66270 */
[----:B------:R-:W-:Y:S01]  /*0930*/  IADD3 R4, R25, 0x7c, RZ ;  /* 0x0000007c19047810 */ /* 0x000fe20007ffe0ff */
[----:B------:R-:W-:-:S03]  /*0940*/  IMAD.HI.U32 R6, R2, R13, RZ ;  /* 0x0000000d02067227 */ /* 0x000fc600078e00ff */
[----:B------:R-:W-:Y:S01]  /*0950*/  IABS R11, R4 ;  /* 0x00000004000b7213 */ /* 0x000fe20000000000 */
[----:B------:R-:W-:Y:S02]  /*0960*/  IMAD.MOV R6, RZ, RZ, -R6 ;  /* 0x000000ffff067224 */ /* 0x000fe400078e0a06 */
[----:B------:R-:W-:Y:S01]  /*0970*/  @!P2 IMAD.IADD R14, R14, 0x1, -R8 ;  /* 0x000000010e0ea824 */ /* 0x000fe200078e0a08 */
[----:B------:R-:W-:Y:S01]  /*0980*/  ISETP.GE.AND P2, PT, R9, RZ, PT ;  /* 0x000000ff0900720c */ /* 0x000fe20003f46270 */
[C---:B------:R-:W-:Y:S02]  /*0990*/  IMAD R13, R3.reuse, R6, R13 ;  /* 0x00000006030d7224 */ /* 0x040fe400078e020d */
[C---:B------:R-:W-:Y:S01]  /*09a0*/  IMAD R10, R3.reuse, R5, R10 ;  /* 0x00000005030a7224 */ /* 0x040fe200078e020a */
[----:B------:R-:W-:Y:S01]  /*09b0*/  IABS R5, R0 ;  /* 0x0000000000057213 */ /* 0x000fe20000000000 */
[----:B------:R-:W-:Y:S01]  /*09c0*/  @!P0 IMAD.IADD R22, R22, 0x1, -R3 ;  /* 0x0000000116168824 */ /* 0x000fe200078e0a03 */
[----:B------:R-:W-:Y:S01]  /*09d0*/  ISETP.GT.U32.AND P0, PT, R8, R14, PT ;  /* 0x0000000e0800720c */ /* 0x000fe20003f04070 */
[----:B------:R-:W-:Y:S01]  /*09e0*/  IMAD.HI.U32 R6, R2, R11, RZ ;  /* 0x0000000b02067227 */ /* 0x000fe200078e00ff */
[----:B------:R-:W-:-:S02]  /*09f0*/  ISETP.GT.U32.AND P6, PT, R3, R13, PT ;  /* 0x0000000d0300720c */ /* 0x000fc40003fc4070 */
[C---:B------:R-:W-:Y:S01]  /*0a00*/  ISETP.GT.U32.AND P1, PT, R3.reuse, R10, PT ;  /* 0x0000000a0300720c */ /* 0x040fe20003f24070 */
[----:B------:R-:W-:Y:S02]  /*0a10*/  IMAD.MOV R12, RZ, RZ, -R12 ;  /* 0x000000ffff0c7224 */ /* 0x000fe400078e0a0c */
[----:B------:R-:W-:Y:S02]  /*0a20*/  IMAD.MOV R6, RZ, RZ, -R6 ;  /* 0x000000ffff067224 */ /* 0x000fe400078e0a06 */
[C---:B------:R-:W-:Y:S02]  /*0a30*/  IMAD R15, R3.reuse, R12, R15 ;  /* 0x0000000c030f7224 */ /* 0x040fe400078e020f */
[----:B------:R-:W-:Y:S01]  /*0a40*/  IMAD R11, R3, R6, R11 ;  /* 0x00000006030b7224 */ /* 0x000fe200078e020b */
[----:B------:R-:W-:Y:S01]  /*0a50*/  IADD3 R6, R25, 0x77, RZ ;  /* 0x0000007719067810 */ /* 0x000fe20007ffe0ff */
[----:B------:R-:W-:Y:S01]  /*0a60*/  @!P0 IMAD.IADD R14, R14, 0x1, -R8 ;  /* 0x000000010e0e8824 */ /* 0x000fe200078e0a08 */
[----:B------:R-:W-:Y:S01]  /*0a70*/  ISETP.GT.U32.AND P0, PT, R3, R15, PT ;  /* 0x0000000f0300720c */ /* 0x000fe20003f04070 */
[--C-:B------:R-:W-:Y:S01]  /*0a80*/  @!P6 IMAD.IADD R13, R13, 0x1, -R3.reuse ;  /* 0x000000010d0de824 */ /* 0x100fe200078e0a03 */
[C---:B------:R-:W-:Y:S01]  /*0a90*/  ISETP.GT.U32.AND P6, PT, R3.reuse, R11, PT ;  /* 0x0000000b0300720c */ /* 0x040fe20003fc4070 */
[----:B------:R-:W-:Y:S01]  /*0aa0*/  @!P1 IMAD.IADD R10, R10, 0x1, -R3 ;  /* 0x000000010a0a9824 */ /* 0x000fe200078e0a03 */
[----:B------:R-:W-:Y:S01]  /*0ab0*/  ISETP.GT.U32.AND P1, PT, R3, R22, PT ;  /* 0x000000160300720c */ /* 0x000fe20003f24070 */
[----:B------:R0:W-:Y:S01]  /*0ac0*/  STL [R1+0x29c], R14 ;  /* 0x00029c0e01007387 */ /* 0x0001e20000100800 */
[----:B------:R-:W-:Y:S01]  /*0ad0*/  IMAD.HI.U32 R7, R2, R5, RZ ;  /* 0x0000000502077227 */ /* 0x000fe200078e00ff */
[----:B------:R-:W-:-:S02]  /*0ae0*/  IABS R9, R6 ;  /* 0x0000000600097213 */ /* 0x000fc40000000000 */
[----:B------:R-:W-:Y:S01]  /*0af0*/  ISETP.GT.U32.AND P4, PT, R3, R10, PT ;  /* 0x0000000a0300720c */ /* 0x000fe20003f84070 */
[----:B------:R-:W-:-:S03]  /*0b00*/  IMAD.MOV R7, RZ, RZ, -R7 ;  /* 0x000000ffff077224 */ /* 0x000fc600078e0a07 */
[--C-:B------:R-:W-:Y:S01]  /*0b10*/  @!P0 IMAD.IADD R15, R15, 0x1, -R3.reuse ;  /* 0x000000010f0f8824 */ /* 0x100fe200078e0a03 */
[----:B------:R-:W-:Y:S01]  /*0b20*/  ISETP.GT.U32.AND P0, PT, R3, R13, PT ;  /* 0x0000000d0300720c */ /* 0x000fe20003f04070 */
[--C-:B------:R-:W-:Y:S01]  /*0b30*/  @!P6 IMAD.IADD R11, R11, 0x1, -R3.reuse ;  /* 0x000000010b0be824 */ /* 0x100fe200078e0a03 */
[C---:B0-----:R-:W-:Y:S01]  /*0b40*/  IADD3 R14, R25.reuse, 0x7a, RZ ;  /* 0x0000007a190e7810 */ /* 0x041fe20007ffe0ff */
[--C-:B------:R-:W-:Y:S01]  /*0b50*/  @!P1 IMAD.IADD R22, R22, 0x1, -R3.reuse ;  /* 0x0000000116169824 */ /* 0x100fe200078e0a03 */
[----:B------:R-:W-:Y:S02]  /*0b60*/  ISETP.GE.AND P1, PT, R25, RZ, PT ;  /* 0x000000ff1900720c */ /* 0x000fe40003f26270 */
[----:B------:R-:W-:Y:S02]  /*0b70*/  IABS R27, R14 ;  /* 0x0000000e001b7213 */ /* 0x000fe40000000000 */
[----:B------:R-:W-:Y:S01]  /*0b80*/  ISETP.GT.U32.AND P6, PT, R3, R11, PT ;  /* 0x0000000b0300720c */ /* 0x000fe20003fc4070 */
[----:B------:R-:W-:Y:S01]  /*0b90*/  @!P4 IMAD.IADD R10, R10, 0x1, -R3 ;  /* 0x000000010a0ac824 */ /* 0x000fe200078e0a03 */
[----:B------:R-:W-:Y:S01]  /*0ba0*/  ISETP.GE.AND P4, PT, R4, RZ, PT ;  /* 0x000000ff0400720c */ /* 0x000fe20003f86270 */
[----:B------:R-:W-:-:S04]  /*0bb0*/  IMAD.HI.U32 R8, R2, R27, RZ ;  /* 0x0000001b02087227 */ /* 0x000fc800078e00ff */
[----:B------:R-:W-:Y:S01]  /*0bc0*/  IMAD R4, R3, R7, R5 ;  /* 0x0000000703047224 */ /* 0x000fe200078e0205 */
[C---:B------:R-:W-:Y:S01]  /*0bd0*/  IADD3 R7, R25.reuse, 0x79, RZ ;  /* 0x0000007919077810 */ /* 0x040fe20007ffe0ff */
[----:B------:R-:W-:Y:S01]  /*0be0*/  IMAD.MOV R8, RZ, RZ, -R8 ;  /* 0x000000ffff087224 */ /* 0x000fe200078e0a08 */
[----:B------:R-:W-:Y:S01]  /*0bf0*/  IADD3 R5, R25, 0x78, RZ ;  /* 0x0000007819057810 */ /* 0x000fe20007ffe0ff */
[----:B------:R-:W-:Y:S01]  /*0c00*/  @!P0 IMAD.IADD R13, R13, 0x1, -R3 ;  /* 0x000000010d0d8824 */ /* 0x000fe200078e0a03 */
[C---:B------:R-:W-:Y:S01]  /*0c10*/  ISETP.GT.U32.AND P0, PT, R3.reuse, R4, PT ;  /* 0x000000040300720c */ /* 0x040fe20003f04070 */
[C---:B------:R-:W-:Y:S01]  /*0c20*/  IMAD R27, R3.reuse, R8, R27 ;  /* 0x00000008031b7224 */ /* 0x040fe200078e021b */
[----:B------:R-:W-:Y:S01]  /*0c30*/  IABS R16, R7 ;  /* 0x0000000700107213 */ /* 0x000fe20000000000 */
[----:B------:R-:W-:Y:S01]  /*0c40*/  @!P1 IMAD.MOV R22, RZ, RZ, -R22 ;  /* 0x000000ffff169224 */ /* 0x000fe200078e0a16 */
[----:B------:R-:W-:Y:S01]  /*0c50*/  ISETP.GT.U32.AND P1, PT, R3, R15, PT ;  /* 0x0000000f0300720c */ /* 0x000fe20003f24070 */
[----:B------:R-:W-:Y:S01]  /*0c60*/  @!P6 IMAD.IADD R11, R11, 0x1, -R3 ;  /* 0x000000010b0be824 */ /* 0x000fe200078e0a03 */
[----:B------:R-:W-:Y:S01]  /*0c70*/  ISETP.GT.U32.AND P6, PT, R3, R27, PT ;  /* 0x0000001b0300720c */ /* 0x000fe20003fc4070 */
[----:B------:R-:W-:Y:S01]  /*0c80*/  IMAD.HI.U32 R17, R2, R16, RZ ;  /* 0x0000001002117227 */ /* 0x000fe200078e00ff */
[----:B------:R-:W-:-:S03]  /*0c90*/  IABS R12, R5 ;  /* 0x00000005000c7213 */ /* 0x000fc60000000000 */
[----:B------:R-:W-:Y:S02]  /*0ca0*/  IMAD.MOV R17, RZ, RZ, -R17 ;  /* 0x000000ffff117224 */ /* 0x000fe400078e0a11 */
[----:B------:R-:W-:Y:S01]  /*0cb0*/  @!P0 IMAD.IADD R4, R4, 0x1, -R3 ;  /* 0x0000000104048824 */ /* 0x000fe200078e0a03 */
[----:B------:R-:W-:Y:S01]  /*0cc0*/  ISETP.GE.AND P0, PT, R14, RZ, PT ;  /* 0x000000ff0e00720c */ /* 0x000fe20003f06270 */
[----:B------:R-:W-:-:S04]  /*0cd0*/  IMAD.HI.U32 R8, R2, R9, RZ ;  /* 0x0000000902087227 */ /* 0x000fc800078e00ff */
[----:B------:R-:W-:Y:S01]  /*0ce0*/  @!P1 IMAD.IADD R15, R15, 0x1, -R3 ;  /* 0x000000010f0f9824 */ /* 0x000fe200078e0a03 */
[----:B------:R-:W-:Y:S01]  /*0cf0*/  ISETP.GE.AND P1, PT, R0, RZ, PT ;  /* 0x000000ff0000720c */ /* 0x000fe20003f26270 */
[----:B------:R-:W-:-:S04]  /*0d00*/  IMAD.HI.U32 R0, R2, R12, RZ ;  /* 0x0000000c02007227 */ /* 0x000fc800078e00ff */
[----:B------:R-:W-:Y:S01]  /*0d10*/  @!P6 IMAD.IADD R27, R27, 0x1, -R3 ;  /* 0x000000011b1be824 */ /* 0x000fe200078e0a03 */
[C---:B------:R-:W-:Y:S01]  /*0d20*/  ISETP.GT.U32.AND P6, PT, R3.reuse, R4, PT ;  /* 0x000000040300720c */ /* 0x040fe20003fc4070 */
[----:B------:R-:W-:Y:S02]  /*0d30*/  IMAD.MOV R0, RZ, RZ, -R0 ;  /* 0x000000ffff007224 */ /* 0x000fe400078e0a00 */
[C---:B------:R-:W-:Y:S02]  /*0d40*/  IMAD R14, R3.reuse, R17, R16 ;  /* 0x00000011030e7224 */ /* 0x040fe400078e0210 */
[----:B------:R-:W-:Y:S02]  /*0d50*/  IMAD.MOV.U32 R19, RZ, RZ, R10 ;  /* 0x000000ffff137224 */ /* 0x000fe400078e000a */
[----:B------:R-:W-:Y:S02]  /*0d60*/  IMAD.MOV R8, RZ, RZ, -R8 ;  /* 0x000000ffff087224 */ /* 0x000fe400078e0a08 */
[----:B------:R-:W-:Y:S01]  /*0d70*/  IMAD R12, R3, R0, R12 ;  /* 0x00000000030c7224 */ /* 0x000fe200078e020c */
[----:B------:R-:W-:Y:S01]  /*0d80*/  IADD3 R0, R25, 0x76, RZ ;  /* 0x0000007619007810 */ /* 0x000fe20007ffe0ff */
[----:B------:R-:W-:-:S02]  /*0d90*/  IMAD.MOV.U32 R18, RZ, RZ, R13 ;  /* 0x000000ffff127224 */ /* 0x000fc400078e000d */
[----:B------:R-:W-:Y:S01]  /*0da0*/  @!P5 IMAD.MOV R19, RZ, RZ, -R19 ;  /* 0x000000ffff13d224 */ /* 0x000fe200078e0a13 */
[C---:B------:R-:W-:Y:S01]  /*0db0*/  ISETP.GT.U32.AND P5, PT, R3.reuse, R14, PT ;  /* 0x0000000e0300720c */ /* 0x040fe20003fa4070 */
[C---:B------:R-:W-:Y:S01]  /*0dc0*/  IMAD R9, R3.reuse, R8, R9 ;  /* 0x0000000803097224 */ /* 0x040fe200078e0209 */
[----:B------:R-:W-:Y:S01]  /*0dd0*/  IABS R10, R0 ;  /* 0x00000000000a7213 */ /* 0x000fe20000000000 */
[----:B------:R-:W-:Y:S01]  /*0de0*/  @!P3 IMAD.MOV R18, RZ, RZ, -R18 ;  /* 0x000000ffff12b224 */ /* 0x000fe200078e0a12 */
[C---:B------:R-:W-:Y:S01]  /*0df0*/  ISETP.GT.U32.AND P3, PT, R3.reuse, R27, PT ;  /* 0x0000001b0300720c */ /* 0x040fe20003f64070 */
[----:B------:R-:W-:Y:S01]  /*0e00*/  @!P2 IMAD.MOV R15, RZ, RZ, -R15 ;  /* 0x000000ffff0fa224 */ /* 0x000fe200078e0a0f */
[C---:B------:R-:W-:Y:S01]  /*0e10*/  ISETP.GT.U32.AND P2, PT, R3.reuse, R12, PT ;  /* 0x0000000c0300720c */ /* 0x040fe20003f44070 */
[----:B------:R-:W-:Y:S01]  /*0e20*/  @!P6 IMAD.IADD R4, R4, 0x1, -R3 ;  /* 0x000000010404e824 */ /* 0x000fe200078e0a03 */
[----:B------:R-:W-:Y:S01]  /*0e30*/  ISETP.GT.U32.AND P6, PT, R3, R9, PT ;  /* 0x000000090300720c */ /* 0x000fe20003fc4070 */
[----:B------:R-:W-:Y:S01]  /*0e40*/  IMAD.MOV.U32 R16, RZ, RZ, R11 ;  /* 0x000000ffff107224 */ /* 0x000fe200078e000b */
[----:B------:R-:W-:Y:S01]  /*0e50*/  STL [R1+0x38], R19 ;  /* 0x0000381301007387 */ /* 0x000fe20000100800 */
[----:B------:R-:W-:Y:S01]  /*0e60*/  IMAD.HI.U32 R11, R2, R10, RZ ;  /* 0x0000000a020b7227 */ /* 0x000fe200078e00ff */
[----:B------:R-:W-:-:S02]  /*0e70*/  IADD3 R8, R25, 0x75, RZ ;  /* 0x0000007519087810 */ /* 0x000fc40007ffe0ff */
[----:B------:R-:W-:Y:S01]  /*0e80*/  STL [R1+0x24], R18 ;  /* 0x0000241201007387 */ /* 0x000fe20000100800 */
[----:B------:R-:W-:Y:S01]  /*0e90*/  IMAD.MOV R11, RZ, RZ, -R11 ;  /* 0x000000ffff0b7224 */ /* 0x000fe200078e0a0b */
[----:B------:R-:W-:Y:S01]  /*0ea0*/  IABS R13, R8 ;  /* 0x00000008000d7213 */ /* 0x000fe20000000000 */
[--C-:B------:R-:W-:Y:S01]  /*0eb0*/  @!P5 IMAD.IADD R14, R14, 0x1, -R3.reuse ;  /* 0x000000010e0ed824 */ /* 0x100fe200078e0a03 */
[----:B------:R0:W-:Y:S01]  /*0ec0*/  STL [R1+0x1c], R15 ;  /* 0x00001c0f01007387 */ /* 0x0001e20000100800 */
[--C-:B------:R-:W-:Y:S01]  /*0ed0*/  @!P3 IMAD.IADD R27, R27, 0x1, -R3.reuse ;  /* 0x000000011b1bb824 */ /* 0x100fe200078e0a03 */
[----:B------:R-:W-:Y:S01]  /*0ee0*/  ISETP.GE.AND P5, PT, R6, RZ, PT ;  /* 0x000000ff0600720c */ /* 0x000fe20003fa6270 */
[----:B------:R-:W-:Y:S01]  /*0ef0*/  IMAD R10, R3, R11, R10 ;  /* 0x0000000b030a7224 */ /* 0x000fe200078e020a */
[----:B------:R-:W-:Y:S01]  /*0f00*/  ISETP.GE.AND P3, PT, R5, RZ, PT ;  /* 0x000000ff0500720c */ /* 0x000fe20003f66270 */
[--C-:B------:R-:W-:Y:S01]  /*0f10*/  @!P2 IMAD.IADD R12, R12, 0x1, -R3.reuse ;  /* 0x000000010c0ca824 */ /* 0x100fe200078e0a03 */
[----:B------:R-:W-:Y:S01]  /*0f20*/  ISETP.GT.U32.AND P2, PT, R3, R14, PT ;  /* 0x0000000e0300720c */ /* 0x000fe20003f44070 */
[----:B------:R-:W-:Y:S01]  /*0f30*/  @!P6 IMAD.IADD R9, R9, 0x1, -R3 ;  /* 0x000000010909e824 */ /* 0x000fe200078e0a03 */
[----:B------:R-:W-:Y:S01]  /*0f40*/  IADD3 R6, R25, 0x73, RZ ;  /* 0x0000007319067810 */ /* 0x000fe20007ffe0ff */
[----:B------:R-:W-:Y:S01]  /*0f50*/  @!P0 IMAD.MOV R27, RZ, RZ, -R27 ;  /* 0x000000ffff1b8224 */ /* 0x000fe200078e0a1b */
[C---:B------:R-:W-:Y:S01]  /*0f60*/  ISETP.GT.U32.AND P0, PT, R3.reuse, R10, PT ;  /* 0x0000000a0300720c */ /* 0x040fe20003f04070 */
[----:B0-----:R-:W-:Y:S01]  /*0f70*/  IMAD.MOV.U32 R15, RZ, RZ, R4 ;  /* 0x000000ffff0f7224 */ /* 0x001fe200078e0004 */
[----:B------:R-:W-:Y:S01]  /*0f80*/  ISETP.GT.U32.AND P6, PT, R3, R12, PT ;  /* 0x0000000c0300720c */ /* 0x000fe20003fc4070 */
[----:B------:R-:W-:Y:S01]  /*0f90*/  @!P4 IMAD.MOV R16, RZ, RZ, -R16 ;  /* 0x000000ffff10c224 */ /* 0x000fe200078e0a10 */
[----:B------:R-:W-:Y:S01]  /*0fa0*/  ISETP.GE.AND P4, PT, R7, RZ, PT ;  /* 0x000000ff0700720c */ /* 0x000fe20003f86270 */
[----:B------:R-:W-:Y:S01]  /*0fb0*/  @!P1 IMAD.MOV R15, RZ, RZ, -R15 ;  /* 0x000000ffff0f9224 */ /* 0x000fe200078e0a0f */
[----:B------:R-:W-:Y:S01]  /*0fc0*/  ISETP.GT.U32.AND P1, PT, R3, R9, PT ;  /* 0x000000090300720c */ /* 0x000fe20003f24070 */
[----:B------:R-:W-:Y:S01]  /*0fd0*/  IMAD.MOV.U32 R7, RZ, RZ, R13 ;  /* 0x000000ffff077224 */ /* 0x000fe200078e000d */
[----:B------:R0:W-:Y:S01]  /*0fe0*/  STL [R1+0x18], R16 ;  /* 0x0000181001007387 */ /* 0x0001e20000100800 */
[----:B------:R-:W-:Y:S01]  /*0ff0*/  @!P2 IMAD.IADD R14, R14, 0x1, -R3 ;  /* 0x000000010e0ea824 */ /* 0x000fe200078e0a03 */
[----:B------:R-:W-:Y:S01]  /*1000*/  ISETP.GE.AND P2, PT, R0, RZ, PT ;  /* 0x000000ff0000720c */ /* 0x000fe20003f46270 */
[----:B------:R-:W-:Y:S01]  /*1010*/  IMAD.HI.U32 R5, R2, R7, RZ ;  /* 0x0000000702057227 */ /* 0x000fe200078e00ff */
[----:B------:R1:W-:Y:S01]  /*1020*/  STL [R1], R15 ;  /* 0x0000000f01007387 */ /* 0x0003e20000100800 */
[----:B------:R-:W-:-:S02]  /*1030*/  IABS R0, R6 ;  /* 0x0000000600007213 */ /* 0x000fc40000000000 */
[----:B------:R-:W-:Y:S01]  /*1040*/  @!P0 IMAD.IADD R10, R10, 0x1, -R3 ;  /* 0x000000010a0a8824 */ /* 0x000fe200078e0a03 */
[C---:B------:R-:W-:Y:S01]  /*1050*/  IADD3 R4, R25.reuse, 0x74, RZ ;  /* 0x0000007419047810 */ /* 0x040fe20007ffe0ff */
[----:B------:R-:W-:Y:S01]  /*1060*/  IMAD.MOV R5, RZ, RZ, -R5 ;  /* 0x000000ffff057224 */ /* 0x000fe200078e0a05 */
[----:B0-----:R-:W-:Y:S01]  /*1070*/  IADD3 R16, R25, 0x67, RZ ;  /* 0x0000006719107810 */ /* 0x001fe20007ffe0ff */
[----:B------:R-:W-:Y:S01]  /*1080*/  @!P1 IMAD.IADD R9, R9, 0x1, -R3 ;  /* 0x0000000109099824 */ /* 0x000fe200078e0a03 */
[----:B------:R-:W-:Y:S01]  /*1090*/  ISETP.GE.AND P1, PT, R8, RZ, PT ;  /* 0x000000ff0800720c */ /* 0x000fe20003f26270 */
[----:B------:R-:W-:Y:S01]  /*10a0*/  IMAD R7, R3, R5, R7 ;  /* 0x0000000503077224 */ /* 0x000fe200078e0207 */
[----:B------:R-:W-:Y:S01]  /*10b0*/  IADD3 R8, R25, 0x72, RZ ;  /* 0x0000007219087810 */ /* 0x000fe20007ffe0ff */
[----:B-1----:R-:W-:Y:S01]  /*10c0*/  IMAD.MOV.U32 R15, RZ, RZ, R14 ;  /* 0x000000ffff0f7224 */ /* 0x002fe200078e000e */
[----:B------:R-:W-:Y:S01]  /*10d0*/  IABS R5, R4 ;  /* 0x0000000400057213 */ /* 0x000fe20000000000 */
[----:B------:R-:W-:Y:S01]  /*10e0*/  IMAD.HI.U32 R11, R2, R0, RZ ;  /* 0x00000000020b7227 */ /* 0x000fe200078e00ff */
[----:B------:R-:W-:-:S02]  /*10f0*/  ISETP.GE.AND P0, PT, R4, RZ, PT ;  /* 0x000000ff0400720c */ /* 0x000fc40003f06270 */
[----:B------:R-:W-:Y:S01]  /*1100*/  IABS R4, R8 ;  /* 0x0000000800047213 */ /* 0x000fe20000000000 */
[----:B------:R-:W-:Y:S01]  /*1110*/  @!P4 IMAD.MOV R15, RZ, RZ, -R15 ;  /* 0x000000ffff0fc224 */ /* 0x000fe200078e0a0f */
[C---:B------:R-:W-:Y:S01]  /*1120*/  ISETP.GT.U32.AND P4, PT, R3.reuse, R10, PT ;  /* 0x0000000a0300720c */ /* 0x040fe20003f84070 */
[----:B------:R-:W-:Y:S01]  /*1130*/  @!P6 IMAD.IADD R12, R12, 0x1, -R3 ;  /* 0x000000010c0ce824 */ /* 0x000fe200078e0a03 */
[----:B------:R-:W-:Y:S01]  /*1140*/  ISETP.GT.U32.AND P6, PT, R3, R7, PT ;  /* 0x000000070300720c */ /* 0x000fe20003fc4070 */
[----:B------:R-:W-:Y:S01]  /*1150*/  IMAD.MOV R11, RZ, RZ, -R11 ;  /* 0x000000ffff0b7224 */ /* 0x000fe200078e0a0b */
[----:B------:R-:W-:Y:S01]  /*1160*/  STL [R1+0x174], R15 ;  /* 0x0001740f01007387 */ /* 0x000fe20000100800 */
[----:B------:R-:W-:-:S04]  /*1170*/  IMAD.HI.U32 R13, R2, R5, RZ ;  /* 0x00000005020d7227 */ /* 0x000fc800078e00ff */
[----:B------:R-:W-:Y:S02]  /*1180*/  IMAD R0, R3, R11, R0 ;  /* 0x0000000b03007224 */ /* 0x000fe400078e0200 */
[----:B------:R-:W-:-:S04]  /*1190*/  IMAD.HI.U32 R11, R2, R4, RZ ;  /* 0x00000004020b7227 */ /* 0x000fc800078e00ff */
[----:B------:R-:W-:Y:S02]  /*11a0*/  IMAD.MOV R13, RZ, RZ, -R13 ;  /* 0x000000ffff0d7224 */ /* 0x000fe400078e0a0d */
[----:B------:R-:W-:Y:S02]  /*11b0*/  IMAD.MOV R11, RZ, RZ, -R11 ;  /* 0x000000ffff0b7224 */ /* 0x000fe400078e0a0b */
[----:B------:R-:W-:Y:S01]  /*11c0*/  @!P4 IMAD.IADD R10, R10, 0x1, -R3 ;  /* 0x000000010a0ac824 */ /* 0x000fe200078e0a03 */
[C---:B------:R-:W-:Y:S01]  /*11d0*/  ISETP.GT.U32.AND P4, PT, R3.reuse, R0, PT ;  /* 0x000000000300720c */ /* 0x040fe20003f84070 */
[C---:B------:R-:W-:Y:S02]  /*11e0*/  IMAD R5, R3.reuse, R13, R5 ;  /* 0x0000000d03057224 */ /* 0x040fe400078e0205 */
[----:B------:R-:W-:Y:S02]  /*11f0*/  IMAD R4, R3, R11, R4 ;  /* 0x0000000b03047224 */ /* 0x000fe400078e0204 */
[----:B------:R-:W-:-:S02]  /*1200*/  IMAD.MOV.U32 R13, RZ, RZ, R10 ;  /* 0x000000ffff0d7224 */ /* 0x000fc400078e000a */
[----:B------:R-:W-:Y:S02]  /*1210*/  @!P6 IMAD.IADD R7, R7, 0x1, -R3 ;  /* 0x000000010707e824 */ /* 0x000fe400078e0a03 */
[----:B------:R-:W-:Y:S01]  /*1220*/  @!P3 IMAD.MOV R12, RZ, RZ, -R12 ;  /* 0x000000ffff0cb224 */ /* 0x000fe200078e0a0c */
[C---:B------:R-:W-:Y:S01]  /*1230*/  ISETP.GT.U32.AND P3, PT, R3.reuse, R5, PT ;  /* 0x000000050300720c */ /* 0x040fe20003f64070 */
[----:B------:R-:W-:Y:S01]  /*1240*/  @!P2 IMAD.MOV R13, RZ, RZ, -R13 ;  /* 0x000000ffff0da224 */ /* 0x000fe200078e0a0d */
[C---:B------:R-:W-:Y:S01]  /*1250*/  ISETP.GT.U32.AND P2, PT, R3.reuse, R4, PT ;  /* 0x000000040300720c */ /* 0x040fe20003f44070 */
[----:B------:R-:W-:Y:S01]  /*1260*/  @!P5 IMAD.MOV R9, RZ, RZ, -R9 ;  /* 0x000000ffff09d224 */ /* 0x000fe200078e0a09 */
[----:B------:R-:W-:Y:S01]  /*1270*/  ISETP.GT.U32.AND P6, PT, R3, R7, PT ;  /* 0x000000070300720c */ /* 0x000fe20003fc4070 */
[----:B------:R-:W-:Y:S01]  /*1280*/  STL [R1+0x178], R12 ;  /* 0x0001780c01007387 */ /* 0x000fe20000100800 */
[----:B------:R-:W-:Y:S01]  /*1290*/  @!P4 IMAD.IADD R0, R0, 0x1, -R3 ;  /* 0x000000010000c824 */ /* 0x000fe200078e0a03 */
[----:B------:R-:W-:-:S02]  /*12a0*/  ISETP.GE.AND P5, PT, R6, RZ, PT ;  /* 0x000000ff0600720c */ /* 0x000fc40003fa6270 */
[----:B------:R0:W-:Y:S01]  /*12b0*/  STL [R1+0x17c], R9 ;  /* 0x00017c0901007387 */ /* 0x0001e20000100800 */
[----:B------:R-:W-:Y:S02]  /*12c0*/  IADD3 R6, R25, 0x71, RZ ;  /* 0x0000007119067810 */ /* 0x000fe40007ffe0ff */
[----:B------:R-:W-:Y:S01]  /*12d0*/  ISETP.GT.U32.AND P4, PT, R3, R0, PT ;  /* 0x000000000300720c */ /* 0x000fe20003f84070 */
[--C-:B------:R-:W-:Y:S01]  /*12e0*/  @!P3 IMAD.IADD R5, R5, 0x1, -R3.reuse ;  /* 0x000000010505b824 */ /* 0x100fe200078e0a03 */
[----:B------:R-:W-:Y:S01]  /*12f0*/  IABS R18, R6 ;  /* 0x0000000600127213 */ /* 0x000fe20000000000 */
[--C-:B------:R-:W-:Y:S01]  /*1300*/  @!P2 IMAD.IADD R4, R4, 0x1, -R3.reuse ;  /* 0x000000010404a824 */ /* 0x100fe200078e0a03 */
[----:B------:R-:W-:Y:S01]  /*1310*/  STL [R1+0x188], R13 ;  /* 0x0001880d01007387 */ /* 0x000fe20000100800 */
[----:B------:R-:W-:Y:S01]  /*1320*/  @!P6 IMAD.IADD R7, R7, 0x1, -R3 ;  /* 0x000000010707e824 */ /* 0x000fe200078e0a03 */
[----:B------:R-:W-:Y:S01]  /*1330*/  ISETP.GT.U32.AND P3, PT, R3, R5, PT ;  /* 0x000000050300720c */ /* 0x000fe20003f64070 */
[----:B------:R-:W-:Y:S01]  /*1340*/  IMAD.HI.U32 R10, R2, R18, RZ ;  /* 0x00000012020a7227 */ /* 0x000fe200078e00ff */
[----:B0-----:R-:W-:-:S02]  /*1350*/  IADD3 R9, R25, 0x70, RZ ;  /* 0x0000007019097810 */ /* 0x001fc40007ffe0ff */
[----:B------:R-:W-:Y:S01]  /*1360*/  ISETP.GT.U32.AND P2, PT, R3, R4, PT ;  /* 0x000000040300720c */ /* 0x000fe20003f44070 */
[----:B------:R-:W-:Y:S01]  /*1370*/  IMAD.MOV.U32 R12, RZ, RZ, R7 ;  /* 0x000000ffff0c7224 */ /* 0x000fe200078e0007 */
[----:B------:R-:W-:Y:S01]  /*1380*/  IABS R17, R9 ;  /* 0x0000000900117213 */ /* 0x000fe20000000000 */
[----:B------:R-:W-:Y:S01]  /*1390*/  @!P4 IMAD.IADD R0, R0, 0x1, -R3 ;  /* 0x000000010000c824 */ /* 0x000fe200078e0a03 */
[----:B------:R-:W-:Y:S01]  /*13a0*/  ISETP.GE.AND P6, PT, R8, RZ, PT ;  /* 0x000000ff0800720c */ /* 0x000fe20003fc6270 */
[----:B------:R-:W-:Y:S01]  /*13b0*/  @!P1 IMAD.MOV R12, RZ, RZ, -R12 ;  /* 0x000000ffff0c9224 */ /* 0x000fe200078e0a0c */
[----:B------:R-:W-:Y:S01]  /*13c0*/  IADD3 R8, R25, 0x6f, RZ ;  /* 0x0000006f19087810 */ /* 0x000fe20007ffe0ff */
[----:B------:R-:W-:Y:S01]  /*13d0*/  IMAD.HI.U32 R7, R2, R17, RZ ;  /* 0x0000001102077227 */ /* 0x000fe200078e00ff */
[----:B------:R-:W-:Y:S02]  /*13e0*/  ISETP.GE.AND P1, PT, R6, RZ, PT ;  /* 0x000000ff0600720c */ /* 0x000fe40003f26270 */
[----:B------:R-:W-:Y:S01]  /*13f0*/  IABS R26, R8 ;  /* 0x00000008001a7213 */ /* 0x000fe20000000000 */
[----:B------:R-:W-:Y:S01]  /*1400*/  IMAD.MOV R7, RZ, RZ, -R7 ;  /* 0x000000ffff077224 */ /* 0x000fe200078e0a07 */
[----:B------:R0:W-:Y:S01]  /*1410*/  STL [R1+0x190], R12 ;  /* 0x0001900c01007387 */ /* 0x0001e20000100800 */
[----:B------:R-:W-:Y:S01]  /*1420*/  @!P3 IMAD.IADD R5, R5, 0x1, -R3 ;  /* 0x000000010505b824 */ /* 0x000fe200078e0a03 */
[----:B------:R-:W-:Y:S01]  /*1430*/  ISETP.GE.AND P3, PT, R9, RZ, PT ;  /* 0x000000ff0900720c */ /* 0x000fe20003f66270 */
[----:B------:R-:W-:Y:S01]  /*1440*/  IMAD R17, R3, R7, R17 ;  /* 0x0000000703117224 */ /* 0x000fe200078e0211 */
[----:B------:R-:W-:Y:S01]  /*1450*/  ISETP.GE.AND P4, PT, R8, RZ, PT ;  /* 0x000000ff0800720c */ /* 0x000fe20003f86270 */
[----:B------:R-:W-:Y:S01]  /*1460*/  @!P2 IMAD.IADD R4, R4, 0x1, -R3 ;  /* 0x000000010404a824 */ /* 0x000fe200078e0a03 */
[----:B------:R-:W-:Y:S01]  /*1470*/  IADD3 R8, R25, 0x6d, RZ ;  /* 0x0000006d19087810 */ /* 0x000fe20007ffe0ff */
[----:B------:R-:W-:Y:S01]  /*1480*/  IMAD.MOV R9, RZ, RZ, -R10 ;  /* 0x000000ffff097224 */ /* 0x000fe200078e0a0a */
[C---:B------:R-:W-:Y:S01]  /*1490*/  ISETP.GT.U32.AND P2, PT, R3.reuse, R17, PT ;  /* 0x000000110300720c */ /* 0x040fe20003f44070 */
[----:B------:R-:W-:Y:S01]  /*14a0*/  IMAD.MOV.U32 R11, RZ, RZ, R0 ;  /* 0x000000ffff0b7224 */ /* 0x000fe200078e0000 */
[----:B------:R-:W-:Y:S01]  /*14b0*/  IABS R10, R8 ;  /* 0x00000008000a7213 */ /* 0x000fe20000000000 */
[----:B------:R-:W-:Y:S01]  /*14c0*/  IMAD R18, R3, R9, R18 ;  /* 0x0000000903127224 */ /* 0x000fe200078e0212 */
[C---:B------:R-:W-:Y:S01]  /*14d0*/  IADD3 R9, R25.reuse, 0x6e, RZ ;  /* 0x0000006e19097810 */ /* 0x040fe20007ffe0ff */
[----:B0-----:R-:W-:Y:S01]  /*14e0*/  IMAD.MOV.U32 R12, RZ, RZ, R5 ;  /* 0x000000ffff0c7224 */ /* 0x001fe200078e0005 */
[----:B------:R-:W-:Y:S01]  /*14f0*/  IADD3 R5, R25, 0x6b, RZ ;  /* 0x0000006b19057810 */ /* 0x000fe20007ffe0ff */
[----:B------:R-:W-:-:S04]  /*1500*/  IMAD.HI.U32 R6, R2, R26, RZ ;  /* 0x0000001a02067227 */ /* 0x000fc800078e00ff */
[----:B------:R-:W-:Y:S01]  /*1510*/  @!P0 IMAD.MOV R12, RZ, RZ, -R12 ;  /* 0x000000ffff0c8224 */ /* 0x000fe200078e0a0c */
[----:B------:R-:W-:Y:S01]  /*1520*/  ISETP.GT.U32.AND P0, PT, R3, R18, PT ;  /* 0x000000120300720c */ /* 0x000fe20003f04070 */
[----:B------:R-:W-:Y:S01]  /*1530*/  @!P5 IMAD.MOV R11, RZ, RZ, -R11 ;  /* 0x000000ffff0bd224 */ /* 0x000fe200078e0a0b */
[----:B------:R-:W-:Y:S01]  /*1540*/  ISETP.GE.AND P5, PT, R9, RZ, PT ;  /* 0x000000ff0900720c */ /* 0x000fe20003fa6270 */
[----:B------:R-:W-:Y:S01]  /*1550*/  IMAD.MOV R6, RZ, RZ, -R6 ;  /* 0x000000ffff067224 */ /* 0x000fe200078e0a06 */
[----:B------:R-:W-:Y:S01]  /*1560*/  IABS R9, R9 ;  /* 0x0000000900097213 */ /* 0x000fe20000000000 */
[----:B------:R-:W-:Y:S01]  /*1570*/  @!P2 IMAD.IADD R17, R17, 0x1, -R3 ;  /* 0x000000011111a824 */ /* 0x000fe200078e0a03 */
[----:B------:R0:W-:Y:S01]  /*1580*/  STL [R1+0x1a0], R12 ;  /* 0x0001a00c01007387 */ /* 0x0001e20000100800 */
[----:B------:R-:W-:Y:S01]  /*1590*/  IMAD R26, R3, R6, R26 ;  /* 0x00000006031a7224 */ /* 0x000fe200078e021a */
[----:B------:R-:W-:Y:S01]  /*15a0*/  IADD3 R6, R25, 0x6c, RZ ;  /* 0x0000006c19067810 */ /* 0x000fe20007ffe0ff */
[----:B------:R-:W-:Y:S01]  /*15b0*/  IMAD.MOV.U32 R15, RZ, RZ, R4 ;  /* 0x000000ffff0f7224 */ /* 0x000fe200078e0004 */
[----:B------:R1:W-:Y:S01]  /*15c0*/  STL [R1+0x1a4], R11 ;  /* 0x0001a40b01007387 */ /* 0x0003e20000100800 */
[----:B------:R-:W-:Y:S01]  /*15d0*/  ISETP.GT.U32.AND P2, PT, R3, R17, PT ;  /* 0x000000110300720c */ /* 0x000fe20003f44070 */
[----:B------:R-:W-:Y:S01]  /*15e0*/  IMAD.HI.U32 R7, R2, R10, RZ ;  /* 0x0000000a02077227 */ /* 0x000fe200078e00ff */
[----:B------:R-:W-:-:S03]  /*15f0*/  IABS R13, R6 ;  /* 0x00000006000d7213 */ /* 0x000fc60000000000 */
[----:B------:R-:W-:Y:S01]  /*1600*/  @!P6 IMAD.MOV R15, RZ, RZ, -R15 ;  /* 0x000000ffff0fe224 */ /* 0x000fe200078e0a0f */
[C---:B------:R-:W-:Y:S01]  /*1610*/  ISETP.GT.U32.AND P6, PT, R3.reuse, R26, PT ;  /* 0x0000001a0300720c */ /* 0x040fe20003fc4070 */
[----:B------:R-:W-:Y:S01]  /*1620*/  @!P0 IMAD.IADD R18, R18, 0x1, -R3 ;  /* 0x0000000112128824 */ /* 0x000fe200078e0a03 */
[----:B0-----:R-:W-:Y:S01]  /*1630*/  IABS R12, R5 ;  /* 0x00000005000c7213 */ /* 0x001fe20000000000 */
[----:B-1----:R-:W-:Y:S01]  /*1640*/  IMAD.HI.U32 R11, R2, R9, RZ ;  /* 0x00000009020b7227 */ /* 0x002fe200078e00ff */
[----:B------:R0:W-:Y:S02]  /*1650*/  STL [R1+0x18c], R15 ;  /* 0x00018c0f01007387 */ /* 0x0001e40000100800 */
[----:B------:R-:W-:Y:S01]  /*1660*/  ISETP.GT.U32.AND P0, PT, R3, R18, PT ;  /* 0x000000120300720c */ /* 0x000fe20003f04070 */
[----:B------:R-:W-:Y:S02]  /*1670*/  IMAD.MOV R11, RZ, RZ, -R11 ;  /* 0x000000ffff0b7224 */ /* 0x000fe400078e0a0b */
[----:B------:R-:W-:-:S02]  /*1680*/  IMAD.MOV R7, RZ, RZ, -R7 ;  /* 0x000000ffff077224 */ /* 0x000fc400078e0a07 */
[C---:B------:R-:W-:Y:S02]  /*1690*/  IMAD R9, R3.reuse, R11, R9 ;  /* 0x0000000b03097224 */ /* 0x040fe400078e0209 */
[----:B------:R-:W-:Y:S01]  /*16a0*/  IMAD R10, R3, R7, R10 ;  /* 0x00000007030a7224 */ /* 0x000fe200078e020a */
[----:B0-----:R-:W-:Y:S01]  /*16b0*/  IADD3 R15, R25, 0x68, RZ ;  /* 0x00000068190f7810 */ /* 0x001fe20007ffe0ff */
[----:B------:R-:W-:Y:S01]  /*16c0*/  @!P2 IMAD.IADD R17, R17, 0x1, -R3 ;  /* 0x000000011111a824 */ /* 0x000fe200078e0a03 */
[----:B------:R-:W-:Y:S01]  /*16d0*/  ISETP.GT.U32.AND P2, PT, R3, R9, PT ;  /* 0x000000090300720c */ /* 0x000fe20003f44070 */
[----:B------:R-:W-:Y:S01]  /*16e0*/  IMAD.HI.U32 R14, R2, R13, RZ ;  /* 0x0000000d020e7227 */ /* 0x000fe200078e00ff */
[----:B------:R-:W-:-:S03]  /*16f0*/  IABS R11, R15 ;  /* 0x0000000f000b7213 */ /* 0x000fc60000000000 */
[--C-:B------:R-:W-:Y:S01]  /*1700*/  @!P6 IMAD.IADD R26, R26, 0x1, -R3.reuse ;  /* 0x000000011a1ae824 */ /* 0x100fe200078e0a03 */
[----:B------:R-:W-:Y:S01]  /*1710*/  ISETP.GT.U32.AND P6, PT, R3, R10, PT ;  /* 0x0000000a0300720c */ /* 0x000fe20003fc4070 */
[----:B------:R-:W-:Y:S01]  /*1720*/  IMAD.MOV R4, RZ, RZ, -R14 ;  /* 0x000000ffff047224 */ /* 0x000fe200078e0a0e */
[----:B------:R-:W-:Y:S01]  /*1730*/  IADD3 R14, R25, 0x69, RZ ;  /* 0x00000069190e7810 */ /* 0x000fe20007ffe0ff */
[----:B------:R-:W-:Y:S01]  /*1740*/  @!P0 IMAD.IADD R18, R18, 0x1, -R3 ;  /* 0x0000000112128824 */ /* 0x000fe200078e0a03 */
[----:B------:R-:W-:Y:S01]  /*1750*/  ISETP.GE.AND P0, PT, R8, RZ, PT ;  /* 0x000000ff0800720c */ /* 0x000fe20003f06270 */
[----:B------:R-:W-:Y:S01]  /*1760*/  IMAD R13, R3, R4, R13 ;  /* 0x00000004030d7224 */ /* 0x000fe200078e020d */
[----:B------:R-:W-:Y:S01]  /*1770*/  IADD3 R4, R25, 0x6a, RZ ;  /* 0x0000006a19047810 */ /* 0x000fe20007ffe0ff */
[----:B------:R-:W-:Y:S01]  /*1780*/  @!P2 IMAD.IADD R9, R9, 0x1, -R3 ;  /* 0x000000010909a824 */ /* 0x000fe200078e0a03 */
[----:B------:R-:W-:Y:S01]  /*1790*/  ISETP.GT.U32.AND P2, PT, R3, R26, PT ;  /* 0x0000001a0300720c */ /* 0x000fe20003f44070 */
[----:B------:R-:W-:Y:S01]  /*17a0*/  IMAD.MOV.U32 R20, RZ, RZ, R18 ;  /* 0x000000ffff147224 */ /* 0x000fe200078e0012 */
[----:B------:R-:W-:Y:S01]  /*17b0*/  IABS R8, R4 ;  /* 0x0000000400087213 */ /* 0x000fe20000000000 */
[----:B------:R-:W-:Y:S01]  /*17c0*/  IMAD.HI.U32 R0, R2, R12, RZ ;  /* 0x0000000c02007227 */ /* 0x000fe200078e00ff */
[----:B------:R-:W-:-:S03]  /*17d0*/  IABS R7, R14 ;  /* 0x0000000e00077213 */ /* 0x000fc60000000000 */
[----:B------:R-:W-:Y:S02]  /*17e0*/  @!P6 IMAD.IADD R10, R10, 0x1, -R3 ;  /* 0x000000010a0ae824 */ /* 0x000fe400078e0a03 */
[----:B------:R-:W-:Y:S01]  /*17f0*/  @!P1 IMAD.MOV R20, RZ, RZ, -R20 ;  /* 0x000000ffff149224 */ /* 0x000fe200078e0a14 */
[C---:B------:R-:W-:Y:S01]  /*1800*/  ISETP.GT.U32.AND P1, PT, R3.reuse, R9, PT ;  /* 0x000000090300720c */ /* 0x040fe20003f24070 */
[C---:B------:R-:W-:Y:S01]  /*1810*/  IMAD.HI.U32 R18, R2.reuse, R8, RZ ;  /* 0x0000000802127227 */ /* 0x040fe200078e00ff */
[----:B------:R-:W-:Y:S02]  /*1820*/  ISETP.GT.U32.AND P6, PT, R3, R10, PT ;  /* 0x0000000a0300720c */ /* 0x000fe40003fc4070 */
[----:B------:R-:W-:Y:S01]  /*1830*/  STL [R1+0x184], R20 ;  /* 0x0001841401007387 */ /* 0x000fe20000100800 */
[----:B------:R-:W-:Y:S02]  /*1840*/  IMAD.MOV R0, RZ, RZ, -R0 ;  /* 0x000000ffff007224 */ /* 0x000fe400078e0a00 */
[----:B------:R-:W-:-:S04]  /*1850*/  IMAD.HI.U32 R19, R2, R7, RZ ;  /* 0x0000000702137227 */ /* 0x000fc800078e00ff */
[----:B------:R-:W-:Y:S02]  /*1860*/  IMAD.MOV R18, RZ, RZ, -R18 ;  /* 0x000000ffff127224 */ /* 0x000fe400078e0a12 */
[C---:B------:R-:W-:Y:S01]  /*1870*/  IMAD R12, R3.reuse, R0, R12 ;  /* 0x00000000030c7224 */ /* 0x040fe200078e020c */
[----:B------:R-:W-:Y:S01]  /*1880*/  IABS R0, R16 ;  /* 0x0000001000007213 */ /* 0x000fe20000000000 */
[----:B------:R-:W-:Y:S02]  /*1890*/  IMAD.MOV R19, RZ, RZ, -R19 ;  /* 0x000000ffff137224 */ /* 0x000fe400078e0a13 */
[C---:B------:R-:W-:Y:S02]  /*18a0*/  IMAD R8, R3.reuse, R18, R8 ;  /* 0x0000001203087224 */ /* 0x040fe400078e0208 */
[----:B------:R-:W-:Y:S01]  /*18b0*/  @!P2 IMAD.IADD R26, R26, 0x1, -R3 ;  /* 0x000000011a1aa824 */ /* 0x000fe200078e0a03 */
[C---:B------:R-:W-:Y:S01]  /*18c0*/  ISETP.GT.U32.AND P2, PT, R3.reuse, R12, PT ;  /* 0x0000000c0300720c */ /* 0x040fe20003f44070 */
[----:B------:R-:W-:Y:S01]  /*18d0*/  @!P3 IMAD.MOV R17, RZ, RZ, -R17 ;  /* 0x000000ffff11b224 */ /* 0x000fe200078e0a11 */
[C---:B------:R-:W-:Y:S01]  /*18e0*/  ISETP.GT.U32.AND P3, PT, R3.reuse, R13, PT ;  /* 0x0000000d0300720c */ /* 0x040fe20003f64070 */
[----:B------:R-:W-:Y:S01]  /*18f0*/  IMAD R7, R3, R19, R7 ;  /* 0x0000001303077224 */ /* 0x000fe200078e0207 */
[----:B------:R-:W-:Y:S01]  /*1900*/  IADD3 R19, R25, 0x5e, RZ ;  /* 0x0000005e19137810 */ /* 0x000fe20007ffe0ff */
[--C-:B------:R-:W-:Y:S01]  /*1910*/  @!P1 IMAD.IADD R9, R9, 0x1, -R3.reuse ;  /* 0x0000000109099824 */ /* 0x100fe200078e0a03 */
[C---:B------:R-:W-:Y:S01]  /*1920*/  ISETP.GT.U32.AND P1, PT, R3.reuse, R8, PT ;  /* 0x000000080300720c */ /* 0x040fe20003f24070 */
[----:B------:R-:W-:Y:S01]  /*1930*/  @!P6 IMAD.IADD R10, R10, 0x1, -R3 ;  /* 0x000000010a0ae824 */ /* 0x000fe200078e0a03 */
[----:B------:R-:W-:Y:S01]  /*1940*/  ISETP.GT.U32.AND P6, PT, R3, R7, PT ;  /* 0x000000070300720c */ /* 0x000fe20003fc4070 */
[----:B------:R0:W-:Y:S01]  /*1950*/  STL [R1+0x180], R17 ;  /* 0x0001801101007387 */ /* 0x0001e20000100800 */
[----:B------:R-:W-:-:S02]  /*1960*/  @!P4 IMAD.MOV R26, RZ, RZ, -R26 ;  /* 0x000000ffff1ac224 */ /* 0x000fc400078e0a1a */
[----:B------:R-:W-:-:S04]  /*1970*/  IMAD.HI.U32 R18, R2, R0, RZ ;  /* 0x0000000002127227 */ /* 0x000fc800078e00ff */
[--C-:B------:R-:W-:Y:S01]  /*1980*/  @!P2 IMAD.IADD R12, R12, 0x1, -R3.reuse ;  /* 0x000000010c0ca824 */ /* 0x100fe200078e0a03 */
[----:B------:R-:W-:Y:S01]  /*1990*/  ISETP.GE.AND P2, PT, R5, RZ, PT ;  /* 0x000000ff0500720c */ /* 0x000fe20003f46270 */
[--C-:B------:R-:W-:Y:S01]  /*19a0*/  @!P3 IMAD.IADD R13, R13, 0x1, -R3.reuse ;  /* 0x000000010d0db824 */ /* 0x100fe200078e0a03 */
[----:B------:R-:W-:Y:S01]  /*19b0*/  ISETP.GE.AND P3, PT, R6, RZ, PT ;  /* 0x000000ff0600720c */ /* 0x000fe20003f66270 */
[--C-:B------:R-:W-:Y:S01]  /*19c0*/  @!P1 IMAD.IADD R8, R8, 0x1, -R3.reuse ;  /* 0x0000000108089824 */ /* 0x100fe200078e0a03 */
[C---:B------:R-:W-:Y:S01]  /*19d0*/  ISETP.GT.U32.AND P4, PT, R3.reuse, R12, PT ;  /* 0x0000000c0300720c */ /* 0x040fe20003f84070 */
[----:B0-----:R-:W-:Y:S01]  /*19e0*/  IMAD.HI.U32 R17, R2, R11, RZ ;  /* 0x0000000b02117227 */ /* 0x001fe200078e00ff */
[----:B------:R-:W-:Y:S02]  /*19f0*/  ISETP.GT.U32.AND P1, PT, R3, R13, PT ;  /* 0x0000000d0300720c */ /* 0x000fe40003f24070 */
[----:B------:R-:W-:Y:S01]  /*1a00*/  IADD3 R6, R25, 0x65, RZ ;  /* 0x0000006519067810 */ /* 0x000fe20007ffe0ff */
[----:B------:R-:W-:Y:S01]  /*1a10*/  @!P6 IMAD.IADD R7, R7, 0x1, -R3 ;  /* 0x000000010707e824 */ /* 0x000fe200078e0a03 */
[----:B------:R-:W-:Y:S01]  /*1a20*/  ISETP.GT.U32.AND P6, PT, R3, R8, PT ;  /* 0x000000080300720c */ /* 0x000fe20003fc4070 */
[----:B------:R-:W-:-:S02]  /*1a30*/  IMAD.MOV R17, RZ, RZ, -R17 ;  /* 0x000000ffff117224 */ /* 0x000fc400078e0a11 */
[----:B------:R-:W-:Y:S01]  /*1a40*/  @!P5 IMAD.MOV R9, RZ, RZ, -R9 ;  /* 0x000000ffff09d224 */ /* 0x000fe200078e0a09 */
[C---:B------:R-:W-:Y:S01]  /*1a50*/  ISETP.GT.U32.AND P5, PT, R3.reuse, R7, PT ;  /* 0x000000070300720c */ /* 0x040fe20003fa4070 */
[----:B------:R-:W-:Y:S02]  /*1a60*/  IMAD.MOV R18, RZ, RZ, -R18 ;  /* 0x000000ffff127224 */ /* 0x000fe400078e0a12 */
[----:B------:R-:W-:Y:S01]  /*1a70*/  IMAD R5, R3, R17, R11 ;  /* 0x0000001103057224 */ /* 0x000fe200078e020b */
[----:B------:R-:W-:Y:S01]  /*1a80*/  IADD3 R11, R25, 0x66, RZ ;  /* 0x00000066190b7810 */ /* 0x000fe20007ffe0ff */
[C---:B------:R-:W-:Y:S01]  /*1a90*/  IMAD R0, R3.reuse, R18, R0 ;  /* 0x0000001203007224 */ /* 0x040fe200078e0200 */
[----:B------:R-:W-:Y:S01]  /*1aa0*/  IABS R18, R6 ;  /* 0x0000000600127213 */ /* 0x000fe20000000000 */
[----:B------:R-:W-:Y:S01]  /*1ab0*/  @!P0 IMAD.MOV R10, RZ, RZ, -R10 ;  /* 0x000000ffff0a8224 */ /* 0x000fe200078e0a0a */
[----:B------:R-:W-:Y:S01]  /*1ac0*/  ISETP.GT.U32.AND P0, PT, R3, R5, PT ;  /* 0x000000050300720c */ /* 0x000fe20003f04070 */
[--C-:B------:R-:W-:Y:S01]  /*1ad0*/  @!P4 IMAD.IADD R12, R12, 0x1, -R3.reuse ;  /* 0x000000010c0cc824 */ /* 0x100fe200078e0a03 */
[----:B------:R-:W-:Y:S01]  /*1ae0*/  IABS R17, R11 ;  /* 0x0000000b00117213 */ /* 0x000fe20000000000 */
[--C-:B------:R-:W-:Y:S01]  /*1af0*/  @!P1 IMAD.IADD R13, R13, 0x1, -R3.reuse ;  /* 0x000000010d0d9824 */ /* 0x100fe200078e0a03 */
[----:B------:R-:W-:Y:S01]  /*1b00*/  ISETP.GT.U32.AND P4, PT, R3, R0, PT ;  /* 0x000000000300720c */ /* 0x000fe20003f84070 */
[----:B------:R-:W-:Y:S01]  /*1b10*/  @!P6 IMAD.IADD R8, R8, 0x1, -R3 ;  /* 0x000000010808e824 */ /* 0x000fe200078e0a03 */
[----:B------:R-:W-:Y:S01]  /*1b20*/  ISETP.GE.AND P1, PT, R4, RZ, PT ;  /* 0x000000ff0400720c */ /* 0x000fe20003f26270 */
[----:B------:R-:W-:Y:S01]  /*1b30*/  IMAD.MOV.U32 R4, RZ, RZ, R18 ;  /* 0x000000ffff047224 */ /* 0x000fe200078e0012 */
[----:B------:R-:W-:Y:S01]  /*1b40*/  ISETP.GE.AND P6, PT, R14, RZ, PT ;  /* 0x000000ff0e00720c */ /* 0x000fe20003fc6270 */
[----:B------:R-:W-:-:S04]  /*1b50*/  IMAD.HI.U32 R14, R2, R17, RZ ;  /* 0x00000011020e7227 */ /* 0x000fc800078e00ff */
[----:B------:R-:W-:Y:S01]  /*1b60*/  @!P5 IMAD.IADD R7, R7, 0x1, -R3 ;  /* 0x000000010707d824 */ /* 0x000fe200078e0a03 */
[----:B------:R-:W-:Y:S01]  /*1b70*/  ISETP.GE.AND P5, PT, R15, RZ, PT ;  /* 0x000000ff0f00720c */ /* 0x000fe20003fa6270 */
[----:B------:R-:W-:Y:S02]  /*1b80*/  IMAD.MOV.U32 R21, RZ, RZ, R13 ;  /* 0x000000ffff157224 */ /* 0x000fe400078e000d */
[----:B------:R-:W-:-:S04]  /*1b90*/  IMAD.HI.U32 R15, R2, R4, RZ ;  /* 0x00000004020f7227 */ /* 0x000fc800078e00ff */
[----:B------:R-:W-:Y:S02]  /*1ba0*/  IMAD.MOV R14, RZ, RZ, -R14 ;  /* 0x000000ffff0e7224 */ /* 0x000fe400078e0a0e */
[----:B------:R-:W-:Y:S01]  /*1bb0*/  @!P3 IMAD.MOV R21, RZ, RZ, -R21 ;  /* 0x000000ffff15b224 */ /* 0x000fe200078e0a15 */
[----:B------:R-:W-:Y:S01]  /*1bc0*/  ISETP.GE.AND P3, PT, R11, RZ, PT ;  /* 0x000000ff0b00720c */ /* 0x000fe20003f66270 */
[----:B------:R-:W-:Y:S01]  /*1bd0*/  @!P0 IMAD.IADD R5, R5, 0x1, -R3 ;  /* 0x0000000105058824 */ /* 0x000fe200078e0a03 */
[----:B------:R-:W-:Y:S01]  /*1be0*/  ISETP.GE.AND P0, PT, R16, RZ, PT ;  /* 0x000000ff1000720c */ /* 0x000fe20003f06270 */
[----:B------:R-:W-:Y:S01]  /*1bf0*/  IMAD.MOV R13, RZ, RZ, -R15 ;  /* 0x000000ffff0d7224 */ /* 0x000fe200078e0a0f */
[----:B------:R-:W-:Y:S01]  /*1c00*/  STL [R1+0x150], R21 ;  /* 0x0001501501007387 */ /* 0x000fe20000100800 */
[----:B------:R-:W-:Y:S01]  /*1c10*/  IMAD R11, R3, R14, R17 ;  /* 0x0000000e030b7224 */ /* 0x000fe200078e0211 */
[----:B------:R-:W-:Y:S01]  /*1c20*/  IADD3 R16, R25, 0x5d, RZ ;  /* 0x0000005d19107810 */ /* 0x000fe20007ffe0ff */
[----:B------:R-:W-:-:S02]  /*1c30*/  IMAD.MOV.U32 R20, RZ, RZ, R12 ;  /* 0x000000ffff147224 */ /* 0x000fc400078e000c */
[----:B------:R-:W-:Y:S01]  /*1c40*/  @!P4 IMAD.IADD R0, R0, 0x1, -R3 ;  /* 0x000000010000c824 */ /* 0x000fe200078e0a03 */
[C---:B------:R-:W-:Y:S01]  /*1c50*/  ISETP.GT.U32.AND P4, PT, R3.reuse, R5, PT ;  /* 0x000000050300720c */ /* 0x040fe20003f84070 */
[----:B------:R-:W-:Y:S02]  /*1c60*/  IMAD R4, R3, R13, R4 ;  /* 0x0000000d03047224 */ /* 0x000fe400078e0204 */
[----:B------:R-:W-:Y:S01]  /*1c70*/  IMAD.MOV.U32 R12, RZ, RZ, R7 ;  /* 0x000000ffff0c7224 */ /* 0x000fe200078e0007 */
[----:B------:R-:W-:Y:S01]  /*1c80*/  IADD3 R7, R25, 0x64, RZ ;  /* 0x0000006419077810 */ /* 0x000fe20007ffe0ff */
[----:B------:R-:W-:Y:S01]  /*1c90*/  @!P1 IMAD.MOV R8, RZ, RZ, -R8 ;  /* 0x000000ffff089224 */ /* 0x000fe200078e0a08 */
[C---:B------:R-:W-:Y:S01]  /*1ca0*/  ISETP.GT.U32.AND P1, PT, R3.reuse, R11, PT ;  /* 0x0000000b0300720c */ /* 0x040fe20003f24070 */
[----:B------:R-:W-:Y:S01]  /*1cb0*/  @!P6 IMAD.MOV R12, RZ, RZ, -R12 ;  /* 0x000000ffff0ce224 */ /* 0x000fe200078e0a0c */
[C---:B------:R-:W-:Y:S01]  /*1cc0*/  ISETP.GT.U32.AND P6, PT, R3.reuse, R4, PT ;  /* 0x000000040300720c */ /* 0x040fe20003fc4070 */
[----:B------:R-:W-:Y:S01]  /*1cd0*/  @!P2 IMAD.MOV R20, RZ, RZ, -R20 ;  /* 0x000000ffff14a224 */ /* 0x000fe200078e0a14 */
[----:B------:R-:W-:-:S03]  /*1ce0*/  ISETP.GT.U32.AND P2, PT, R3, R0, PT ;  /* 0x000000000300720c */ /* 0x000fc60003f44070 */
[--C-:B------:R-:W-:Y:S01]  /*1cf0*/  @!P4 IMAD.IADD R5, R5, 0x1, -R3.reuse ;  /* 0x000000010505c824 */ /* 0x100fe200078e0a03 */
[----:B------:R-:W-:Y:S01]  /*1d00*/  STL [R1+0x154], R20 ;  /* 0x0001541401007387 */ /* 0x000fe20000100800 */
[----:B------:R-:W-:Y:S02]  /*1d10*/  ISETP.GE.AND P4, PT, R6, RZ, PT ;  /* 0x000000ff0600720c */ /* 0x000fe40003f86270 */
[----:B------:R-:W-:Y:S01]  /*1d20*/  IABS R6, R7 ;  /* 0x0000000700067213 */ /* 0x000fe20000000000 */
[----:B------:R0:W-:Y:S01]  /*1d30*/  STL [R1+0x158], R8 ;  /* 0x0001580801007387 */ /* 0x0001e20000100800 */
[--C-:B------:R-:W-:Y:S02]  /*1d40*/  @!P1 IMAD.IADD R11, R11, 0x1, -R3.reuse ;  /* 0x000000010b0b9824 */ /* 0x100fe400078e0a03 */
[--C-:B------:R-:W-:Y:S01]  /*1d50*/  @!P6 IMAD.IADD R4, R4, 0x1, -R3.reuse ;  /* 0x000000010404e824 */ /* 0x100fe200078e0a03 */
[----:B------:R1:W-:Y:S01]  /*1d60*/  STL [R1+0x15c], R12 ;  /* 0x00015c0c01007387 */ /* 0x0003e20000100800 */
[----:B------:R-:W-:Y:S01]  /*1d70*/  @!P2 IMAD.IADD R0, R0, 0x1, -R3 ;  /* 0x000000010000a824 */ /* 0x000fe200078e0a03 */
[----:B------:R-:W-:Y:S01]  /*1d80*/  ISETP.GT.U32.AND P6, PT, R3, R11, PT ;  /* 0x0000000b0300720c */ /* 0x000fe20003fc4070 */
[----:B------:R-:W-:Y:S01]  /*1d90*/  IMAD.MOV.U32 R13, RZ, RZ, R5 ;  /* 0x000000ffff0d7224 */ /* 0x000fe200078e0005 */
[----:B------:R-:W-:-:S02]  /*1da0*/  ISETP.GE.AND P2, PT, R7, RZ, PT ;  /* 0x000000ff0700720c */ /* 0x000fc40003f46270 */
[----:B0-----:R-:W-:Y:S01]  /*1db0*/  IADD3 R8, R25, 0x63, RZ ;  /* 0x0000006319087810 */ /* 0x001fe20007ffe0ff */
[----:B------:R-:W-:Y:S01]  /*1dc0*/  @!P5 IMAD.MOV R13, RZ, RZ, -R13 ;  /* 0x000000ffff0dd224 */ /* 0x000fe200078e0a0d */
[----:B------:R-:W-:Y:S02]  /*1dd0*/  ISETP.GT.U32.AND P5, PT, R3, R4, PT ;  /* 0x000000040300720c */ /* 0x000fe40003fa4070 */
[----:B-1----:R-:W-:Y:S02]  /*1de0*/  IABS R12, R8 ;  /* 0x00000008000c7213 */ /* 0x002fe40000000000 */
[----:B------:R-:W-:Y:S01]  /*1df0*/  ISETP.GE.AND P1, PT, R8, RZ, PT ;  /* 0x000000ff0800720c */ /* 0x000fe20003f26270 */
[----:B------:R-:W-:Y:S01]  /*1e00*/  IMAD.HI.U32 R8, R2, R6, RZ ;  /* 0x0000000602087227 */ /* 0x000fe200078e00ff */
[----:B------:R0:W-:Y:S03]  /*1e10*/  STL [R1+0x164], R13 ;  /* 0x0001640d01007387 */ /* 0x0001e60000100800 */
[----:B------:R-:W-:-:S02]  /*1e20*/  IMAD.MOV.U32 R7, RZ, RZ, R12 ;  /* 0x000000ffff077224 */ /* 0x000fc400078e000c */
[----:B------:R-:W-:Y:S02]  /*1e30*/  IMAD.MOV.U32 R12, RZ, RZ, R0 ;  /* 0x000000ffff0c7224 */ /* 0x000fe400078e0000 */
[----:B------:R-:W-:Y:S01]  /*1e40*/  IMAD.MOV R0, RZ, RZ, -R8 ;  /* 0x000000ffff007224 */ /* 0x000fe200078e0a08 */
[C---:B------:R-:W-:Y:S01]  /*1e50*/  IADD3 R8, R25.reuse, 0x61, RZ ;  /* 0x0000006119087810 */ /* 0x040fe20007ffe0ff */
[----:B------:R-:W-:Y:S01]  /*1e60*/  IMAD.HI.U32 R5, R2, R7, RZ ;  /* 0x0000000702057227 */ /* 0x000fe200078e00ff */
[----:B0-----:R-:W-:-:S03]  /*1e70*/  IADD3 R13, R25, 0x62, RZ ;  /* 0x00000062190d7810 */ /* 0x001fc60007ffe0ff */
[----:B------:R-:W-:Y:S01]  /*1e80*/  IMAD R6, R3, R0, R6 ;  /* 0x0000000003067224 */ /* 0x000fe200078e0206 */
[----:B------:R-:W-:Y:S01]  /*1e90*/  IADD3 R0, R25, 0x5f, RZ ;  /* 0x0000005f19007810 */ /* 0x000fe20007ffe0ff */
[----:B------:R-:W-:Y:S02]  /*1ea0*/  @!P6 IMAD.IADD R11, R11, 0x1, -R3 ;  /* 0x000000010b0be824 */ /* 0x000fe400078e0a03 */
[----:B------:R-:W-:Y:S01]  /*1eb0*/  IMAD.MOV R5, RZ, RZ, -R5 ;  /* 0x000000ffff057224 */ /* 0x000fe200078e0a05 */
[C---:B------:R-:W-:Y:S01]  /*1ec0*/  ISETP.GT.U32.AND P6, PT, R3.reuse, R6, PT ;  /* 0x000000060300720c */ /* 0x040fe20003fc4070 */
[----:B------:R-:W-:Y:S01]  /*1ed0*/  IMAD.MOV.U32 R15, RZ, RZ, R11 ;  /* 0x000000ffff0f7224 */ /* 0x000fe200078e000b */
[----:B------:R-:W-:Y:S01]  /*1ee0*/  IABS R11, R0 ;  /* 0x00000000000b7213 */ /* 0x000fe20000000000 */
[----:B------:R-:W-:Y:S02]  /*1ef0*/  IMAD R5, R3, R5, R7 ;  /* 0x0000000503057224 */ /* 0x000fe400078e0207 */
[----:B------:R-:W-:-:S02]  /*1f00*/  @!P3 IMAD.MOV R15, RZ, RZ, -R15 ;  /* 0x000000ffff0fb224 */ /* 0x000fc400078e0a0f */
[----:B------:R-:W-:Y:S01]  /*1f10*/  @!P0 IMAD.MOV R12, RZ, RZ, -R12 ;  /* 0x000000ffff0c8224 */ /* 0x000fe200078e0a0c */
[----:B------:R-:W-:Y:S01]  /*1f20*/  ISETP.GT.U32.AND P3, PT, R3, R5, PT ;  /* 0x000000050300720c */ /* 0x000fe20003f64070 */
[--C-:B------:R-:W-:Y:S01]  /*1f30*/  @!P5 IMAD.IADD R4, R4, 0x1, -R3.reuse ;  /* 0x000000010404d824 */ /* 0x100fe200078e0a03 */
[----:B------:R-:W-:Y:S02]  /*1f40*/  ISETP.GE.AND P0, PT, R13, RZ, PT ;  /* 0x000000ff0d00720c */ /* 0x000fe40003f06270 */
[----:B------:R-:W-:Y:S01]  /*1f50*/  IABS R13, R13 ;  /* 0x0000000d000d7213 */ /* 0x000fe20000000000 */
[----:B------:R-:W-:Y:S01]  /*1f60*/  @!P6 IMAD.IADD R6, R6, 0x1, -R3 ;  /* 0x000000010606e824 */ /* 0x000fe200078e0a03 */
[----:B------:R0:W-:Y:S01]  /*1f70*/  STL [R1+0x16c], R12 ;  /* 0x00016c0c01007387 */ /* 0x0001e20000100800 */
[----:B------:R-:W-:Y:S01]  /*1f80*/  IMAD.MOV.U32 R14, RZ, RZ, R4 ;  /* 0x000000ffff0e7224 */ /* 0x000fe200078e0004 */
[----:B------:R-:W-:Y:S01]  /*1f90*/  ISETP.GE.AND P5, PT, R8, RZ, PT ;  /* 0x000000ff0800720c */ /* 0x000fe20003fa6270 */
[----:B------:R-:W-:Y:S01]  /*1fa0*/  IMAD.HI.U32 R7, R2, R13, RZ ;  /* 0x0000000d02077227 */ /* 0x000fe200078e00ff */
[----:B------:R-:W-:Y:S01]  /*1fb0*/  ISETP.GT.U32.AND P6, PT, R3, R6, PT ;  /* 0x000000060300720c */ /* 0x000fe20003fc4070 */
[----:B------:R-:W-:Y:S01]  /*1fc0*/  STL [R1+0x170], R15 ;  /* 0x0001700f01007387 */ /* 0x000fe20000100800 */
[----:B------:R-:W-:Y:S01]  /*1fd0*/  IABS R8, R8 ;  /* 0x0000000800087213 */ /* 0x000fe20000000000 */
[----:B------:R-:W-:-:S02]  /*1fe0*/  @!P4 IMAD.MOV R14, RZ, RZ, -R14 ;  /* 0x000000ffff0ec224 */ /* 0x000fc400078e0a0e */
[----:B------:R-:W-:Y:S01]  /*1ff0*/  IMAD.MOV R7, RZ, RZ, -R7 ;  /* 0x000000ffff077224 */ /* 0x000fe200078e0a07 */
[----:B0-----:R-:W-:Y:S01]  /*2000*/  IADD3 R12, R25, 0x60, RZ ;  /* 0x00000060190c7810 */ /* 0x001fe20007ffe0ff */
[----:B------:R-:W-:Y:S01]  /*2010*/  @!P3 IMAD.IADD R5, R5, 0x1, -R3 ;  /* 0x000000010505b824 */ /* 0x000fe200078e0a03 */
[----:B------:R0:W-:Y:S01]  /*2020*/  STL [R1+0x1f4], R14 ;  /* 0x0001f40e01007387 */ /* 0x0001e20000100800 */
[C---:B------:R-:W-:Y:S01]  /*2030*/  IMAD R13, R3.reuse, R7, R13 ;  /* 0x00000007030d7224 */ /* 0x040fe200078e020d */
[----:B------:R-:W-:Y:S01]  /*2040*/  ISETP.GE.AND P4, PT, R12, RZ, PT ;  /* 0x000000ff0c00720c */ /* 0x000fe20003f86270 */
[----:B------:R-:W-:Y:S01]  /*2050*/  IMAD.HI.U32 R4, R2, R8, RZ ;  /* 0x0000000802047227 */ /* 0x000fe200078e00ff */
[----:B------:R-:W-:Y:S02]  /*2060*/  IABS R12, R12 ;  /* 0x0000000c000c7213 */ /* 0x000fe40000000000 */
[C---:B------:R-:W-:Y:S01]  /*2070*/  ISETP.GT.U32.AND P3, PT, R3.reuse, R5, PT ;  /* 0x000000050300720c */ /* 0x040fe20003f64070 */
[----:B------:R-:W-:Y:S01]  /*2080*/  @!P6 IMAD.IADD R6, R6, 0x1, -R3 ;  /* 0x000000010606e824 */ /* 0x000fe200078e0a03 */
[----:B------:R-:W-:Y:S01]  /*2090*/  ISETP.GT.U32.AND P6, PT, R3, R13, PT ;  /* 0x0000000d0300720c */ /* 0x000fe20003fc4070 */
[----:B------:R-:W-:-:S04]  /*20a0*/  IMAD.HI.U32 R7, R2, R11, RZ ;  /* 0x0000000b02077227 */ /* 0x000fc800078e00ff */
[----:B0-----:R-:W-:-:S04]  /*20b0*/  IMAD.HI.U32 R14, R2, R12, RZ ;  /* 0x0000000c020e7227 */ /* 0x001fc800078e00ff */
[----:B------:R-:W-:Y:S02]  /*20c0*/  IMAD.MOV R14, RZ, RZ, -R14 ;  /* 0x000000ffff0e7224 */ /* 0x000fe400078e0a0e */
[----:B------:R-:W-:Y:S02]  /*20d0*/  IMAD.MOV R4, RZ, RZ, -R4 ;  /* 0x000000ffff047224 */ /* 0x000fe400078e0a04 */
[----:B------:R-:W-:Y:S02]  /*20e0*/  IMAD.MOV R7, RZ, RZ, -R7 ;  /* 0x000000ffff077224 */ /* 0x000fe400078e0a07 */
[C---:B------:R-:W-:Y:S02]  /*20f0*/  IMAD R12, R3.reuse, R14, R12 ;  /* 0x0000000e030c7224 */ /* 0x040fe400078e020c */
[----:B------:R-:W-:Y:S01]  /*2100*/  IMAD R8, R3, R4, R8 ;  /* 0x0000000403087224 */ /* 0x000fe200078e0208 */
[----:B------:R-:W-:Y:S01]  /*2110*/  IABS R4, R19 ;  /* 0x0000001300047213 */ /* 0x000fe20000000000 */
[----:B------:R-:W-:-:S02]  /*2120*/  IMAD.MOV.U32 R15, RZ, RZ, R6 ;  /* 0x000000ffff0f7224 */ /* 0x000fc400078e0006 */
[----:B------:R-:W-:Y:S01]  /*2130*/  IMAD R11, R3, R7, R11 ;  /* 0x00000007030b7224 */ /* 0x000fe200078e020b */
[----:B------:R-:W-:Y:S01]  /*2140*/  IADD3 R7, R25, 0x5c, RZ ;  /* 0x0000005c19077810 */ /* 0x000fe20007ffe0ff */
[----:B------:R-:W-:Y:S01]  /*2150*/  @!P3 IMAD.IADD R5, R5, 0x1, -R3 ;  /* 0x000000010505b824 */ /* 0x000fe200078e0a03 */
[C---:B------:R-:W-:Y:S01]  /*2160*/  ISETP.GT.U32.AND P3, PT, R3.reuse, R12, PT ;  /* 0x0000000c0300720c */ /* 0x040fe20003f64070 */
[----:B------:R-:W-:Y:S01]  /*2170*/  @!P2 IMAD.MOV R15, RZ, RZ, -R15 ;  /* 0x000000ffff0fa224 */ /* 0x000fe200078e0a0f */
[----:B------:R-:W-:Y:S01]  /*2180*/  ISETP.GT.U32.AND P2, PT, R3, R8, PT ;  /* 0x000000080300720c */ /* 0x000fe20003f44070 */
[----:B------:R-:W-:Y:S01]  /*2190*/  @!P6 IMAD.IADD R13, R13, 0x1, -R3 ;  /* 0x000000010d0de824 */ /* 0x000fe200078e0a03 */
[----:B------:R-:W-:Y:S01]  /*21a0*/  ISETP.GT.U32.AND P6, PT, R3, R11, PT ;  /* 0x0000000b0300720c */ /* 0x000fe20003fc4070 */
[----:B------:R-:W-:Y:S01]  /*21b0*/  IMAD.MOV.U32 R14, RZ, RZ, R5 ;  /* 0x000000ffff0e7224 */ /* 0x000fe200078e0005 */
[----:B------:R0:W-:Y:S01]  /*21c0*/  STL [R1+0x168], R15 ;  /* 0x0001680f01007387 */ /* 0x0001e20000100800 */
[----:B------:R-:W-:Y:S01]  /*21d0*/  IMAD.HI.U32 R6, R2, R4, RZ ;  /* 0x0000000402067227 */ /* 0x000fe200078e00ff */
[----:B------:R-:W-:-:S03]  /*21e0*/  IABS R18, R7 ;  /* 0x0000000700127213 */ /* 0x000fc60000000000 */
[----:B------:R-:W-:Y:S02]  /*21f0*/  IMAD.MOV R6, RZ, RZ, -R6 ;  /* 0x000000ffff067224 */ /* 0x000fe400078e0a06 */
[--C-:B------:R-:W-:Y:S02]  /*2200*/  @!P3 IMAD.IADD R12, R12, 0x1, -R3.reuse ;  /* 0x000000010c0cb824 */ /* 0x100fe400078e0a03 */
[--C-:B------:R-:W-:Y:S01]  /*2210*/  @!P2 IMAD.IADD R8, R8, 0x1, -R3.reuse ;  /* 0x000000010808a824 */ /* 0x100fe200078e0a03 */
[----:B0-----:R-:W-:Y:S01]  /*2220*/  IABS R15, R16 ;  /* 0x00000010000f7213 */ /* 0x001fe20000000000 */
[----:B------:R-:W-:Y:S01]  /*2230*/  @!P6 IMAD.IADD R11, R11, 0x1, -R3 ;  /* 0x000000010b0be824 */ /* 0x000fe200078e0a03 */
[C---:B------:R-:W-:Y:S01]  /*2240*/  ISETP.GT.U32.AND P2, PT, R3.reuse, R13, PT ;  /* 0x0000000d0300720c */ /* 0x040fe20003f44070 */
[----:B------:R-:W-:Y:S01]  /*2250*/  @!P1 IMAD.MOV R14, RZ, RZ, -R14 ;  /* 0x000000ffff0e9224 */ /* 0x000fe200078e0a0e */
[C---:B------:R-:W-:Y:S01]  /*2260*/  ISETP.GT.U32.AND P6, PT, R3.reuse, R12, PT ;  /* 0x0000000c0300720c */ /* 0x040fe20003fc4070 */
[----:B------:R-:W-:Y:S01]  /*2270*/  IMAD.HI.U32 R5, R2, R15, RZ ;  /* 0x0000000f02057227 */ /* 0x000fe200078e00ff */
[----:B------:R-:W-:-:S02]  /*2280*/  ISETP.GT.U32.AND P1, PT, R3, R11, PT ;  /* 0x0000000b0300720c */ /* 0x000fc40003f24070 */
[C---:B------:R-:W-:Y:S01]  /*2290*/  ISETP.GT.U32.AND P3, PT, R3.reuse, R8, PT ;  /* 0x000000080300720c */ /* 0x040fe20003f64070 */
[----:B------:R-:W-:Y:S01]  /*22a0*/  IMAD.MOV R5, RZ, RZ, -R5 ;  /* 0x000000ffff057224 */ /* 0x000fe200078e0a05 */
[----:B------:R0:W-:Y:S01]  /*22b0*/  STL [R1+0x160], R14 ;  /* 0x0001600e01007387 */ /* 0x0001e20000100800 */
[----:B------:R-:W-:Y:S01]  /*22c0*/  IMAD R4, R3, R6, R4 ;  /* 0x0000000603047224 */ /* 0x000fe200078e0204 */
[----:B------:R-:W-:Y:S01]  /*22d0*/  IADD3 R6, R25, 0x5b, RZ ;  /* 0x0000005b19067810 */ /* 0x000fe20007ffe0ff */
[----:B------:R-:W-:Y:S01]  /*22e0*/  IMAD R15, R3, R5, R15 ;  /* 0x00000005030f7224 */ /* 0x000fe200078e020f */
[----:B------:R-:W-:Y:S01]  /*22f0*/  IADD3 R5, R25, 0x5a, RZ ;  /* 0x0000005a19057810 */ /* 0x000fe20007ffe0ff */
[--C-:B------:R-:W-:Y:S01]  /*2300*/  @!P2 IMAD.IADD R13, R13, 0x1, -R3.reuse ;  /* 0x000000010d0da824 */ /* 0x100fe200078e0a03 */
[C---:B------:R-:W-:Y:S01]  /*2310*/  ISETP.GT.U32.AND P2, PT, R3.reuse, R4, PT ;  /* 0x000000040300720c */ /* 0x040fe20003f44070 */
[--C-:B------:R-:W-:Y:S01]  /*2320*/  @!P6 IMAD.IADD R12, R12, 0x1, -R3.reuse ;  /* 0x000000010c0ce824 */ /* 0x100fe200078e0a03 */
[----:B------:R-:W-:Y:S01]  /*2330*/  ISETP.GT.U32.AND P6, PT, R3, R15, PT ;  /* 0x0000000f0300720c */ /* 0x000fe20003fc4070 */
[--C-:B------:R-:W-:Y:S01]  /*2340*/  @!P1 IMAD.IADD R11, R11, 0x1, -R3.reuse ;  /* 0x000000010b0b9824 */ /* 0x100fe200078e0a03 */
[----:B------:R-:W-:Y:S01]  /*2350*/  ISETP.GE.AND P1, PT, R19, RZ, PT ;  /* 0x000000ff1300720c */ /* 0x000fe20003f26270 */
[----:B------:R-:W-:Y:S01]  /*2360*/  @!P3 IMAD.IADD R8, R8, 0x1, -R3 ;  /* 0x000000010808b824 */ /* 0x000fe200078e0a03 */
[----:B------:R-:W-:Y:S01]  /*2370*/  IABS R19, R5 ;  /* 0x0000000500137213 */ /* 0x000fe20000000000 */
[----:B0-----:R-:W-:Y:S01]  /*2380*/  IMAD.HI.U32 R14, R2, R18, RZ ;  /* 0x00000012020e7227 */ /* 0x001fe200078e00ff */
[----:B------:R-:W-:-:S02]  /*2390*/  IABS R17, R6 ;  /* 0x0000000600117213 */ /* 0x000fc40000000000 */
[----:B------:R-:W-:Y:S01]  /*23a0*/  ISETP.GE.AND P3, PT, R0, RZ, PT ;  /* 0x000000ff0000720c */ /* 0x000fe20003f66270 */
[----:B------:R-:W-:Y:S02]  /*23b0*/  IMAD.MOV.U32 R21, RZ, RZ, R13 ;  /* 0x000000ffff157224 */ /* 0x000fe400078e000d */
[--C-:B------:R-:W-:Y:S01]  /*23c0*/  @!P2 IMAD.IADD R4, R4, 0x1, -R3.reuse ;  /* 0x000000010404a824 */ /* 0x100fe200078e0a03 */
[----:B------:R-:W-:Y:S01]  /*23d0*/  ISETP.GE.AND P2, PT, R16, RZ, PT ;  /* 0x000000ff1000720c */ /* 0x000fe20003f46270 */
[----:B------:R-:W-:Y:S02]  /*23e0*/  @!P6 IMAD.IADD R15, R15, 0x1, -R3 ;  /* 0x000000010f0fe824 */ /* 0x000fe400078e0a03 */
[----:B------:R-:W-:Y:S02]  /*23f0*/  IMAD.MOV.U32 R16, RZ, RZ, R19 ;  /* 0x000000ffff107224 */ /* 0x000fe400078e0013 */
[----:B------:R-:W-:Y:S01]  /*2400*/  IMAD.MOV R14, RZ, RZ, -R14 ;  /* 0x000000ffff0e7224 */ /* 0x000fe200078e0a0e */
[----:B------:R-:W-:Y:S01]  /*2410*/  ISETP.GT.U32.AND P6, PT, R3, R15, PT ;  /* 0x0000000f0300720c */ /* 0x000fe20003fc4070 */
[----:B------:R-:W-:-:S04]  /*2420*/  IMAD.HI.U32 R13, R2, R16, RZ ;  /* 0x00000010020d7227 */ /* 0x000fc800078e00ff */
[----:B------:R-:W-:Y:S02]  /*2430*/  IMAD.MOV.U32 R20, RZ, RZ, R8 ;  /* 0x000000ffff147224 */ /* 0x000fe400078e0008 */
[----:B------:R-:W-:Y:S01]  /*2440*/  @!P0 IMAD.MOV R21, RZ, RZ, -R21 ;  /* 0x000000ffff158224 */ /* 0x000fe200078e0a15 */
[C---:B------:R-:W-:Y:S01]  /*2450*/  ISETP.GT.U32.AND P0, PT, R3.reuse, R4, PT ;  /* 0x000000040300720c */ /* 0x040fe20003f04070 */
[----:B------:R-:W-:Y:S02]  /*2460*/  IMAD.MOV R8, RZ, RZ, -R13 ;  /* 0x000000ffff087224 */ /* 0x000fe400078e0a0d */
[C---:B------:R-:W-:Y:S01]  /*2470*/  IMAD R18, R3.reuse, R14, R18 ;  /* 0x0000000e03127224 */ /* 0x040fe200078e0212 */
[----:B------:R0:W-:Y:S01]  /*2480*/  STL [R1+0x13c], R21 ;  /* 0x00013c1501007387 */ /* 0x0001e20000100800 */
[----:B------:R-:W-:Y:S02]  /*2490*/  IMAD R16, R3, R8, R16 ;  /* 0x0000000803107224 */ /* 0x000fe400078e0210 */
[----:B------:R-:W-:-:S04]  /*24a0*/  IMAD.HI.U32 R0, R2, R17, RZ ;  /* 0x0000001102007227 */ /* 0x000fc800078e00ff */
[----:B------:R-:W-:Y:S01]  /*24b0*/  @!P5 IMAD.MOV R20, RZ, RZ, -R20 ;  /* 0x000000ffff14d224 */ /* 0x000fe200078e0a14 */
[----:B------:R-:W-:Y:S01]  /*24c0*/  ISETP.GT.U32.AND P5, PT, R3, R18, PT ;  /* 0x000000120300720c */ /* 0x000fe20003fa4070 */
[--C-:B------:R-:W-:Y:S01]  /*24d0*/  @!P6 IMAD.IADD R15, R15, 0x1, -R3.reuse ;  /* 0x000000010f0fe824 */ /* 0x100fe200078e0a03 */
[C---:B------:R-:W-:Y:S01]  /*24e0*/  ISETP.GT.U32.AND P6, PT, R3.reuse, R16, PT ;  /* 0x000000100300720c */ /* 0x040fe20003fc4070 */
[----:B------:R-:W-:Y:S01]  /*24f0*/  IMAD.MOV R0, RZ, RZ, -R0 ;  /* 0x000000ffff007224 */ /* 0x000fe200078e0a00 */
[----:B------:R-:W-:Y:S01]  /*2500*/  STL [R1+0x140], R20 ;  /* 0x0001401401007387 */ /* 0x000fe20000100800 */
[----:B------:R-:W-:Y:S01]  /*2510*/  @!P0 IMAD.IADD R4, R4, 0x1, -R3 ;  /* 0x0000000104048824 */ /* 0x000fe200078e0a03 */
[----:B------:R-:W-:Y:S01]  /*2520*/  ISETP.GE.AND P0, PT, R6, RZ, PT ;  /* 0x000000ff0600720c */ /* 0x000fe20003f06270 */
[----:B------:R-:W-:Y:S01]  /*2530*/  IMAD R17, R3, R0, R17 ;  /* 0x0000000003117224 */ /* 0x000fe200078e0211 */
[----:B------:R-:W-:Y:S01]  /*2540*/  IADD3 R6, R25, 0x58, RZ ;  /* 0x0000005819067810 */ /* 0x000fe20007ffe0ff */
[----:B------:R-:W-:Y:S01]  /*2550*/  @!P4 IMAD.MOV R12, RZ, RZ, -R12 ;  /* 0x000000ffff0cc224 */ /* 0x000fe200078e0a0c */
[----:B------:R-:W-:Y:S01]  /*2560*/  ISETP.GE.AND P4, PT, R7, RZ, PT ;  /* 0x000000ff0700720c */ /* 0x000fe20003f86270 */
[----:B------:R-:W-:Y:S01]  /*2570*/  @!P3 IMAD.MOV R11, RZ, RZ, -R11 ;  /* 0x000000ffff0bb224 */ /* 0x000fe200078e0a0b */
[----:B------:R-:W-:Y:S01]  /*2580*/  ISETP.GT.U32.AND P3, PT, R3, R17, PT ;  /* 0x000000110300720c */ /* 0x000fe20003f64070 */
[----:B------:R-:W-:Y:S01]  /*2590*/  IMAD.MOV.U32 R7, RZ, RZ, R4 ;  /* 0x000000ffff077224 */ /* 0x000fe200078e0004 */
[----:B------:R-:W-:Y:S01]  /*25a0*/  IADD3 R0, R25, 0x59, RZ ;  /* 0x0000005919007810 */ /* 0x000fe20007ffe0ff */
[----:B------:R-:W-:Y:S01]  /*25b0*/  @!P5 IMAD.IADD R18, R18, 0x1, -R3 ;  /* 0x000000011212d824 */ /* 0x000fe200078e0a03 */
[----:B------:R-:W-:Y:S01]  /*25c0*/  ISETP.GE.AND P5, PT, R5, RZ, PT ;  /* 0x000000ff0500720c */ /* 0x000fe20003fa6270 */
[----:B------:R-:W-:Y:S01]  /*25d0*/  @!P1 IMAD.MOV R7, RZ, RZ, -R7 ;  /* 0x000000ffff079224 */ /* 0x000fe200078e0a07 */
[----:B------:R-:W-:Y:S01]  /*25e0*/  IABS R5, R6 ;  /* 0x0000000600057213 */ /* 0x000fe20000000000 */
[----:B------:R-:W-:Y:S01]  /*25f0*/  @!P6 IMAD.IADD R16, R16, 0x1, -R3 ;  /* 0x000000011010e824 */ /* 0x000fe200078e0a03 */
[----:B------:R-:W-:Y:S01]  /*2600*/  STL [R1+0x144], R12 ;  /* 0x0001440c01007387 */ /* 0x000fe20000100800 */
[----:B------:R-:W-:Y:S01]  /*2610*/  IABS R13, R0 ;  /* 0x00000000000d7213 */ /* 0x000fe20000000000 */
[----:B0-----:R-:W-:Y:S01]  /*2620*/  IMAD.MOV.U32 R21, RZ, RZ, R15 ;  /* 0x000000ffff157224 */ /* 0x001fe200078e000f */
[----:B------:R-:W-:Y:S01]  /*2630*/  IADD3 R4, R25, 0x56, RZ ;  /* 0x0000005619047810 */ /* 0x000fe20007ffe0ff */
[----:B------:R0:W-:Y:S01]  /*2640*/  STL [R1+0x148], R11 ;  /* 0x0001480b01007387 */ /* 0x0001e20000100800 */
[----:B------:R-:W-:Y:S01]  /*2650*/  ISETP.GT.U32.AND P6, PT, R3, R16, PT ;  /* 0x000000100300720c */ /* 0x000fe20003fc4070 */
[----:B------:R-:W-:Y:S01]  /*2660*/  @!P3 IMAD.IADD R17, R17, 0x1, -R3 ;  /* 0x000000011111b824 */ /* 0x000fe200078e0a03 */
[----:B------:R-:W-:Y:S01]  /*2670*/  ISETP.GT.U32.AND P3, PT, R3, R18, PT ;  /* 0x000000120300720c */ /* 0x000fe20003f64070 */
[----:B------:R1:W-:Y:S01]  /*2680*/  STL [R1+0x14c], R7 ;  /* 0x00014c0701007387 */ /* 0x0003e20000100800 */
[----:B------:R-:W-:-:S02]  /*2690*/  IMAD.HI.U32 R8, R2, R13, RZ ;  /* 0x0000000d02087227 */ /* 0x000fc400078e00ff */
[----:B------:R-:W-:Y:S02]  /*26a0*/  ISETP.GT.U32.AND P1, PT, R3, R17, PT ;  /* 0x000000110300720c */ /* 0x000fe40003f24070 */
[----:B------:R-:W-:Y:S01]  /*26b0*/  IMAD.MOV R8, RZ, RZ, -R8 ;  /* 0x000000ffff087224 */ /* 0x000fe200078e0a08 */
[----:B0-----:R-:W-:Y:S01]  /*26c0*/  IADD3 R11, R25, 0x57, RZ ;  /* 0x00000057190b7810 */ /* 0x001fe20007ffe0ff */
[----:B------:R-:W-:Y:S02]  /*26d0*/  @!P2 IMAD.MOV R21, RZ, RZ, -R21 ;  /* 0x000000ffff15a224 */ /* 0x000fe400078e0a15 */
[----:B------:R-:W-:Y:S01]  /*26e0*/  IMAD R13, R3, R8, R13 ;  /* 0x00000008030d7224 */ /* 0x000fe200078e020d */
[----:B------:R-:W-:Y:S01]  /*26f0*/  IABS R14, R11 ;  /* 0x0000000b000e7213 */ /* 0x000fe20000000000 */
[----:B-1----:R-:W-:Y:S01]  /*2700*/  IMAD.HI.U32 R7, R2, R5, RZ ;  /* 0x0000000502077227 */ /* 0x002fe200078e00ff */
[----:B------:R-:W-:Y:S01]  /*2710*/  IABS R8, R4 ;  /* 0x0000000400087213 */ /* 0x000fe20000000000 */
[----:B------:R-:W-:Y:S02]  /*2720*/  STL [R1+0xd4], R21 ;  /* 0x0000d41501007387 */ /* 0x000fe40000100800 */
[----:B------:R-:W-:-:S02]  /*2730*/  IMAD.MOV R7, RZ, RZ, -R7 ;  /* 0x000000ffff077224 */ /* 0x000fc400078e0a07 */
[----:B------:R-:W-:Y:S02]  /*2740*/  @!P6 IMAD.IADD R16, R16, 0x1, -R3 ;  /* 0x000000011010e824 */ /* 0x000fe400078e0a03 */
[----:B------:R-:W-:Y:S01]  /*2750*/  IMAD R5, R3, R7, R5 ;  /* 0x0000000703057224 */ /* 0x000fe200078e0205 */
[----:B------:R-:W-:Y:S01]  /*2760*/  IADD3 R7, R25, 0x55, RZ ;  /* 0x0000005519077810 */ /* 0x000fe20007ffe0ff */
[--C-:B------:R-:W-:Y:S01]  /*2770*/  @!P3 IMAD.IADD R18, R18, 0x1, -R3.reuse ;  /* 0x000000011212b824 */ /* 0x100fe200078e0a03 */
[----:B------:R-:W-:Y:S01]  /*2780*/  ISETP.GT.U32.AND P3, PT, R3, R13, PT ;  /* 0x0000000d0300720c */ /* 0x000fe20003f64070 */
[----:B------:R-:W-:Y:S01]  /*2790*/  @!P1 IMAD.IADD R17, R17, 0x1, -R3 ;  /* 0x0000000111119824 */ /* 0x000fe200078e0a03 */
[----:B------:R-:W-:Y:S01]  /*27a0*/  ISETP.GT.U32.AND P6, PT, R3, R5, PT ;  /* 0x000000050300720c */ /* 0x000fe20003fc4070 */
[----:B------:R-:W-:Y:S01]  /*27b0*/  IMAD.MOV.U32 R20, RZ, RZ, R18 ;  /* 0x000000ffff147224 */ /* 0x000fe200078e0012 */
[----:B------:R-:W-:Y:S01]  /*27c0*/  IABS R12, R7 ;  /* 0x00000007000c7213 */ /* 0x000fe20000000000 */
[----:B------:R-:W-:Y:S01]  /*27d0*/  IMAD.HI.U32 R19, R2, R14, RZ ;  /* 0x0000000e02137227 */ /* 0x000fe200078e00ff */
[----:B------:R-:W-:-:S03]  /*27e0*/  ISETP.GE.AND P1, PT, R0, RZ, PT ;  /* 0x000000ff0000720c */ /* 0x000fc60003f26270 */
[----:B------:R-:W-:Y:S02]  /*27f0*/  @!P4 IMAD.MOV R20, RZ, RZ, -R20 ;  /* 0x000000ffff14c224 */ /* 0x000fe400078e0a14 */
[----:B------:R-:W-:-:S03]  /*2800*/  IMAD.HI.U32 R15, R2, R12, RZ ;  /* 0x0000000c020f7227 */ /* 0x000fc600078e00ff */
[----:B------:R-:W-:Y:S01]  /*2810*/  STL [R1+0xd8], R20 ;  /* 0x0000d81401007387 */ /* 0x000fe20000100800 */
[--C-:B------:R-:W-:Y:S02]  /*2820*/  @!P6 IMAD.IADD R5, R5, 0x1, -R3.reuse ;  /* 0x000000010505e824 */ /* 0x100fe400078e0a03 */
[----:B------:R-:W-:Y:S01]  /*2830*/  @!P3 IMAD.IADD R13, R13, 0x1, -R3 ;  /* 0x000000010d0db824 */ /* 0x000fe200078e0a03 */
[----:B------:R-:W-:Y:S01]  /*2840*/  ISETP.GE.AND P3, PT, R6, RZ, PT ;  /* 0x000000ff0600720c */ /* 0x000fe20003f66270 */
[----:B------:R-:W-:Y:S01]  /*2850*/  IMAD.MOV R15, RZ, RZ, -R15 ;  /* 0x000000ffff0f7224 */ /* 0x000fe200078e0a0f */
[C---:B------:R-:W-:Y:S01]  /*2860*/  ISETP.GT.U32.AND P4, PT, R3.reuse, R5, PT ;  /* 0x000000050300720c */ /* 0x040fe20003f84070 */
[----:B------:R-:W-:Y:S01]  /*2870*/  IMAD.HI.U32 R0, R2, R8, RZ ;  /* 0x0000000802007227 */ /* 0x000fe200078e00ff */
[----:B------:R-:W-:Y:S02]  /*2880*/  ISETP.GT.U32.AND P2, PT, R3, R13, PT ;  /* 0x0000000d0300720c */ /* 0x000fe40003f44070 */
[----:B------:R-:W-:Y:S01]  /*2890*/  IADD3 R6, R25, 0x54, RZ ;  /* 0x0000005419067810 */ /* 0x000fe20007ffe0ff */
[----:B------:R-:W-:-:S02]  /*28a0*/  IMAD.MOV R19, RZ, RZ, -R19 ;  /* 0x000000ffff137224 */ /* 0x000fc400078e0a13 */
[----:B------:R-:W-:Y:S01]  /*28b0*/  @!P0 IMAD.MOV R17, RZ, RZ, -R17 ;  /* 0x000000ffff118224 */ /* 0x000fe200078e0a11 */
[----:B------:R-:W-:Y:S01]  /*28c0*/  ISETP.GE.AND P0, PT, R11, RZ, PT ;  /* 0x000000ff0b00720c */ /* 0x000fe20003f06270 */
[C---:B------:R-:W-:Y:S02]  /*28d0*/  IMAD R11, R3.reuse, R15, R12 ;  /* 0x0000000f030b7224 */ /* 0x040fe400078e020c */
[----:B------:R-:W-:Y:S01]  /*28e0*/  IMAD.MOV R0, RZ, RZ, -R0 ;  /* 0x000000ffff007224 */ /* 0x000fe200078e0a00 */
[----:B------:R-:W-:Y:S01]  /*28f0*/  STL [R1+0xe8], R17 ;  /* 0x0000e81101007387 */ /* 0x000fe20000100800 */
[----:B------:R-:W-:Y:S02]  /*2900*/  IMAD R14, R3, R19, R14 ;  /* 0x00000013030e7224 */ /* 0x000fe400078e020e */
[--C-:B------:R-:W-:Y:S01]  /*2910*/  @!P4 IMAD.IADD R5, R5, 0x1, -R3.reuse ;  /* 0x000000010505c824 */ /* 0x100fe200078e0a03 */
[C---:B------:R-:W-:Y:S01]  /*2920*/  ISETP.GT.U32.AND P4, PT, R3.reuse, R11, PT ;  /* 0x0000000b0300720c */ /* 0x040fe20003f84070 */
[C---:B------:R-:W-:Y:S01]  /*2930*/  IMAD R8, R3.reuse, R0, R8 ;  /* 0x0000000003087224 */ /* 0x040fe200078e0208 */
[----:B------:R-:W-:Y:S01]  /*2940*/  ISETP.GT.U32.AND P6, PT, R3, R14, PT ;  /* 0x0000000e0300720c */ /* 0x000fe20003fc4070 */
[----:B------:R-:W-:Y:S01]  /*2950*/  @!P2 IMAD.IADD R13, R13, 0x1, -R3 ;  /* 0x000000010d0da824 */ /* 0x000fe200078e0a03 */
[----:B------:R-:W-:Y:S01]  /*2960*/  ISETP.GE.AND P2, PT, R4, RZ, PT ;  /* 0x000000ff0400720c */ /* 0x000fe20003f46270 */
[----:B------:R-:W-:Y:S01]  /*2970*/  @!P5 IMAD.MOV R16, RZ, RZ, -R16 ;  /* 0x000000ffff10d224 */ /* 0x000fe200078e0a10 */
[----:B------:R-:W-:Y:S01]  /*2980*/  ISETP.GT.U32.AND P5, PT, R3, R8, PT ;  /* 0x000000080300720c */ /* 0x000fe20003fa4070 */
[----:B------:R-:W-:Y:S01]  /*2990*/  IMAD.MOV.U32 R15, RZ, RZ, R13 ;  /* 0x000000ffff0f7224 */ /* 0x000fe200078e000d */
[----:B------:R-:W-:-:S02]  /*29a0*/  IADD3 R4, R25, 0x53, RZ ;  /* 0x0000005319047810 */ /* 0x000fc40007ffe0ff */
[----:B------:R-:W-:Y:S01]  /*29b0*/  IABS R0, R6 ;  /* 0x0000000600007213 */ /* 0x000fe20000000000 */
[----:B------:R-:W-:Y:S01]  /*29c0*/  @!P1 IMAD.MOV R15, RZ, RZ, -R15 ;  /* 0x000000ffff0f9224 */ /* 0x000fe200078e0a0f */
[----:B------:R-:W-:Y:S01]  /*29d0*/  IABS R13, R4 ;  /* 0x00000004000d7213 */ /* 0x000fe20000000000 */
[--C-:B------:R-:W-:Y:S01]  /*29e0*/  @!P4 IMAD.IADD R11, R11, 0x1, -R3.reuse ;  /* 0x000000010b0bc824 */ /* 0x100fe200078e0a03 */
[----:B------:R-:W-:Y:S01]  /*29f0*/  STL [R1+0x12c], R16 ;  /* 0x00012c1001007387 */ /* 0x000fe20000100800 */
[--C-:B------:R-:W-:Y:S01]  /*2a00*/  @!P6 IMAD.IADD R14, R14, 0x1, -R3.reuse ;  /* 0x000000010e0ee824 */ /* 0x100fe200078e0a03 */
[----:B------:R-:W-:Y:S01]  /*2a10*/  ISETP.GE.AND P6, PT, R7, RZ, PT ;  /* 0x000000ff0700720c */ /* 0x000fe20003fc6270 */
[----:B------:R-:W-:Y:S01]  /*2a20*/  IMAD.HI.U32 R12, R2, R0, RZ ;  /* 0x00000000020c7227 */ /* 0x000fe200078e00ff */
[----:B------:R0:W-:Y:S01]  /*2a30*/  STL [R1+0x130], R15 ;  /* 0x0001300f01007387 */ /* 0x0001e20000100800 */
[C---:B------:R-:W-:Y:S02]  /*2a40*/  ISETP.GT.U32.AND P4, PT, R3.reuse, R11, PT ;  /* 0x0000000b0300720c */ /* 0x040fe40003f84070 */
[----:B------:R-:W-:Y:S01]  /*2a50*/  @!P5 IMAD.IADD R8, R8, 0x1, -R3 ;  /* 0x000000010808d824 */ /* 0x000fe200078e0a03 */
[----:B------:R-:W-:Y:S01]  /*2a60*/  ISETP.GT.U32.AND P5, PT, R3, R14, PT ;  /* 0x0000000e0300720c */ /* 0x000fe20003fa4070 */
[----:B------:R-:W-:Y:S01]  /*2a70*/  IMAD.MOV R12, RZ, RZ, -R12 ;  /* 0x000000ffff0c7224 */ /* 0x000fe200078e0a0c */
[----:B------:R-:W-:-:S02]  /*2a80*/  IADD3 R7, R25, 0x52, RZ ;  /* 0x0000005219077810 */ /* 0x000fc40007ffe0ff */
[C---:B------:R-:W-:Y:S01]  /*2a90*/  ISETP.GT.U32.AND P1, PT, R3.reuse, R8, PT ;  /* 0x000000080300720c */ /* 0x040fe20003f24070 */
[----:B------:R-:W-:Y:S01]  /*2aa0*/  IMAD R0, R3, R12, R0 ;  /* 0x0000000c03007224 */ /* 0x000fe200078e0200 */
[----:B------:R-:W-:Y:S01]  /*2ab0*/  IABS R12, R7 ;  /* 0x00000007000c7213 */ /* 0x000fe20000000000 */
[----:B0-----:R-:W-:Y:S02]  /*2ac0*/  IMAD.MOV.U32 R15, RZ, RZ, R5 ;  /* 0x000000ffff0f7224 */ /* 0x001fe400078e0005 */
[----:B------:R-:W-:-:S04]  /*2ad0*/  IMAD.HI.U32 R5, R2, R13, RZ ;  /* 0x0000000d02057227 */ /* 0x000fc800078e00ff */
[----:B------:R-:W-:Y:S02]  /*2ae0*/  IMAD.MOV R5, RZ, RZ, -R5 ;  /* 0x000000ffff057224 */ /* 0x000fe400078e0a05 */
[----:B------:R-:W-:Y:S02]  /*2af0*/  @!P4 IMAD.IADD R11, R11, 0x1, -R3 ;  /* 0x000000010b0bc824 */ /* 0x000fe400078e0a03 */
[----:B------:R-:W-:Y:S01]  /*2b00*/  IMAD R13, R3, R5, R13 ;  /* 0x00000005030d7224 */ /* 0x000fe200078e020d */
[----:B------:R-:W-:Y:S01]  /*2b10*/  IADD3 R5, R25, 0x50, RZ ;  /* 0x0000005019057810 */ /* 0x000fe20007ffe0ff */
[--C-:B------:R-:W-:Y:S01]  /*2b20*/  @!P5 IMAD.IADD R14, R14, 0x1, -R3.reuse ;  /* 0x000000010e0ed824 */ /* 0x100fe200078e0a03 */
[C---:B------:R-:W-:Y:S01]  /*2b30*/  ISETP.GT.U32.AND P5, PT, R3.reuse, R0, PT ;  /* 0x000000000300720c */ /* 0x040fe20003fa4070 */
[----:B------:R-:W-:Y:S01]  /*2b40*/  @!P1 IMAD.IADD R8, R8, 0x1, -R3 ;  /* 0x0000000108089824 */ /* 0x000fe200078e0a03 */
[----:B------:R-:W-:Y:S01]  /*2b50*/  ISETP.GT.U32.AND P4, PT, R3, R13, PT ;  /* 0x0000000d0300720c */ /* 0x000fe20003f84070 */
[----:B------:R-:W-:Y:S01]  /*2b60*/  @!P3 IMAD.MOV R15, RZ, RZ, -R15 ;  /* 0x000000ffff0fb224 */ /* 0x000fe200078e0a0f */
[----:B------:R-:W-:Y:S01]  /*2b70*/  ISETP.GE.AND P1, PT, R4, RZ, PT ;  /* 0x000000ff0400720c */ /* 0x000fe20003f26270 */
[----:B------:R-:W-:Y:S01]  /*2b80*/  IMAD.HI.U32 R16, R2, R12, RZ ;  /* 0x0000000c02107227 */ /* 0x000fe200078e00ff */
[----:B------:R-:W-:-:S02]  /*2b90*/  IADD3 R4, R25, 0x51, RZ ;  /* 0x0000005119047810 */ /* 0x000fc40007ffe0ff */
[----:B------:R-:W-:Y:S01]  /*2ba0*/  ISETP.GE.AND P3, PT, R6, RZ, PT ;  /* 0x000000ff0600720c */ /* 0x000fe20003f66270 */
[----:B------:R-:W-:Y:S01]  /*2bb0*/  IMAD.MOV.U32 R17, RZ, RZ, R14 ;  /* 0x000000ffff117224 */ /* 0x000fe200078e000e */
[----:B------:R-:W-:Y:S01]  /*2bc0*/  IABS R6, R4 ;  /* 0x0000000400067213 */ /* 0x000fe20000000000 */
[----:B------:R-:W-:Y:S01]  /*2bd0*/  IMAD.MOV R16, RZ, RZ, -R16 ;  /* 0x000000ffff107224 */ /* 0x000fe200078e0a10 */
[----:B------:R0:W-:Y:S01]  /*2be0*/  STL [R1+0x138], R15 ;  /* 0x0001380f01007387 */ /* 0x0001e20000100800 */
[--C-:B------:R-:W-:Y:S01]  /*2bf0*/  @!P5 IMAD.IADD R0, R0, 0x1, -R3.reuse ;  /* 0x000000010000d824 */ /* 0x100fe200078e0a03 */
[----:B------:R-:W-:Y:S01]  /*2c00*/  ISETP.GE.AND P5, PT, R7, RZ, PT ;  /* 0x000000ff0700720c */ /* 0x000fe20003fa6270 */
[----:B------:R-:W-:Y:S02]  /*2c10*/  @!P4 IMAD.IADD R13, R13, 0x1, -R3 ;  /* 0x000000010d0dc824 */ /* 0x000fe400078e0a03 */
[----:B------:R-:W-:Y:S01]  /*2c20*/  @!P0 IMAD.MOV R17, RZ, RZ, -R17 ;  /* 0x000000ffff118224 */ /* 0x000fe200078e0a11 */
[C---:B------:R-:W-:Y:S01]  /*2c30*/  ISETP.GT.U32.AND P0, PT, R3.reuse, R0, PT ;  /* 0x000000000300720c */ /* 0x040fe20003f04070 */
[----:B------:R-:W-:Y:S01]  /*2c40*/  IMAD.HI.U32 R7, R2, R6, RZ ;  /* 0x0000000602077227 */ /* 0x000fe200078e00ff */
[----:B------:R-:W-:-:S02]  /*2c50*/  ISETP.GT.U32.AND P4, PT, R3, R13, PT ;  /* 0x0000000d0300720c */ /* 0x000fc40003f84070 */
[----:B0-----:R-:W-:Y:S01]  /*2c60*/  IABS R15, R5 ;  /* 0x00000005000f7213 */ /* 0x001fe20000000000 */
[C---:B------:R-:W-:Y:S01]  /*2c70*/  IMAD R12, R3.reuse, R16, R12 ;  /* 0x00000010030c7224 */ /* 0x040fe200078e020c */
[----:B------:R-:W-:Y:S01]  /*2c80*/  STL [R1+0x134], R17 ;  /* 0x0001341101007387 */ /* 0x000fe20000100800 */
[----:B------:R-:W-:Y:S02]  /*2c90*/  IMAD.MOV.U32 R14, RZ, RZ, R8 ;  /* 0x000000ffff0e7224 */ /* 0x000fe400078e0008 */
[----:B------:R-:W-:Y:S02]  /*2ca0*/  IMAD.MOV R7, RZ, RZ, -R7 ;  /* 0x000000ffff077224 */ /* 0x000fe400078e0a07 */
[----:B------:R-:W-:Y:S01]  /*2cb0*/  @!P2 IMAD.MOV R14, RZ, RZ, -R14 ;  /* 0x000000ffff0ea224 */ /* 0x000fe200078e0a0e */
[C---:B------:R-:W-:Y:S01]  /*2cc0*/  ISETP.GT.U32.AND P2, PT, R3.reuse, R12, PT ;  /* 0x0000000c0300720c */ /* 0x040fe20003f44070 */
[----:B------:R-:W-:Y:S02]  /*2cd0*/  IMAD R6, R3, R7, R6 ;  /* 0x0000000703067224 */ /* 0x000fe400078e0206 */
[----:B------:R-:W-:Y:S01]  /*2ce0*/  IMAD.HI.U32 R8, R2, R15, RZ ;  /* 0x0000000f02087227 */ /* 0x000fe200078e00ff */
[----:B------:R0:W-:Y:S03]  /*2cf0*/  STL [R1+0x114], R14 ;  /* 0x0001140e01007387 */ /* 0x0001e60000100800 */
[----:B------:R-:W-:Y:S01]  /*2d00*/  @!P4 IMAD.IADD R13, R13, 0x1, -R3 ;  /* 0x000000010d0dc824 */ /* 0x000fe200078e0a03 */
[----:B------:R-:W-:Y:S01]  /*2d10*/  ISETP.GT.U32.AND P4, PT, R3, R6, PT ;  /* 0x000000060300720c */ /* 0x000fe20003f84070 */
[----:B------:R-:W-:-:S02]  /*2d20*/  IMAD.MOV R8, RZ, RZ, -R8 ;  /* 0x000000ffff087224 */ /* 0x000fc400078e0a08 */
[----:B------:R-:W-:Y:S01]  /*2d30*/  @!P0 IMAD.IADD R0, R0, 0x1, -R3 ;  /* 0x0000000100008824 */ /* 0x000fe200078e0a03 */
[----:B------:R-:W-:Y:S01]  /*2d40*/  ISETP.GE.AND P0, PT, R5, RZ, PT ;  /* 0x000000ff0500720c */ /* 0x000fe20003f06270 */
[----:B------:R-:W-:Y:S01]  /*2d50*/  IMAD R15, R3, R8, R15 ;  /* 0x00000008030f7224 */ /* 0x000fe200078e020f */
[----:B------:R-:W-:Y:S01]  /*2d60*/  IADD3 R8, R25, 0x4e, RZ ;  /* 0x0000004e19087810 */ /* 0x000fe20007ffe0ff */
[----:B------:R-:W-:Y:S02]  /*2d70*/  IMAD.MOV.U32 R16, RZ, RZ, R0 ;  /* 0x000000ffff107224 */ /* 0x000fe400078e0000 */
[----:B------:R-:W-:Y:S01]  /*2d80*/  @!P2 IMAD.IADD R12, R12, 0x1, -R3 ;  /* 0x000000010c0ca824 */ /* 0x000fe200078e0a03 */
[----:B------:R-:W-:Y:S01]  /*2d90*/  IABS R7, R8 ;  /* 0x0000000800077213 */ /* 0x000fe20000000000 */
[----:B------:R-:W-:Y:S01]  /*2da0*/  @!P3 IMAD.MOV R16, RZ, RZ, -R16 ;  /* 0x000000ffff10b224 */ /* 0x000fe200078e0a10 */
[C---:B------:R-:W-:Y:S01]  /*2db0*/  ISETP.GT.U32.AND P3, PT, R3.reuse, R15, PT ;  /* 0x0000000f0300720c */ /* 0x040fe20003f64070 */
[----:B------:R-:W-:Y:S01]  /*2dc0*/  @!P6 IMAD.MOV R11, RZ, RZ, -R11 ;  /* 0x000000ffff0be224 */ /* 0x000fe200078e0a0b */
[----:B------:R-:W-:Y:S01]  /*2dd0*/  ISETP.GT.U32.AND P2, PT, R3, R12, PT ;  /* 0x0000000c0300720c */ /* 0x000fe20003f44070 */
[----:B------:R-:W-:Y:S01]  /*2de0*/  @!P4 IMAD.IADD R6, R6, 0x1, -R3 ;  /* 0x000000010606c824 */ /* 0x000fe200078e0a03 */
[----:B------:R-:W-:Y:S01]  /*2df0*/  ISETP.GE.AND P6, PT, R4, RZ, PT ;  /* 0x000000ff0400720c */ /* 0x000fe20003fc6270 */
[----:B0-----:R-:W-:Y:S01]  /*2e00*/  IMAD.MOV.U32 R14, RZ, RZ, R13 ;  /* 0x000000ffff0e7224 */ /* 0x001fe200078e000d */
[----:B------:R0:W-:Y:S01]  /*2e10*/  STL [R1+0x118], R11 ;  /* 0x0001180b01007387 */ /* 0x0001e20000100800 */
[----:B------:R-:W-:-:S02]  /*2e20*/  IADD3 R4, R25, 0x4d, RZ ;  /* 0x0000004d19047810 */ /* 0x000fc40007ffe0ff */
[----:B------:R-:W-:Y:S01]  /*2e30*/  ISETP.GT.U32.AND P4, PT, R3, R6, PT ;  /* 0x000000060300720c */ /* 0x000fe20003f84070 */
[----:B------:R-:W-:Y:S01]  /*2e40*/  @!P1 IMAD.MOV R14, RZ, RZ, -R14 ;  /* 0x000000ffff0e9224 */ /* 0x000fe200078e0a0e */
[----:B------:R-:W-:Y:S01]  /*2e50*/  STL [R1+0x128], R16 ;  /* 0x0001281001007387 */ /* 0x000fe20000100800 */
[----:B------:R-:W-:Y:S01]  /*2e60*/  IABS R0, R4 ;  /* 0x0000000400007213 */ /* 0x000fe20000000000 */
[--C-:B------:R-:W-:Y:S02]  /*2e70*/  @!P3 IMAD.IADD R15, R15, 0x1, -R3.reuse ;  /* 0x000000010f0fb824 */ /* 0x100fe400078e0a03 */
[----:B------:R-:W-:Y:S01]  /*2e80*/  @!P2 IMAD.IADD R12, R12, 0x1, -R3 ;  /* 0x000000010c0ca824 */ /* 0x000fe200078e0a03 */
[----:B0-----:R-:W-:Y:S01]  /*2e90*/  IADD3 R11, R25, 0x4f, RZ ;  /* 0x0000004f190b7810 */ /* 0x001fe20007ffe0ff */
[----:B------:R0:W-:Y:S01]  /*2ea0*/  STL [R1+0x124], R14 ;  /* 0x0001240e01007387 */ /* 0x0001e20000100800 */
[----:B------:R-:W-:Y:S01]  /*2eb0*/  ISETP.GE.AND P2, PT, R8, RZ, PT ;  /* 0x000000ff0800720c */ /* 0x000fe20003f46270 */
[----:B------:R-:W-:Y:S01]  /*2ec0*/  IMAD.HI.U32 R8, R2, R7, RZ ;  /* 0x0000000702087227 */ /* 0x000fe200078e00ff */
[----:B------:R-:W-:-:S02]  /*2ed0*/  IABS R5, R11 ;  /* 0x0000000b00057213 */ /* 0x000fc40000000000 */
[----:B------:R-:W-:Y:S01]  /*2ee0*/  ISETP.GT.U32.AND P3, PT, R3, R15, PT ;  /* 0x0000000f0300720c */ /* 0x000fe20003f64070 */
[----:B------:R-:W-:Y:S01]  /*2ef0*/  IMAD.MOV R8, RZ, RZ, -R8 ;  /* 0x000000ffff087224 */ /* 0x000fe200078e0a08 */
[----:B------:R-:W-:Y:S01]  /*2f00*/  ISETP.GE.AND P1, PT, R11, RZ, PT ;  /* 0x000000ff0b00720c */ /* 0x000fe20003f26270 */
[----:B------:R-:W-:-:S04]  /*2f10*/  IMAD.HI.U32 R13, R2, R5, RZ ;  /* 0x00000005020d7227 */ /* 0x000fc800078e00ff */
[----:B0-----:R-:W-:Y:S02]  /*2f20*/  IMAD.MOV.U32 R14, RZ, RZ, R12 ;  /* 0x000000ffff0e7224 */ /* 0x001fe400078e000c */
[----:B------:R-:W-:Y:S02]  /*2f30*/  IMAD.MOV R13, RZ, RZ, -R13 ;  /* 0x000000ffff0d7224 */ /* 0x000fe400078e0a0d */
[----:B------:R-:W-:Y:S02]  /*2f40*/  @!P4 IMAD.IADD R6, R6, 0x1, -R3 ;  /* 0x000000010606c824 */ /* 0x000fe400078e0a03 */
[----:B------:R-:W-:Y:S01]  /*2f50*/  @!P5 IMAD.MOV R14, RZ, RZ, -R14 ;  /* 0x000000ffff0ed224 */ /* 0x000fe200078e0a0e */
[----:B------:R-:W-:Y:S01]  /*2f60*/  ISETP.GE.AND P5, PT, R4, RZ, PT ;  /* 0x000000ff0400720c */ /* 0x000fe20003fa6270 */
[C---:B------:R-:W-:Y:S02]  /*2f70*/  IMAD R5, R3.reuse, R13, R5 ;  /* 0x0000000d03057224 */ /* 0x040fe400078e0205 */
[C---:B------:R-:W-:Y:S01]  /*2f80*/  IMAD R4, R3.reuse, R8, R7 ;  /* 0x0000000803047224 */ /* 0x040fe200078e0207 */
[----:B------:R-:W-:Y:S01]  /*2f90*/  STL [R1+0x120], R14 ;  /* 0x0001200e01007387 */ /* 0x000fe20000100800 */
[----:B------:R-:W-:Y:S01]  /*2fa0*/  IMAD.MOV.U32 R12, RZ, RZ, R6 ;  /* 0x000000ffff0c7224 */ /* 0x000fe200078e0006 */
[----:B------:R-:W-:Y:S01]  /*2fb0*/  ISETP.GT.U32.AND P4, PT, R3, R5, PT ;  /* 0x000000050300720c */ /* 0x000fe20003f84070 */
[----:B------:R-:W-:Y:S01]  /*2fc0*/  IMAD.HI.U32 R11, R2, R0, RZ ;  /* 0x00000000020b7227 */ /* 0x000fe200078e00ff */
[----:B------:R-:W-:-:S02]  /*2fd0*/  IADD3 R6, R25, 0x4b, RZ ;  /* 0x0000004b19067810 */ /* 0x000fc40007ffe0ff */
[----:B------:R-:W-:Y:S01]  /*2fe0*/  IADD3 R7, R25, 0x4a, RZ ;  /* 0x0000004a19077810 */ /* 0x000fe20007ffe0ff */
[----:B------:R-:W-:Y:S01]  /*2ff0*/  @!P6 IMAD.MOV R12, RZ, RZ, -R12 ;  /* 0x000000ffff0ce224 */ /* 0x000fe200078e0a0c */
[----:B------:R-:W-:Y:S01]  /*3000*/  ISETP.GT.U32.AND P6, PT, R3, R4, PT ;  /* 0x000000040300720c */ /* 0x000fe20003fc4070 */
[----:B------:R-:W-:Y:S01]  /*3010*/  IMAD.MOV R11, RZ, RZ, -R11 ;  /* 0x000000ffff0b7224 */ /* 0x000fe200078e0a0b */
[----:B------:R-:W-:Y:S01]  /*3020*/  IABS R13, R7 ;  /* 0x00000007000d7213 */ /* 0x000fe20000000000 */
[----:B------:R-:W-:Y:S01]  /*3030*/  @!P3 IMAD.IADD R15, R15, 0x1, -R3 ;  /* 0x000000010f0fb824 */ /* 0x000fe200078e0a03 */
[----:B------:R0:W-:Y:S01]  /*3040*/  STL [R1+0x1f0], R12 ;  /* 0x0001f00c01007387 */ /* 0x0001e20000100800 */
[----:B------:R-:W-:Y:S01]  /*3050*/  IMAD R0, R3, R11, R0 ;  /* 0x0000000b03007224 */ /* 0x000fe200078e0200 */
[C---:B------:R-:W-:Y:S01]  /*3060*/  IADD3 R11, R25.reuse, 0x4c, RZ ;  /* 0x0000004c190b7810 */ /* 0x040fe20007ffe0ff */
[----:B------:R-:W-:Y:S01]  /*3070*/  IMAD.MOV.U32 R17, RZ, RZ, R15 ;  /* 0x000000ffff117224 */ /* 0x000fe200078e000f */
[----:B------:R-:W-:Y:S01]  /*3080*/  IADD3 R8, R25, 0x49, RZ ;  /* 0x0000004919087810 */ /* 0x000fe20007ffe0ff */
[----:B------:R-:W-:Y:S01]  /*3090*/  @!P4 IMAD.IADD R5, R5, 0x1, -R3 ;  /* 0x000000010505c824 */ /* 0x000fe200078e0a03 */
[----:B------:R-:W-:Y:S01]  /*30a0*/  ISETP.GE.AND P3, PT, R11, RZ, PT ;  /* 0x000000ff0b00720c */ /* 0x000fe20003f66270 */
[----:B------:R-:W-:Y:S01]  /*30b0*/  @!P0 IMAD.MOV R17, RZ, RZ, -R17 ;  /* 0x000000ffff118224 */ /* 0x000fe200078e0a11 */
[C---:B------:R-:W-:Y:S01]  /*30c0*/  ISETP.GT.U32.AND P0, PT, R3.reuse, R0, PT ;  /* 0x000000000300720c */ /* 0x040fe20003f04070 */
[----:B------:R-:W-:Y:S01]  /*30d0*/  @!P6 IMAD.IADD R4, R4, 0x1, -R3 ;  /* 0x000000010404e824 */ /* 0x000fe200078e0a03 */
[----:B------:R-:W-:-:S02]  /*30e0*/  ISETP.GT.U32.AND P4, PT, R3, R5, PT ;  /* 0x000000050300720c */ /* 0x000fc40003f84070 */
[----:B------:R-:W-:Y:S01]  /*30f0*/  IABS R11, R11 ;  /* 0x0000000b000b7213 */ /* 0x000fe20000000000 */
[----:B------:R1:W-:Y:S01]  /*3100*/  STL [R1+0x11c], R17 ;  /* 0x00011c1101007387 */ /* 0x0003e20000100800 */
[----:B------:R-:W-:Y:S02]  /*3110*/  ISETP.GT.U32.AND P6, PT, R3, R4, PT ;  /* 0x000000040300720c */ /* 0x000fe40003fc4070 */
[----:B0-----:R-:W-:Y:S01]  /*3120*/  IABS R12, R6 ;  /* 0x00000006000c7213 */ /* 0x001fe20000000000 */
[----:B------:R-:W-:Y:S01]  /*3130*/  IMAD.HI.U32 R15, R2, R11, RZ ;  /* 0x0000000b020f7227 */ /* 0x000fe200078e00ff */
[----:B------:R-:W-:-:S03]  /*3140*/  IABS R14, R8 ;  /* 0x00000008000e7213 */ /* 0x000fc60000000000 */
[----:B------:R-:W-:Y:S02]  /*3150*/  @!P0 IMAD.IADD R0, R0, 0x1, -R3 ;  /* 0x0000000100008824 */ /* 0x000fe400078e0a03 */
[----:B------:R-:W-:Y:S02]  /*3160*/  IMAD.MOV R15, RZ, RZ, -R15 ;  /* 0x000000ffff0f7224 */ /* 0x000fe400078e0a0f */
[----:B------:R-:W-:Y:S01]  /*3170*/  IMAD.HI.U32 R16, R2, R12, RZ ;  /* 0x0000000c02107227 */ /* 0x000fe200078e00ff */
[----:B------:R-:W-:-:S03]  /*3180*/  ISETP.GT.U32.AND P0, PT, R3, R0, PT ;  /* 0x000000000300720c */ /* 0x000fc60003f04070 */
[----:B------:R-:W-:Y:S01]  /*3190*/  @!P4 IMAD.IADD R5, R5, 0x1, -R3 ;  /* 0x000000010505c824 */ /* 0x000fe200078e0a03 */
[----:B------:R-:W-:Y:S01]  /*31a0*/  ISETP.GE.AND P4, PT, R6, RZ, PT ;  /* 0x000000ff0600720c */ /* 0x000fe20003f86270 */
[----:B-1----:R-:W-:Y:S01]  /*31b0*/  IMAD.HI.U32 R17, R2, R13, RZ ;  /* 0x0000000d02117227 */ /* 0x002fe200078e00ff */
[----:B------:R-:W-:-:S03]  /*31c0*/  IADD3 R6, R25, 0x48, RZ ;  /* 0x0000004819067810 */ /* 0x000fc60007ffe0ff */
[C---:B------:R-:W-:Y:S02]  /*31d0*/  IMAD R11, R3.reuse, R15, R11 ;  /* 0x0000000f030b7224 */ /* 0x040fe400078e020b */
[----:B------:R-:W-:Y:S02]  /*31e0*/  @!P6 IMAD.IADD R4, R4, 0x1, -R3 ;  /* 0x000000010404e824 */ /* 0x000fe400078e0a03 */
[----:B------:R-:W-:Y:S01]  /*31f0*/  IMAD.MOV R16, RZ, RZ, -R16 ;  /* 0x000000ffff107224 */ /* 0x000fe200078e0a10 */
[----:B------:R-:W-:Y:S01]  /*3200*/  ISETP.GT.U32.AND P6, PT, R3, R11, PT ;  /* 0x0000000b0300720c */ /* 0x000fe20003fc4070 */
[----:B------:R-:W-:Y:S02]  /*3210*/  IMAD.MOV.U32 R19, RZ, RZ, R5 ;  /* 0x000000ffff137224 */ /* 0x000fe400078e0005 */
[----:B------:R-:W-:Y:S02]  /*3220*/  IMAD.MOV R17, RZ, RZ, -R17 ;  /* 0x000000ffff117224 */ /* 0x000fe400078e0a11 */
[----:B------:R-:W-:-:S02]  /*3230*/  IMAD.MOV.U32 R18, RZ, RZ, R4 ;  /* 0x000000ffff127224 */ /* 0x000fc400078e0004 */
[----:B------:R-:W-:Y:S02]  /*3240*/  IMAD R12, R3, R16, R12 ;  /* 0x00000010030c7224 */ /* 0x000fe400078e020c */
[----:B------:R-:W-:-:S04]  /*3250*/  IMAD.HI.U32 R15, R2, R14, RZ ;  /* 0x0000000e020f7227 */ /* 0x000fc800078e00ff */
[----:B------:R-:W-:Y:S01]  /*3260*/  @!P1 IMAD.MOV R19, RZ, RZ, -R19 ;  /* 0x000000ffff139224 */ /* 0x000fe200078e0a13 */
[----:B------:R-:W-:Y:S01]  /*3270*/  ISETP.GT.U32.AND P1, PT, R3, R12, PT ;  /* 0x0000000c0300720c */ /* 0x000fe20003f24070 */
[----:B------:R-:W-:Y:S01]  /*3280*/  @!P2 IMAD.MOV R18, RZ, RZ, -R18 ;  /* 0x000000ffff12a224 */ /* 0x000fe200078e0a12 */
[----:B------:R-:W-:Y:S01]  /*3290*/  ISETP.GE.AND P2, PT, R7, RZ, PT ;  /* 0x000000ff0700720c */ /* 0x000fe20003f46270 */
[----:B------:R-:W-:Y:S01]  /*32a0*/  IMAD R5, R3, R17, R13 ;  /* 0x0000001103057224 */ /* 0x000fe200078e020d */
[----:B------:R-:W-:Y:S01]  /*32b0*/  STL [R1+0x110], R19 ;  /* 0x0001101301007387 */ /* 0x000fe20000100800 */
[----:B------:R-:W-:Y:S01]  /*32c0*/  IMAD.MOV R15, RZ, RZ, -R15 ;  /* 0x000000ffff0f7224 */ /* 0x000fe200078e0a0f */
[----:B------:R-:W-:Y:S01]  /*32d0*/  IADD3 R7, R25, 0x47, RZ ;  /* 0x0000004719077810 */ /* 0x000fe20007ffe0ff */
[--C-:B------:R-:W-:Y:S01]  /*32e0*/  @!P0 IMAD.IADD R0, R0, 0x1, -R3.reuse ;  /* 0x0000000100008824 */ /* 0x100fe200078e0a03 */
[----:B------:R0:W-:Y:S01]  /*32f0*/  STL [R1+0x10c], R18 ;  /* 0x00010c1201007387 */ /* 0x0001e20000100800 */
[C---:B------:R-:W-:Y:S01]  /*3300*/  ISETP.GT.U32.AND P0, PT, R3.reuse, R5, PT ;  /* 0x000000050300720c */ /* 0x040fe20003f04070 */
[----:B------:R-:W-:Y:S01]  /*3310*/  IMAD R4, R3, R15, R14 ;  /* 0x0000000f03047224 */ /* 0x000fe200078e020e */
[----:B------:R-:W-:Y:S01]  /*3320*/  IABS R14, R6 ;  /* 0x00000006000e7213 */ /* 0x000fe20000000000 */
[--C-:B------:R-:W-:Y:S01]  /*3330*/  @!P6 IMAD.IADD R11, R11, 0x1, -R3.reuse ;  /* 0x000000010b0be824 */ /* 0x100fe200078e0a03 */
[----:B------:R-:W-:Y:S01]  /*3340*/  IABS R15, R7 ;  /* 0x00000007000f7213 */ /* 0x000fe20000000000 */
[----:B------:R-:W-:Y:S01]  /*3350*/  @!P1 IMAD.IADD R12, R12, 0x1, -R3 ;  /* 0x000000010c0c9824 */ /* 0x000fe200078e0a03 */
[----:B------:R-:W-:Y:S01]  /*3360*/  IADD3 R13, R25, 0x46, RZ ;  /* 0x00000046190d7810 */ /* 0x000fe20007ffe0ff */
[----:B------:R-:W-:Y:S01]  /*3370*/  IMAD.HI.U32 R16, R2, R14, RZ ;  /* 0x0000000e02107227 */ /* 0x000fe200078e00ff */
[----:B------:R-:W-:-:S02]  /*3380*/  ISETP.GT.U32.AND P6, PT, R3, R11, PT ;  /* 0x0000000b0300720c */ /* 0x000fc40003fc4070 */
[----:B------:R-:W-:Y:S01]  /*3390*/  ISETP.GT.U32.AND P1, PT, R3, R12, PT ;  /* 0x0000000c0300720c */ /* 0x000fe20003f24070 */
[----:B0-----:R-:W-:Y:S01]  /*33a0*/  IMAD.MOV.U32 R18, RZ, RZ, R0 ;  /* 0x000000ffff127224 */ /* 0x001fe200078e0000 */
[----:B------:R-:W-:Y:S01]  /*33b0*/  IABS R0, R13 ;  /* 0x0000000d00007213 */ /* 0x000fe20000000000 */
[--C-:B------:R-:W-:Y:S01]  /*33c0*/  @!P0 IMAD.IADD R5, R5, 0x1, -R3.reuse ;  /* 0x0000000105058824 */ /* 0x100fe200078e0a03 */
[----:B------:R-:W-:Y:S01]  /*33d0*/  IADD3 R19, R25, 0x3f, RZ ;  /* 0x0000003f19137810 */ /* 0x000fe20007ffe0ff */
[----:B------:R-:W-:Y:S01]  /*33e0*/  @!P5 IMAD.MOV R18, RZ, RZ, -R18 ;  /* 0x000000ffff12d224 */ /* 0x000fe200078e0a12 */
[C---:B------:R-:W-:Y:S01]  /*33f0*/  ISETP.GT.U32.AND P5, PT, R3.reuse, R4, PT ;  /* 0x000000040300720c */ /* 0x040fe20003fa4070 */
[----:B------:R-:W-:Y:S01]  /*3400*/  IMAD.MOV R16, RZ, RZ, -R16 ;  /* 0x000000ffff107224 */ /* 0x000fe200078e0a10 */
[----:B------:R-:W-:Y:S02]  /*3410*/  ISETP.GT.U32.AND P0, PT, R3, R5, PT ;  /* 0x000000050300720c */ /* 0x000fe40003f04070 */
[----:B------:R0:W-:Y:S01]  /*3420*/  STL [R1+0x108], R18 ;  /* 0x0001081201007387 */ /* 0x0001e20000100800 */
[----:B------:R-:W-:Y:S01]  /*3430*/  @!P6 IMAD.IADD R11, R11, 0x1, -R3 ;  /* 0x000000010b0be824 */ /* 0x000fe200078e0a03 */
[----:B------:R-:W-:Y:S01]  /*3440*/  ISETP.GE.AND P6, PT, R8, RZ, PT ;  /* 0x000000ff0800720c */ /* 0x000fe20003fc6270 */
[----:B------:R-:W-:Y:S01]  /*3450*/  IMAD R14, R3, R16, R14 ;  /* 0x00000010030e7224 */ /* 0x000fe200078e020e */
[----:B------:R-:W-:Y:S01]  /*3460*/  IABS R20, R19 ;  /* 0x0000001300147213 */ /* 0x000fe20000000000 */
[----:B------:R-:W-:-:S04]  /*3470*/  IMAD.HI.U32 R8, R2, R15, RZ ;  /* 0x0000000f02087227 */ /* 0x000fc800078e00ff */
[--C-:B------:R-:W-:Y:S02]  /*3480*/  @!P5 IMAD.IADD R4, R4, 0x1, -R3.reuse ;  /* 0x000000010404d824 */ /* 0x100fe400078e0a03 */
[--C-:B------:R-:W-:Y:S01]  /*3490*/  @!P1 IMAD.IADD R12, R12, 0x1, -R3.reuse ;  /* 0x000000010c0c9824 */ /* 0x100fe200078e0a03 */
[C---:B------:R-:W-:Y:S01]  /*34a0*/  ISETP.GT.U32.AND P1, PT, R3.reuse, R14, PT ;  /* 0x0000000e0300720c */ /* 0x040fe20003f24070 */
[----:B------:R-:W-:Y:S01]  /*34b0*/  IMAD.MOV R8, RZ, RZ, -R8 ;  /* 0x000000ffff087224 */ /* 0x000fe200078e0a08 */
[----:B------:R-:W-:Y:S01]  /*34c0*/  ISETP.GT.U32.AND P5, PT, R3, R4, PT ;  /* 0x000000040300720c */ /* 0x000fe20003fa4070 */
[----:B------:R-:W-:Y:S01]  /*34d0*/  @!P0 IMAD.IADD R5, R5, 0x1, -R3 ;  /* 0x0000000105058824 */ /* 0x000fe200078e0a03 */
[----:B------:R-:W-:Y:S01]  /*34e0*/  ISETP.GE.AND P0, PT, R13, RZ, PT ;  /* 0x000000ff0d00720c */ /* 0x000fe20003f06270 */
[----:B------:R-:W-:Y:S02]  /*34f0*/  IMAD R13, R3, R8, R15 ;  /* 0x00000008030d7224 */ /* 0x000fe400078e020f */
[----:B0-----:R-:W-:-:S02]  /*3500*/  IMAD.MOV.U32 R18, RZ, RZ, R11 ;  /* 0x000000ffff127224 */ /* 0x001fc400078e000b */
[----:B------:R-:W-:-:S04]  /*3510*/  IMAD.HI.U32 R11, R2, R0, RZ ;  /* 0x00000000020b7227 */ /* 0x000fc800078e00ff */
[--C-:B------:R-:W-:Y:S02]  /*3520*/  @!P1 IMAD.IADD R14, R14, 0x1, -R3.reuse ;  /* 0x000000010e0e9824 */ /* 0x100fe400078e0a03 */
[----:B------:R-:W-:Y:S01]  /*3530*/  @!P5 IMAD.IADD R4, R4, 0x1, -R3 ;  /* 0x000000010404d824 */ /* 0x000fe200078e0a03 */
[C---:B------:R-:W-:Y:S01]  /*3540*/  ISETP.GT.U32.AND P5, PT, R3.reuse, R13, PT ;  /* 0x0000000d0300720c */ /* 0x040fe20003fa4070 */
[----:B------:R-:W-:Y:S01]  /*3550*/  IMAD.MOV R11, RZ, RZ, -R11 ;  /* 0x000000ffff0b7224 */ /* 0x000fe200078e0a0b */
[C---:B------:R-:W-:Y:S01]  /*3560*/  ISETP.GT.U32.AND P1, PT, R3.reuse, R14, PT ;  /* 0x0000000e0300720c */ /* 0x040fe20003f24070 */
[----:B------:R-:W-:Y:S02]  /*3570*/  IMAD.MOV.U32 R17, RZ, RZ, R12 ;  /* 0x000000ffff117224 */ /* 0x000fe400078e000c */
[----:B------:R-:W-:Y:S01]  /*3580*/  IMAD R11, R3, R11, R0 ;  /* 0x0000000b030b7224 */ /* 0x000fe200078e0200 */
[C---:B------:R-:W-:Y:S01]  /*3590*/  IADD3 R0, R25.reuse, 0x45, RZ ;  /* 0x0000004519007810 */ /* 0x040fe20007ffe0ff */
[----:B------:R-:W-:Y:S01]  /*35a0*/  IMAD.MOV.U32 R12, RZ, RZ, R5 ;  /* 0x000000ffff0c7224 */ /* 0x000fe200078e0005 */
[----:B------:R-:W-:Y:S01]  /*35b0*/  IADD3 R5, R25, 0x44, RZ ;  /* 0x0000004419057810 */ /* 0x000fe20007ffe0ff */
[----:B------:R-:W-:Y:S01]  /*35c0*/  @!P3 IMAD.MOV R18, RZ, RZ, -R18 ;  /* 0x000000ffff12b224 */ /* 0x000fe200078e0a12 */
[----:B------:R-:W-:Y:S01]  /*35d0*/  IABS R8, R0 ;  /* 0x0000000000087213 */ /* 0x000fe20000000000 */
[----:B------:R-:W-:Y:S01]  /*35e0*/  @!P4 IMAD.MOV R17, RZ, RZ, -R17 ;  /* 0x000000ffff11c224 */ /* 0x000fe200078e0a11 */
[----:B------:R-:W-:Y:S01]  /*35f0*/  IABS R15, R5 ;  /* 0x00000005000f7213 */ /* 0x000fe20000000000 */
[----:B------:R-:W-:Y:S01]  /*3600*/  @!P2 IMAD.MOV R12, RZ, RZ, -R12 ;  /* 0x000000ffff0ca224 */ /* 0x000fe200078e0a0c */
[----:B------:R-:W-:Y:S01]  /*3610*/  STL [R1+0x104], R18 ;  /* 0x0001041201007387 */ /* 0x000fe20000100800 */
[--C-:B------:R-:W-:Y:S01]  /*3620*/  @!P5 IMAD.IADD R13, R13, 0x1, -R3.reuse ;  /* 0x000000010d0dd824 */ /* 0x100fe200078e0a03 */
[----:B------:R-:W-:Y:S01]  /*3630*/  ISETP.GE.AND P3, PT, R6, RZ, PT ;  /* 0x000000ff0600720c */ /* 0x000fe20003f66270 */
[----:B------:R-:W-:Y:S01]  /*3640*/  @!P1 IMAD.IADD R14, R14, 0x1, -R3 ;  /* 0x000000010e0e9824 */ /* 0x000fe200078e0a03 */
[----:B------:R0:W-:Y:S01]  /*3650*/  STL [R1+0xec], R17 ;  /* 0x0000ec1101007387 */ /* 0x0001e20000100800 */
[C---:B------:R-:W-:Y:S01]  /*3660*/  ISETP.GT.U32.AND P1, PT, R3.reuse, R11, PT ;  /* 0x0000000b0300720c */ /* 0x040fe20003f24070 */
[----:B------:R-:W-:Y:S01]  /*3670*/  IMAD.MOV.U32 R6, RZ, RZ, R4 ;  /* 0x000000ffff067224 */ /* 0x000fe200078e0004 */
[----:B------:R-:W-:Y:S01]  /*3680*/  ISETP.GT.U32.AND P5, PT, R3, R13, PT ;  /* 0x0000000d0300720c */ /* 0x000fe20003fa4070 */
[----:B------:R1:W-:Y:S01]  /*3690*/  STL [R1+0xf8], R12 ;  /* 0x0000f80c01007387 */ /* 0x0003e20000100800 */
[----:B------:R-:W-:Y:S01]  /*36a0*/  IMAD.HI.U32 R4, R2, R15, RZ ;  /* 0x0000000f02047227 */ /* 0x000fe200078e00ff */
[----:B------:R-:W-:-:S02]  /*36b0*/  ISETP.GE.AND P4, PT, R7, RZ, PT ;  /* 0x000000ff0700720c */ /* 0x000fc40003f86270 */
[----:B------:R-:W-:Y:S01]  /*36c0*/  ISETP.GE.AND P2, PT, R0, RZ, PT ;  /* 0x000000ff0000720c */ /* 0x000fe20003f46270 */
[----:B------:R-:W-:Y:S01]  /*36d0*/  IMAD.MOV R4, RZ, RZ, -R4 ;  /* 0x000000ffff047224 */ /* 0x000fe200078e0a04 */
[C---:B------:R-:W-:Y:S01]  /*36e0*/  IADD3 R0, R25.reuse, 0x43, RZ ;  /* 0x0000004319007810 */ /* 0x040fe20007ffe0ff */
[----:B0-----:R-:W-:Y:S01]  /*36f0*/  IMAD.MOV.U32 R17, RZ, RZ, R14 ;  /* 0x000000ffff117224 */ /* 0x001fe200078e000e */
[----:B------:R-:W-:Y:S01]  /*3700*/  IADD3 R7, R25, 0x42, RZ ;  /* 0x0000004219077810 */ /* 0x000fe20007ffe0ff */
[----:B------:R-:W-:Y:S01]  /*3710*/  IMAD R15, R3, R4, R15 ;  /* 0x00000004030f7224 */ /* 0x000fe200078e020f */
[----:B------:R-:W-:Y:S01]  /*3720*/  IADD3 R14, R25, 0x3d, RZ ;  /* 0x0000003d190e7810 */ /* 0x000fe20007ffe0ff */
[----:B-1----:R-:W-:-:S04]  /*3730*/  IMAD.HI.U32 R12, R2, R8, RZ ;  /* 0x00000008020c7227 */ /* 0x002fc800078e00ff */
[----:B------:R-:W-:Y:S02]  /*3740*/  IMAD.MOV R12, RZ, RZ, -R12 ;  /* 0x000000ffff0c7224 */ /* 0x000fe400078e0a0c */
[--C-:B------:R-:W-:Y:S02]  /*3750*/  @!P5 IMAD.IADD R13, R13, 0x1, -R3.reuse ;  /* 0x000000010d0dd824 */ /* 0x100fe400078e0a03 */
[----:B------:R-:W-:Y:S02]  /*3760*/  IMAD R8, R3, R12, R8 ;  /* 0x0000000c03087224 */ /* 0x000fe400078e0208 */
[----:B------:R-:W-:Y:S02]  /*3770*/  @!P1 IMAD.IADD R11, R11, 0x1, -R3 ;  /* 0x000000010b0b9824 */ /* 0x000fe400078e0a03 */
[----:B------:R-:W-:Y:S01]  /*3780*/  @!P3 IMAD.MOV R17, RZ, RZ, -R17 ;  /* 0x000000ffff11b224 */ /* 0x000fe200078e0a11 */
[C---:B------:R-:W-:Y:S01]  /*3790*/  ISETP.GT.U32.AND P5, PT, R3.reuse, R8, PT ;  /* 0x000000080300720c */ /* 0x040fe20003fa4070 */
[----:B------:R-:W-:Y:S01]  /*37a0*/  @!P6 IMAD.MOV R6, RZ, RZ, -R6 ;  /* 0x000000ffff06e224 */ /* 0x000fe200078e0a06 */
[C---:B------:R-:W-:Y:S01]  /*37b0*/  ISETP.GT.U32.AND P1, PT, R3.reuse, R11, PT ;  /* 0x0000000b0300720c */ /* 0x040fe20003f24070 */
[----:B------:R-:W-:Y:S01]  /*37c0*/  IMAD.MOV.U32 R16, RZ, RZ, R13 ;  /* 0x000000ffff107224 */ /* 0x000fe200078e000d */
[----:B------:R-:W-:Y:S01]  /*37d0*/  ISETP.GT.U32.AND P3, PT, R3, R15, PT ;  /* 0x0000000f0300720c */ /* 0x000fe20003f64070 */
[----:B------:R-:W-:Y:S01]  /*37e0*/  IMAD.HI.U32 R24, R2, R20, RZ ;  /* 0x0000001402187227 */ /* 0x000fe200078e00ff */
[----:B------:R-:W-:Y:S01]  /*37f0*/  ISETP.GE.AND P6, PT, R5, RZ, PT ;  /* 0x000000ff0500720c */ /* 0x000fe20003fc6270 */
[----:B------:R0:W-:Y:S01]  /*3800*/  STL [R1+0xfc], R6 ;  /* 0x0000fc0601007387 */ /* 0x0001e20000100800 */
[----:B------:R-:W-:Y:S01]  /*3810*/  IABS R5, R0 ;  /* 0x0000000000057213 */ /* 0x000fe20000000000 */
[----:B------:R-:W-:Y:S01]  /*3820*/  @!P4 IMAD.MOV R16, RZ, RZ, -R16 ;  /* 0x000000ffff10c224 */ /* 0x000fe200078e0a10 */
[----:B------:R-:W-:Y:S01]  /*3830*/  ISETP.GE.AND P4, PT, R0, RZ, PT ;  /* 0x000000ff0000720c */ /* 0x000fe20003f86270 */
[----:B------:R-:W-:Y:S01]  /*3840*/  STL [R1+0xf0], R17 ;  /* 0x0000f01101007387 */ /* 0x000fe20000100800 */
[----:B------:R-:W-:Y:S01]  /*3850*/  IADD3 R13, R25, 0x40, RZ ;  /* 0x00000040190d7810 */ /* 0x000fe20007ffe0ff */
[----:B------:R-:W-:-:S02]  /*3860*/  @!P5 IMAD.IADD R8, R8, 0x1, -R3 ;  /* 0x000000010808d824 */ /* 0x000fc400078e0a03 */
[C---:B------:R-:W-:Y:S01]  /*3870*/  IMAD.HI.U32 R12, R2.reuse, R5, RZ ;  /* 0x00000005020c7227 */ /* 0x040fe200078e00ff */
[----:B------:R1:W-:Y:S01]  /*3880*/  STL [R1+0xf4], R16 ;  /* 0x0000f41001007387 */ /* 0x0003e20000100800 */
[----:B0-----:R-:W-:Y:S02]  /*3890*/  IABS R6, R7 ;  /* 0x0000000700067213 */ /* 0x001fe40000000000 */
[----:B------:R-:W-:Y:S01]  /*38a0*/  ISETP.GT.U32.AND P5, PT, R3, R8, PT ;  /* 0x000000080300720c */ /* 0x000fe20003fa4070 */
[--C-:B------:R-:W-:Y:S01]  /*38b0*/  @!P1 IMAD.IADD R11, R11, 0x1, -R3.reuse ;  /* 0x000000010b0b9824 */ /* 0x100fe200078e0a03 */
[----:B------:R-:W-:Y:S01]  /*38c0*/  ISETP.GE.AND P1, PT, R7, RZ, PT ;  /* 0x000000ff0700720c */ /* 0x000fe20003f26270 */
[----:B------:R-:W-:Y:S01]  /*38d0*/  @!P3 IMAD.IADD R15, R15, 0x1, -R3 ;  /* 0x000000010f0fb824 */ /* 0x000fe200078e0a03 */
[----:B------:R-:W-:Y:S01]  /*38e0*/  IADD3 R7, R25, 0x41, RZ ;  /* 0x0000004119077810 */ /* 0x000fe20007ffe0ff */
[----:B------:R-:W-:Y:S01]  /*38f0*/  IMAD.MOV R12, RZ, RZ, -R12 ;  /* 0x000000ffff0c7224 */ /* 0x000fe200078e0a0c */
[----:B------:R-:W-:Y:S01]  /*3900*/  IABS R23, R13 ;  /* 0x0000000d00177213 */ /* 0x000fe20000000000 */
[----:B------:R-:W-:Y:S01]  /*3910*/  IMAD.HI.U32 R4, R2, R6, RZ ;  /* 0x0000000602047227 */ /* 0x000fe200078e00ff */
[----:B------:R-:W-:-:S02]  /*3920*/  ISETP.GT.U32.AND P3, PT, R3, R15, PT ;  /* 0x0000000f0300720c */ /* 0x000fc40003f64070 */
[----:B-1----:R-:W-:Y:S01]  /*3930*/  IABS R16, R7 ;  /* 0x0000000700107213 */ /* 0x002fe20000000000 */
[----:B------:R-:W-:Y:S01]  /*3940*/  IMAD R0, R3, R12, R5 ;  /* 0x0000000c03007224 */ /* 0x000fe200078e0205 */
[----:B------:R-:W-:Y:S01]  /*3950*/  IADD3 R17, R25, 0x3e, RZ ;  /* 0x0000003e19117810 */ /* 0x000fe20007ffe0ff */
[----:B------:R-:W-:Y:S01]  /*3960*/  IMAD.MOV R4, RZ, RZ, -R4 ;  /* 0x000000ffff047224 */ /* 0x000fe200078e0a04 */
[----:B------:R-:W-:Y:S01]  /*3970*/  IABS R12, R14 ;  /* 0x0000000e000c7213 */ /* 0x000fe20000000000 */
[----:B------:R-:W-:Y:S01]  /*3980*/  @!P5 IMAD.IADD R8, R8, 0x1, -R3 ;  /* 0x000000010808d824 */ /* 0x000fe200078e0a03 */
[C---:B------:R-:W-:Y:S01]  /*3990*/  ISETP.GT.U32.AND P5, PT, R3.reuse, R0, PT ;  /* 0x000000000300720c */ /* 0x040fe20003fa4070 */
[----:B------:R-:W-:Y:S01]  /*39a0*/  IMAD R6, R3, R4, R6 ;  /* 0x0000000403067224 */ /* 0x000fe200078e0206 */
[----:B------:R-:W-:Y:S01]  /*39b0*/  IABS R5, R17 ;  /* 0x0000001100057213 */ /* 0x000fe20000000000 */
[----:B------:R-:W-:-:S04]  /*39c0*/  IMAD.HI.U32 R4, R2, R16, RZ ;  /* 0x0000001002047227 */ /* 0x000fc800078e00ff */
[----:B------:R-:W-:Y:S02]  /*39d0*/  IMAD.MOV R4, RZ, RZ, -R4 ;  /* 0x000000ffff047224 */ /* 0x000fe400078e0a04 */
[----:B------:R-:W-:Y:S01]  /*39e0*/  @!P3 IMAD.IADD R15, R15, 0x1, -R3 ;  /* 0x000000010f0fb824 */ /* 0x000fe200078e0a03 */
[C---:B------:R-:W-:Y:S01]  /*39f0*/  ISETP.GT.U32.AND P3, PT, R3.reuse, R6, PT ;  /* 0x000000060300720c */ /* 0x040fe20003f64070 */
[----:B------:R-:W-:Y:S02]  /*3a00*/  IMAD R16, R3, R4, R16 ;  /* 0x0000000403107224 */ /* 0x000fe400078e0210 */
[----:B------:R-:W-:-:S04]  /*3a10*/  IMAD.HI.U32 R21, R2, R23, RZ ;  /* 0x0000001702157227 */ /* 0x000fc800078e00ff */
[----:B------:R-:W-:Y:S01]  /*3a20*/  @!P5 IMAD.IADD R0, R0, 0x1, -R3 ;  /* 0x000000010000d824 */ /* 0x000fe200078e0a03 */
[----:B------:R-:W-:Y:S01]  /*3a30*/  ISETP.GT.U32.AND P5, PT, R3, R16, PT ;  /* 0x000000100300720c */ /* 0x000fe20003fa4070 */
[----:B------:R-:W-:Y:S02]  /*3a40*/  IMAD.MOV R21, RZ, RZ, -R21 ;  /* 0x000000ffff157224 */ /* 0x000fe400078e0a15 */
[----:B------:R-:W-:-:S04]  /*3a50*/  IMAD.HI.U32 R18, R2, R5, RZ ;  /* 0x0000000502127227 */ /* 0x000fc800078e00ff */
[C---:B------:R-:W-:Y:S02]  /*3a60*/  IMAD R21, R3.reuse, R21, R23 ;  /* 0x0000001503157224 */ /* 0x040fe400078e0217 */
[--C-:B------:R-:W-:Y:S02]  /*3a70*/  @!P3 IMAD.IADD R6, R6, 0x1, -R3.reuse ;  /* 0x000000010606b824 */ /* 0x100fe400078e0a03 */
[----:B------:R-:W-:Y:S01]  /*3a80*/  IMAD.MOV.U32 R23, RZ, RZ, R8 ;  /* 0x000000ffff177224 */ /* 0x000fe200078e0008 */
[C---:B------:R-:W-:Y:S01]  /*3a90*/  ISETP.GT.U32.AND P3, PT, R3.reuse, R21, PT ;  /* 0x000000150300720c */ /* 0x040fe20003f64070 */
[----:B------:R-:W-:Y:S01]  /*3aa0*/  @!P5 IMAD.IADD R16, R16, 0x1, -R3 ;  /* 0x000000011010d824 */ /* 0x000fe200078e0a03 */
[C---:B------:R-:W-:Y:S01]  /*3ab0*/  ISETP.GT.U32.AND P5, PT, R3.reuse, R0, PT ;  /* 0x000000000300720c */ /* 0x040fe20003fa4070 */
[----:B------:R-:W-:Y:S02]  /*3ac0*/  @!P2 IMAD.MOV R23, RZ, RZ, -R23 ;  /* 0x000000ffff17a224 */ /* 0x000fe400078e0a17 */
[----:B------:R-:W-:Y:S01]  /*3ad0*/  IMAD.HI.U32 R4, R2, R12, RZ ;  /* 0x0000000c02047227 */ /* 0x000fe200078e00ff */
[----:B------:R-:W-:-:S03]  /*3ae0*/  ISETP.GT.U32.AND P2, PT, R3, R16, PT ;  /* 0x000000100300720c */ /* 0x000fc60003f44070 */
[----:B------:R-:W-:Y:S02]  /*3af0*/  IMAD.MOV R24, RZ, RZ, -R24 ;  /* 0x000000ffff187224 */ /* 0x000fe400078e0a18 */
[----:B------:R-:W-:Y:S02]  /*3b00*/  IMAD.MOV R18, RZ, RZ, -R18 ;  /* 0x000000ffff127224 */ /* 0x000fe400078e0a12 */
[----:B------:R-:W-:Y:S02]  /*3b10*/  IMAD.MOV.U32 R28, RZ, RZ, R11 ;  /* 0x000000ffff1c7224 */ /* 0x000fe400078e000b */
[----:B------:R-:W-:Y:S02]  /*3b20*/  @!P3 IMAD.IADD R21, R21, 0x1, -R3 ;  /* 0x000000011515b824 */ /* 0x000fe400078e0a03 */
[C---:B------:R-:W-:Y:S02]  /*3b30*/  IMAD R20, R3.reuse, R24, R20 ;  /* 0x0000001803147224 */ /* 0x040fe400078e0214 */
[----:B------:R-:W-:Y:S01]  /*3b40*/  IMAD.MOV R4, RZ, RZ, -R4 ;  /* 0x000000ffff047224 */ /* 0x000fe200078e0a04 */
[C---:B------:R-:W-:Y:S01]  /*3b50*/  ISETP.GT.U32.AND P3, PT, R3.reuse, R21, PT ;  /* 0x000000150300720c */ /* 0x040fe20003f64070 */
[----:B------:R-:W-:Y:S01]  /*3b60*/  IMAD R5, R3, R18, R5 ;  /* 0x0000001203057224 */ /* 0x000fe200078e0205 */
[----:B------:R-:W-:Y:S01]  /*3b70*/  IADD3 R18, R25, 0x3c, RZ ;  /* 0x0000003c19127810 */ /* 0x000fe20007ffe0ff */
[----:B------:R-:W-:Y:S01]  /*3b80*/  @!P0 IMAD.MOV R28, RZ, RZ, -R28 ;  /* 0x000000ffff1c8224 */ /* 0x000fe200078e0a1c */
[C---:B------:R-:W-:Y:S01]  /*3b90*/  ISETP.GT.U32.AND P0, PT, R3.reuse, R6, PT ;  /* 0x000000060300720c */ /* 0x040fe20003f04070 */
[----:B------:R-:W-:Y:S01]  /*3ba0*/  IMAD R4, R3, R4, R12 ;  /* 0x0000000403047224 */ /* 0x000fe200078e020c */
[----:B------:R-:W-:Y:S01]  /*3bb0*/  IADD3 R12, R25, 0x3b, RZ ;  /* 0x0000003b190c7810 */ /* 0x000fe20007ffe0ff */
[----:B------:R-:W-:Y:S01]  /*3bc0*/  @!P6 IMAD.MOV R15, RZ, RZ, -R15 ;  /* 0x000000ffff0fe224 */ /* 0x000fe200078e0a0f */
[C---:B------:R-:W-:Y:S01]  /*3bd0*/  ISETP.GT.U32.AND P6, PT, R3.reuse, R20, PT ;  /* 0x000000140300720c */ /* 0x040fe20003fc4070 */
[--C-:B------:R-:W-:Y:S01]  /*3be0*/  @!P5 IMAD.IADD R0, R0, 0x1, -R3.reuse ;  /* 0x000000010000d824 */ /* 0x100fe200078e0a03 */
[C---:B------:R-:W-:Y:S01]  /*3bf0*/  ISETP.GT.U32.AND P5, PT, R3.reuse, R5, PT ;  /* 0x000000050300720c */ /* 0x040fe20003fa4070 */
[--C-:B------:R-:W-:Y:S01]  /*3c00*/  @!P2 IMAD.IADD R16, R16, 0x1, -R3.reuse ;  /* 0x000000011010a824 */ /* 0x100fe200078e0a03 */
[----:B------:R-:W-:Y:S01]  /*3c10*/  ISETP.GT.U32.AND P2, PT, R3, R4, PT ;  /* 0x000000040300720c */ /* 0x000fe20003f44070 */
[----:B------:R-:W-:Y:S01]  /*3c20*/  STL [R1+0xe4], R28 ;  /* 0x0000e41c01007387 */ /* 0x000fe20000100800 */
[----:B------:R-:W-:Y:S01]  /*3c30*/  IABS R11, R18 ;  /* 0x00000012000b7213 */ /* 0x000fe20000000000 */
[--C-:B------:R-:W-:Y:S01]  /*3c40*/  @!P3 IMAD.IADD R21, R21, 0x1, -R3.reuse ;  /* 0x000000011515b824 */ /* 0x100fe200078e0a03 */
[----:B------:R-:W-:Y:S01]  /*3c50*/  IABS R8, R12 ;  /* 0x0000000c00087213 */ /* 0x000fe20000000000 */
[--C-:B------:R-:W-:Y:S01]  /*3c60*/  @!P0 IMAD.IADD R6, R6, 0x1, -R3.reuse ;  /* 0x0000000106068824 */ /* 0x100fe200078e0a03 */
[----:B------:R0:W-:Y:S01]  /*3c70*/  STL [R1+0xe0], R23 ;  /* 0x0000e01701007387 */ /* 0x0001e20000100800 */
[----:B------:R-:W-:Y:S01]  /*3c80*/  ISETP.GE.AND P0, PT, R7, RZ, PT ;  /* 0x000000ff0700720c */ /* 0x000fe20003f06270 */
[----:B------:R-:W-:Y:S01]  /*3c90*/  IMAD.HI.U32 R7, R2, R11, RZ ;  /* 0x0000000b02077227 */ /* 0x000fe200078e00ff */
[----:B------:R-:W-:Y:S01]  /*3ca0*/  ISETP.GE.AND P3, PT, R13, RZ, PT ;  /* 0x000000ff0d00720c */ /* 0x000fe20003f66270 */
[----:B------:R1:W-:Y:S02]  /*3cb0*/  STL [R1+0xdc], R15 ;  /* 0x0000dc0f01007387 */ /* 0x0003e40000100800 */
[--C-:B------:R-:W-:Y:S01]  /*3cc0*/  @!P6 IMAD.IADD R20, R20, 0x1, -R3.reuse ;  /* 0x000000011414e824 */ /* 0x100fe200078e0a03 */
[----:B------:R-:W-:Y:S01]  /*3cd0*/  ISETP.GE.AND P6, PT, R19, RZ, PT ;  /* 0x000000ff1300720c */ /* 0x000fe20003fc6270 */
[----:B------:R-:W-:Y:S01]  /*3ce0*/  @!P5 IMAD.IADD R5, R5, 0x1, -R3 ;  /* 0x000000010505d824 */ /* 0x000fe200078e0a03 */
[----:B------:R-:W-:Y:S01]  /*3cf0*/  ISETP.GE.AND P5, PT, R17, RZ, PT ;  /* 0x000000ff1100720c */ /* 0x000fe20003fa6270 */
[----:B0-----:R-:W-:Y:S01]  /*3d00*/  IMAD.MOV.U32 R23, RZ, RZ, R6 ;  /* 0x000000ffff177224 */ /* 0x001fe200078e0006 */
[----:B------:R-:W-:Y:S01]  /*3d10*/  IADD3 R6, R25, 0x39, RZ ;  /* 0x0000003919067810 */ /* 0x000fe20007ffe0ff */
[----:B------:R-:W-:-:S02]  /*3d20*/  IMAD.MOV R7, RZ, RZ, -R7 ;  /* 0x000000ffff077224 */ /* 0x000fc400078e0a07 */
[----:B-1----:R-:W-:-:S04]  /*3d30*/  IMAD.HI.U32 R15, R2, R8, RZ ;  /* 0x00000008020f7227 */ /* 0x002fc800078e00ff */
[----:B------:R-:W-:Y:S02]  /*3d40*/  IMAD.MOV R15, RZ, RZ, -R15 ;  /* 0x000000ffff0f7224 */ /* 0x000fe400078e0a0f */
[----:B------:R-:W-:Y:S01]  /*3d50*/  @!P2 IMAD.IADD R4, R4, 0x1, -R3 ;  /* 0x000000010404a824 */ /* 0x000fe200078e0a03 */
[C---:B------:R-:W-:Y:S01]  /*3d60*/  ISETP.GT.U32.AND P2, PT, R3.reuse, R20, PT ;  /* 0x000000140300720c */ /* 0x040fe20003f44070 */
[----:B------:R-:W-:Y:S01]  /*3d70*/  @!P1 IMAD.MOV R23, RZ, RZ, -R23 ;  /* 0x000000ffff179224 */ /* 0x000fe200078e0a17 */
[----:B------:R-:W-:Y:S01]  /*3d80*/  ISETP.GT.U32.AND P1, PT, R3, R5, PT ;  /* 0x000000050300720c */ /* 0x000fe20003f24070 */
[----:B------:R-:W-:Y:S01]  /*3d90*/  IMAD.MOV.U32 R24, RZ, RZ, R0 ;  /* 0x000000ffff187224 */ /* 0x000fe200078e0000 */
[----:B------:R-:W-:Y:S01]  /*3da0*/  IADD3 R0, R25, 0x3a, RZ ;  /* 0x0000003a19007810 */ /* 0x000fe20007ffe0ff */
[C---:B------:R-:W-:Y:S02]  /*3db0*/  IMAD R7, R3.reuse, R7, R11 ;  /* 0x0000000703077224 */ /* 0x040fe400078e020b */
[----:B------:R-:W-:Y:S01]  /*3dc0*/  IMAD R15, R3, R15, R8 ;  /* 0x0000000f030f7224 */ /* 0x000fe200078e0208 */
[----:B------:R-:W-:Y:S01]  /*3dd0*/  IABS R13, R0 ;  /* 0x00000000000d7213 */ /* 0x000fe20000000000 */
[----:B------:R-:W-:-:S02]  /*3de0*/  IMAD.MOV.U32 R11, RZ, RZ, R16 ;  /* 0x000000ffff0b7224 */ /* 0x000fc400078e0010 */
[----:B------:R-:W-:Y:S02]  /*3df0*/  IMAD.MOV.U32 R8, RZ, RZ, R21 ;  /* 0x000000ffff087224 */ /* 0x000fe400078e0015 */
[----:B------:R-:W-:Y:S01]  /*3e00*/  @!P4 IMAD.MOV R24, RZ, RZ, -R24 ;  /* 0x000000ffff18c224 */ /* 0x000fe200078e0a18 */
[C---:B------:R-:W-:Y:S01]  /*3e10*/  ISETP.GT.U32.AND P4, PT, R3.reuse, R4, PT ;  /* 0x000000040300720c */ /* 0x040fe20003f84070 */
[----:B------:R-:W-:Y:S01]  /*3e20*/  @!P0 IMAD.MOV R11, RZ, RZ, -R11 ;  /* 0x000000ffff0b8224 */ /* 0x000fe200078e0a0b */
[C---:B------:R-:W-:Y:S01]  /*3e30*/  ISETP.GT.U32.AND P0, PT, R3.reuse, R7, PT ;  /* 0x000000070300720c */ /* 0x040fe20003f04070 */
[----:B------:R-:W-:Y:S01]  /*3e40*/  @!P3 IMAD.MOV R8, RZ, RZ, -R8 ;  /* 0x000000ffff08b224 */ /* 0x000fe200078e0a08 */
[----:B------:R-:W-:Y:S01]  /*3e50*/  STL [R1+0xd0], R24 ;  /* 0x0000d01801007387 */ /* 0x000fe20000100800 */
[--C-:B------:R-:W-:Y:S01]  /*3e60*/  @!P2 IMAD.IADD R20, R20, 0x1, -R3.reuse ;  /* 0x000000011414a824 */ /* 0x100fe200078e0a03 */
[----:B------:R-:W-:Y:S01]  /*3e70*/  ISETP.GT.U32.AND P2, PT, R3, R15, PT ;  /* 0x0000000f0300720c */ /* 0x000fe20003f44070 */
[----:B------:R-:W-:Y:S01]  /*3e80*/  @!P1 IMAD.IADD R5, R5, 0x1, -R3 ;  /* 0x0000000105059824 */ /* 0x000fe200078e0a03 */
[----:B------:R-:W-:Y:S01]  /*3e90*/  STL [R1+0xcc], R23 ;  /* 0x0000cc1701007387 */ /* 0x000fe20000100800 */
[----:B------:R-:W-:Y:S01]  /*3ea0*/  IMAD.MOV.U32 R16, RZ, RZ, R20 ;  /* 0x000000ffff107224 */ /* 0x000fe200078e0014 */
[----:B------:R-:W-:-:S02]  /*3eb0*/  ISETP.GE.AND P1, PT, R18, RZ, PT ;  /* 0x000000ff1200720c */ /* 0x000fc40003f26270 */
[----:B------:R0:W-:Y:S01]  /*3ec0*/  STL [R1+0xc0], R11 ;  /* 0x0000c00b01007387 */ /* 0x0001e20000100800 */
[----:B------:R-:W-:Y:S01]  /*3ed0*/  ISETP.GE.AND P3, PT, R14, RZ, PT ;  /* 0x000000ff0e00720c */ /* 0x000fe20003f66270 */
[----:B------:R-:W-:Y:S01]  /*3ee0*/  @!P6 IMAD.MOV R16, RZ, RZ, -R16 ;  /* 0x000000ffff10e224 */ /* 0x000fe200078e0a10 */
[----:B------:R-:W-:Y:S01]  /*3ef0*/  ISETP.GE.AND P6, PT, R6, RZ, PT ;  /* 0x000000ff0600720c */ /* 0x000fe20003fc6270 */
[----:B------:R1:W-:Y:S01]  /*3f00*/  STL [R1+0xbc], R8 ;  /* 0x0000bc0801007387 */ /* 0x0003e20000100800 */
[--C-:B------:R-:W-:Y:S01]  /*3f10*/  @!P4 IMAD.IADD R4, R4, 0x1, -R3.reuse ;  /* 0x000000010404c824 */ /* 0x100fe200078e0a03 */
[----:B------:R-:W-:Y:S01]  /*3f20*/  ISETP.GE.AND P4, PT, R12, RZ, PT ;  /* 0x000000ff0c00720c */ /* 0x000fe20003f86270 */
[--C-:B------:R-:W-:Y:S01]  /*3f30*/  @!P0 IMAD.IADD R7, R7, 0x1, -R3.reuse ;  /* 0x0000000107078824 */ /* 0x100fe200078e0a03 */
[----:B------:R-:W-:Y:S01]  /*3f40*/  STL [R1+0xb0], R16 ;  /* 0x0000b01001007387 */ /* 0x000fe20000100800 */
[----:B------:R-:W-:Y:S01]  /*3f50*/  @!P2 IMAD.IADD R15, R15, 0x1, -R3 ;  /* 0x000000010f0fa824 */ /* 0x000fe200078e0a03 */
[----:B------:R-:W-:Y:S01]  /*3f60*/  ISETP.GE.AND P0, PT, R0, RZ, PT ;  /* 0x000000ff0000720c */ /* 0x000fe20003f06270 */
[----:B0-----:R-:W-:Y:S01]  /*3f70*/  IMAD.MOV.U32 R11, RZ, RZ, R5 ;  /* 0x000000ffff0b7224 */ /* 0x001fe200078e0005 */
[----:B------:R-:W-:-:S02]  /*3f80*/  ISETP.GT.U32.AND P2, PT, R3, R7, PT ;  /* 0x000000070300720c */ /* 0x000fc40003f44070 */
[----:B-1----:R-:W-:Y:S01]  /*3f90*/  IABS R8, R6 ;  /* 0x0000000600087213 */ /* 0x002fe20000000000 */
[----:B------:R-:W-:Y:S01]  /*3fa0*/  @!P5 IMAD.MOV R11, RZ, RZ, -R11 ;  /* 0x000000ffff0bd224 */ /* 0x000fe200078e0a0b */
[----:B------:R-:W-:Y:S02]  /*3fb0*/  ISETP.GT.U32.AND P5, PT, R3, R15, PT ;  /* 0x0000000f0300720c */ /* 0x000fe40003fa4070 */
[----:B------:R-:W-:Y:S01]  /*3fc0*/  IADD3 R5, R25, 0x37, RZ ;  /* 0x0000003719057810 */ /* 0x000fe20007ffe0ff */
[----:B------:R-:W-:Y:S01]  /*3fd0*/  IMAD.MOV.U32 R18, RZ, RZ, R8 ;  /* 0x000000ffff127224 */ /* 0x000fe200078e0008 */
[----:B------:R0:W-:Y:S01]  /*3fe0*/  STL [R1+0xa8], R11 ;  /* 0x0000a80b01007387 */ /* 0x0001e20000100800 */
[----:B------:R-:W-:-:S04]  /*3ff0*/  IMAD.HI.U32 R8, R2, R13, RZ ;  /* 0x0000000d02087227 */ /* 0x000fc800078e00ff */
[----:B------:R-:W-:Y:S02]  /*4000*/  IMAD.MOV R8, RZ, RZ, -R8 ;  /* 0x000000ffff087224 */ /* 0x000fe400078e0a08 */
[----:B------:R-:W-:-:S04]  /*4010*/  IMAD.HI.U32 R0, R2, R18, RZ ;  /* 0x0000001202007227 */ /* 0x000fc800078e00ff */
[----:B------:R-:W-:Y:S02]  /*4020*/  IMAD R13, R3, R8, R13 ;  /* 0x00000008030d7224 */ /* 0x000fe400078e020d */
[----:B0-----:R-:W-:Y:S01]  /*4030*/  IMAD.MOV.U32 R11, RZ, RZ, R4 ;  /* 0x000000ffff0b7224 */ /* 0x001fe200078e0004 */
[----:B------:R-:W-:Y:S01]  /*4040*/  IADD3 R4, R25, 0x38, RZ ;  /* 0x0000003819047810 */ /* 0x000fe20007ffe0ff */
[----:B------:R-:W-:Y:S02]  /*4050*/  IMAD.MOV R0, RZ, RZ, -R0 ;  /* 0x000000ffff007224 */ /* 0x000fe400078e0a00 */
[----:B------:R-:W-:Y:S01]  /*4060*/  @!P3 IMAD.MOV R11, RZ, RZ, -R11 ;  /* 0x000000ffff0bb224 */ /* 0x000fe200078e0a0b */
[----:B------:R-:W-:Y:S01]  /*4070*/  ISETP.GT.U32.AND P3, PT, R3, R13, PT ;  /* 0x0000000d0300720c */ /* 0x000fe20003f64070 */
[--C-:B------:R-:W-:Y:S01]  /*4080*/  @!P2 IMAD.IADD R7, R7, 0x1, -R3.reuse ;  /* 0x000000010707a824 */ /* 0x100fe200078e0a03 */
[----:B------:R-:W-:Y:S01]  /*4090*/  ISETP.GE.AND P2, PT, R4, RZ, PT ;  /* 0x000000ff0400720c */ /* 0x000fe20003f46270 */
[----:B------:R-:W-:Y:S01]  /*40a0*/  IMAD R18, R3, R0, R18 ;  /* 0x0000000003127224 */ /* 0x000fe200078e0212 */
[----:B------:R-:W-:Y:S01]  /*40b0*/  IABS R4, R4 ;  /* 0x0000000400047213 */ /* 0x000fe20000000000 */
[----:B------:R-:W-:Y:S01]  /*40c0*/  @!P5 IMAD.IADD R15, R15, 0x1, -R3 ;  /* 0x000000010f0fd824 */ /* 0x000fe200078e0a03 */
[----:B------:R-:W-:Y:S01]  /*40d0*/  IADD3 R0, R25, 0x36, RZ ;  /* 0x0000003619007810 */ /* 0x000fe20007ffe0ff */
[----:B------:R-:W-:Y:S01]  /*40e0*/  IMAD.MOV.U32 R8, RZ, RZ, R7 ;  /* 0x000000ffff087224 */ /* 0x000fe200078e0007 */
[----:B------:R-:W-:Y:S01]  /*40f0*/  ISETP.GT.U32.AND P5, PT, R3, R18, PT ;  /* 0x000000120300720c */ /* 0x000fe20003fa4070 */
[----:B------:R-:W-:Y:S01]  /*4100*/  IMAD.HI.U32 R12, R2, R4, RZ ;  /* 0x00000004020c7227 */ /* 0x000fe200078e00ff */
[----:B------:R0:W-:Y:S01]  /*4110*/  STL [R1+0xa0], R11 ;  /* 0x0000a00b01007387 */ /* 0x0001e20000100800 */
[----:B------:R-:W-:-:S02]  /*4120*/  IABS R6, R0 ;  /* 0x0000000000067213 */ /* 0x000fc40000000000 */
[----:B------:R-:W-:Y:S02]  /*4130*/  @!P3 IMAD.IADD R13, R13, 0x1, -R3 ;  /* 0x000000010d0db824 */ /* 0x000fe400078e0a03 */
[----:B------:R-:W-:Y:S02]  /*4140*/  IMAD.MOV R12, RZ, RZ, -R12 ;  /* 0x000000ffff0c7224 */ /* 0x000fe400078e0a0c */
[----:B------:R-:W-:Y:S01]  /*4150*/  IMAD.MOV.U32 R14, RZ, RZ, R15 ;  /* 0x000000ffff0e7224 */ /* 0x000fe200078e000f */
[C---:B------:R-:W-:Y:S01]  /*4160*/  ISETP.GT.U32.AND P3, PT, R3.reuse, R13, PT ;  /* 0x0000000d0300720c */ /* 0x040fe20003f64070 */
[----:B------:R-:W-:Y:S01]  /*4170*/  IMAD R15, R3, R12, R4 ;  /* 0x0000000c030f7224 */ /* 0x000fe200078e0204 */
[----:B0-----:R-:W-:Y:S01]  /*4180*/  IABS R11, R5 ;  /* 0x00000005000b7213 */ /* 0x001fe20000000000 */
[----:B------:R-:W-:Y:S01]  /*4190*/  @!P1 IMAD.MOV R8, RZ, RZ, -R8 ;  /* 0x000000ffff089224 */ /* 0x000fe200078e0a08 */
[----:B------:R-:W-:Y:S01]  /*41a0*/  ISETP.GE.AND P1, PT, R5, RZ, PT ;  /* 0x000000ff0500720c */ /* 0x000fe20003f26270 */
[----:B------:R-:W-:-:S02]  /*41b0*/  @!P5 IMAD.IADD R18, R18, 0x1, -R3 ;  /* 0x000000011212d824 */ /* 0x000fc400078e0a03 */
[----:B------:R-:W-:Y:S01]  /*41c0*/  IMAD.MOV.U32 R7, RZ, RZ, R6 ;  /* 0x000000ffff077224 */ /* 0x000fe200078e0006 */
[----:B------:R0:W-:Y:S01]  /*41d0*/  STL [R1+0xe04], R8 ;  /* 0x000e040801007387 */ /* 0x0001e20000100800 */
[----:B------:R-:W-:Y:S01]  /*41e0*/  IMAD.HI.U32 R6, R2, R11, RZ ;  /* 0x0000000b02067227 */ /* 0x000fe200078e00ff */
[----:B------:R-:W-:-:S03]  /*41f0*/  ISETP.GT.U32.AND P5, PT, R3, R18, PT ;  /* 0x000000120300720c */ /* 0x000fc60003fa4070 */
[----:B------:R-:W-:Y:S01]  /*4200*/  @!P3 IMAD.IADD R13, R13, 0x1, -R3 ;  /* 0x000000010d0db824 */ /* 0x000fe200078e0a03 */
[----:B------:R-:W-:Y:S01]  /*4210*/  ISETP.GT.U32.AND P3, PT, R3, R15, PT ;  /* 0x0000000f0300720c */ /* 0x000fe20003f64070 */
[----:B------:R-:W-:Y:S01]  /*4220*/  @!P4 IMAD.MOV R14, RZ, RZ, -R14 ;  /* 0x000000ffff0ec224 */ /* 0x000fe200078e0a0e */
[----:B------:R-:W-:Y:S01]  /*4230*/  ISETP.GE.AND P4, PT, R0, RZ, PT ;  /* 0x000000ff0000720c */ /* 0x000fe20003f86270 */
[----:B------:R-:W-:-:S03]  /*4240*/  IMAD.HI.U32 R5, R2, R7, RZ ;  /* 0x0000000702057227 */ /* 0x000fc600078e00ff */
[----:B------:R1:W-:Y:S01]  /*4250*/  STL [R1+0x9c], R14 ;  /* 0x00009c0e01007387 */ /* 0x0003e20000100800 */
[----:B0-----:R-:W-:Y:S02]  /*4260*/  IMAD.MOV.U32 R8, RZ, RZ, R25 ;  /* 0x000000ffff087224 */ /* 0x001fe400078e0019 */
[----:B------:R-:W-:Y:S02]  /*4270*/  IMAD.MOV R6, RZ, RZ, -R6 ;  /* 0x000000ffff067224 */ /* 0x000fe400078e0a06 */
[----:B------:R-:W-:Y:S01]  /*4280*/  IMAD.MOV R5, RZ, RZ, -R5 ;  /* 0x000000ffff057224 */ /* 0x000fe200078e0a05 */
[C---:B------:R-:W-:Y:S01]  /*4290*/  IADD3 R0, R8.reuse, 0x35, RZ ;  /* 0x0000003508007810 */ /* 0x040fe20007ffe0ff */
[----:B------:R-:W-:Y:S01]  /*42a0*/  IMAD R11, R3, R6, R11 ;  /* 0x00000006030b7224 */ /* 0x000fe200078e020b */
[C---:B------:R-:W-:Y:S01]  /*42b0*/  IADD3 R4, R8.reuse, 0x32, RZ ;  /* 0x0000003208047810 */ /* 0x040fe20007ffe0ff */
[----:B------:R-:W-:Y:S01]  /*42c0*/  IMAD.MOV.U32 R19, RZ, RZ, R13 ;  /* 0x000000ffff137224 */ /* 0x000fe200078e000d */
[----:B------:R-:W-:Y:S01]  /*42d0*/  IABS R6, R0 ;  /* 0x0000000000067213 */ /* 0x000fe20000000000 */
[----:B------:R-:W-:Y:S01]  /*42e0*/  @!P3 IMAD.IADD R15, R15, 0x1, -R3 ;  /* 0x000000010f0fb824 */ /* 0x000fe200078e0a03 */
[C---:B-1----:R-:W-:Y:S01]  /*42f0*/  IADD3 R14, R8.reuse, 0x34, RZ ;  /* 0x00000034080e7810 */ /* 0x042fe20007ffe0ff */
[C---:B------:R-:W-:Y:S01]  /*4300*/  IMAD R7, R3.reuse, R5, R7 ;  /* 0x0000000503077224 */ /* 0x040fe200078e0207 */
[----:B------:R-:W-:Y:S01]  /*4310*/  IADD3 R5, R8, 0x33, RZ ;  /* 0x0000003308057810 */ /* 0x000fe20007ffe0ff */
[----:B------:R-:W-:Y:S01]  /*4320*/  @!P0 IMAD.MOV R19, RZ, RZ, -R19 ;  /* 0x000000ffff138224 */ /* 0x000fe200078e0a13 */
[C---:B------:R-:W-:Y:S01]  /*4330*/  ISETP.GT.U32.AND P0, PT, R3.reuse, R15, PT ;  /* 0x0000000f0300720c */ /* 0x040fe20003f04070 */
[----:B------:R-:W-:Y:S01]  /*4340*/  @!P5 IMAD.IADD R18, R18, 0x1, -R3 ;  /* 0x000000011212d824 */ /* 0x000fe200078e0a03 */
[C---:B------:R-:W-:Y:S01]  /*4350*/  ISETP.GT.U32.AND P5, PT, R3.reuse, R11, PT ;  /* 0x0000000b0300720c */ /* 0x040fe20003fa4070 */
[----:B------:R-:W-:Y:S01]  /*4360*/  IMAD.HI.U32 R13, R2, R6, RZ ;  /* 0x00000006020d7227 */ /* 0x000fe200078e00ff */
[C---:B------:R-:W-:Y:S01]  /*4370*/  ISETP.GT.U32.AND P3, PT, R3.reuse, R7, PT ;  /* 0x000000070300720c */ /* 0x040fe20003f64070 */
[----:B------:R-:W-:Y:S01]  /*4380*/  STL [R1+0x60], R19 ;  /* 0x0000601301007387 */ /* 0x000fe20000100800 */
[----:B------:R-:W-:Y:S01]  /*4390*/  IABS R16, R5 ;  /* 0x0000000500107213 */ /* 0x000fe20000000000 */
[----:B------:R-:W-:Y:S01]  /*43a0*/  IMAD.MOV R13, RZ, RZ, -R13 ;  /* 0x000000ffff0d7224 */ /* 0x000fe200078e0a0d */
[----:B------:R-:W-:Y:S01]  /*43b0*/  IABS R17, R14 ;  /* 0x0000000e00117213 */ /* 0x000fe20000000000 */
[----:B------:R-:W-:Y:S01]  /*43c0*/  @!P6 IMAD.MOV R18, RZ, RZ, -R18 ;  /* 0x000000ffff12e224 */ /* 0x000fe200078e0a12 */
[----:B------:R-:W-:Y:S01]  /*43d0*/  ISETP.GE.AND P6, PT, R0, RZ, PT ;  /* 0x000000ff0000720c */ /* 0x000fe20003fc6270 */
[----:B------:R-:W-:Y:S01]  /*43e0*/  IMAD R0, R3, R13, R6 ;  /* 0x0000000d03007224 */ /* 0x000fe200078e0206 */
[----:B------:R-:W-:Y:S01]  /*43f0*/  IABS R12, R4 ;  /* 0x00000004000c7213 */ /* 0x000fe20000000000 */
[--C-:B------:R-:W-:Y:S01]  /*4400*/  @!P0 IMAD.IADD R15, R15, 0x1, -R3.reuse ;  /* 0x000000010f0f8824 */ /* 0x100fe200078e0a03 */
[----:B------:R0:W-:Y:S01]  /*4410*/  STL [R1+0x98], R18 ;  /* 0x0000981201007387 */ /* 0x0001e20000100800 */
[--C-:B------:R-:W-:Y:S01]  /*4420*/  @!P5 IMAD.IADD R11, R11, 0x1, -R3.reuse ;  /* 0x000000010b0bd824 */ /* 0x100fe200078e0a03 */
[----:B------:R-:W-:Y:S01]  /*4430*/  ISETP.GT.U32.AND P0, PT, R3, R0, PT ;  /* 0x000000000300720c */ /* 0x000fe20003f04070 */
[----:B------:R-:W-:Y:S01]  /*4440*/  @!P3 IMAD.IADD R7, R7, 0x1, -R3 ;  /* 0x000000010707b824 */ /* 0x000fe200078e0a03 */
[----:B------:R-:W-:Y:S01]  /*4450*/  IADD3 R29, R8, 0x3, RZ ;  /* 0x00000003081d7810 */ /* 0x000fe20007ffe0ff */
[----:B------:R-:W-:Y:S01]  /*4460*/  IMAD.HI.U32 R6, R2, R16, RZ ;  /* 0x0000001002067227 */ /* 0x000fe200078e00ff */
[----:B------:R-:W-:-:S02]  /*4470*/  ISETP.GT.U32.AND P5, PT, R3, R11, PT ;  /* 0x0000000b0300720c */ /* 0x000fc40003fa4070 */
[----:B------:R-:W-:Y:S01]  /*4480*/  ISETP.GT.U32.AND P3, PT, R3, R7, PT ;  /* 0x000000070300720c */ /* 0x000fe20003f64070 */
[----:B------:R-:W-:Y:S01]  /*4490*/  IMAD.MOV R6, RZ, RZ, -R6 ;  /* 0x000000ffff067224 */ /* 0x000fe200078e0a06 */
[----:B------:R-:W-:Y:S01]  /*44a0*/  IADD3 R28, R8, 0x5, RZ ;  /* 0x00000005081c7810 */ /* 0x000fe20007ffe0ff */
[----:B0-----:R-:W-:Y:S01]  /*44b0*/  IMAD.HI.U32 R18, R2, R17, RZ ;  /* 0x0000001102127227 */ /* 0x001fe200078e00ff */
[----:B------:R-:W-:-:S03]  /*44c0*/  IABS R25, R29 ;  /* 0x0000001d00197213 */ /* 0x000fc60000000000 */
[----:B------:R-:W-:Y:S02]  /*44d0*/  @!P0 IMAD.IADD R0, R0, 0x1, -R3 ;  /* 0x0000000100008824 */ /* 0x000fe400078e0a03 */
[----:B------:R-:W-:-:S03]  /*44e0*/  IMAD.HI.U32 R13, R2, R12, RZ ;  /* 0x0000000c020d7227 */ /* 0x000fc600078e00ff */
[C---:B------:R-:W-:Y:S01]  /*44f0*/  ISETP.GT.U32.AND P0, PT, R3.reuse, R0, PT ;  /* 0x000000000300720c */ /* 0x040fe20003f04070 */
[----:B------:R-:W-:Y:S02]  /*4500*/  IMAD.MOV R18, RZ, RZ, -R18 ;  /* 0x000000ffff127224 */ /* 0x000fe400078e0a12 */
[----:B------:R-:W-:Y:S01]  /*4510*/  IMAD R16, R3, R6, R16 ;  /* 0x0000000603107224 */ /* 0x000fe200078e0210 */
[----:B------:R-:W-:Y:S01]  /*4520*/  IADD3 R6, R8, 0x31, RZ ;  /* 0x0000003108067810 */ /* 0x000fe20007ffe0ff */
[----:B------:R-:W-:Y:S01]  /*4530*/  @!P5 IMAD.IADD R11, R11, 0x1, -R3 ;  /* 0x000000010b0bd824 */ /* 0x000fe200078e0a03 */
[----:B------:R-:W-:Y:S01]  /*4540*/  ISETP.GE.AND P5, PT, R14, RZ, PT ;  /* 0x000000ff0e00720c */ /* 0x000fe20003fa6270 */
[----:B------:R-:W-:Y:S02]  /*4550*/  IMAD.MOV R13, RZ, RZ, -R13 ;  /* 0x000000ffff0d7224 */ /* 0x000fe400078e0a0d */
[----:B------:R-:W-:Y:S02]  /*4560*/  IMAD R14, R3, R18, R17 ;  /* 0x00000012030e7224 */ /* 0x000fe400078e0211 */
[----:B------:R-:W-:Y:S01]  /*4570*/  IMAD.MOV.U32 R19, RZ, RZ, R15 ;  /* 0x000000ffff137224 */ /* 0x000fe200078e000f */
[----:B------:R-:W-:Y:S01]  /*4580*/  IABS R15, R6 ;  /* 0x00000006000f7213 */ /* 0x000fe20000000000 */
[----:B------:R-:W-:Y:S01]  /*4590*/  @!P3 IMAD.IADD R7, R7, 0x1, -R3 ;  /* 0x000000010707b824 */ /* 0x000fe200078e0a03 */
[C---:B------:R-:W-:Y:S01]  /*45a0*/  ISETP.GT.U32.AND P3, PT, R3.reuse, R16, PT ;  /* 0x000000100300720c */ /* 0x040fe20003f64070 */
[----:B------:R-:W-:-:S02]  /*45b0*/  IMAD R12, R3, R13, R12 ;  /* 0x0000000d030c7224 */ /* 0x000fc400078e020c */
[----:B------:R-:W-:Y:S01]  /*45c0*/  @!P2 IMAD.MOV R19, RZ, RZ, -R19 ;  /* 0x000000ffff13a224 */ /* 0x000fe200078e0a13 */
[----:B------:R-:W-:Y:S01]  /*45d0*/  ISETP.GT.U32.AND P2, PT, R3, R14, PT ;  /* 0x0000000e0300720c */ /* 0x000fe20003f44070 */
[----:B------:R-:W-:Y:S02]  /*45e0*/  IMAD.MOV.U32 R13, RZ, RZ, R7 ;  /* 0x000000ffff0d7224 */ /* 0x000fe400078e0007 */
[----:B------:R-:W-:Y:S01]  /*45f0*/  @!P1 IMAD.MOV R11, RZ, RZ, -R11 ;  /* 0x000000ffff0b9224 */ /* 0x000fe200078e0a0b */
[----:B------:R-:W-:Y:S01]  /*4600*/  ISETP.GE.AND P1, PT, R5, RZ, PT ;  /* 0x000000ff0500720c */ /* 0x000fe20003f26270 */
[----:B------:R-:W-:Y:S01]  /*4610*/  @!P4 IMAD.MOV R13, RZ, RZ, -R13 ;  /* 0x000000ffff0dc224 */ /* 0x000fe200078e0a0d */
[----:B------:R-:W-:Y:S01]  /*4620*/  STL [R1+0x84], R19 ;  /* 0x0000841301007387 */ /* 0x000fe20000100800 */
[--C-:B------:R-:W-:Y:S01]  /*4630*/  @!P0 IMAD.IADD R0, R0, 0x1, -R3.reuse ;  /* 0x0000000100008824 */ /* 0x100fe200078e0a03 */
[----:B------:R-:W-:Y:S01]  /*4640*/  IADD3 R5, R8, 0x30, RZ ;  /* 0x0000003008057810 */ /* 0x000fe20007ffe0ff */
[--C-:B------:R-:W-:Y:S01]  /*4650*/  @!P3 IMAD.IADD R16, R16, 0x1, -R3.reuse ;  /* 0x000000011010b824 */ /* 0x100fe200078e0a03 */
[----:B------:R0:W-:Y:S01]  /*4660*/  STL [R1+0x8c], R11 ;  /* 0x00008c0b01007387 */ /* 0x0001e20000100800 */
[----:B------:R-:W-:Y:S01]  /*4670*/  ISETP.GT.U32.AND P4, PT, R3, R12, PT ;  /* 0x0000000c0300720c */ /* 0x000fe20003f84070 */
[----:B------:R-:W-:Y:S01]  /*4680*/  IMAD.HI.U32 R7, R2, R15, RZ ;  /* 0x0000000f02077227 */ /* 0x000fe200078e00ff */
[----:B------:R-:W-:Y:S01]  /*4690*/  ISETP.GE.AND P0, PT, R4, RZ, PT ;  /* 0x000000ff0400720c */ /* 0x000fe20003f06270 */
[----:B------:R1:W-:Y:S01]  /*46a0*/  STL [R1+0x90], R13 ;  /* 0x0000900d01007387 */ /* 0x0003e20000100800 */
[----:B------:R-:W-:Y:S01]  /*46b0*/  IADD3 R4, R8, 0x2f, RZ ;  /* 0x0000002f08047810 */ /* 0x000fe20007ffe0ff */
[----:B------:R-:W-:Y:S01]  /*46c0*/  @!P2 IMAD.IADD R14, R14, 0x1, -R3 ;  /* 0x000000010e0ea824 */ /* 0x000fe200078e0a03 */
[----:B------:R-:W-:Y:S01]  /*46d0*/  ISETP.GE.AND P2, PT, R6, RZ, PT ;  /* 0x000000ff0600720c */ /* 0x000fe20003f46270 */
[----:B------:R-:W-:Y:S01]  /*46e0*/  IMAD.MOV R7, RZ, RZ, -R7 ;  /* 0x000000ffff077224 */ /* 0x000fe200078e0a07 */
[----:B0-----:R-:W-:-:S02]  /*46f0*/  IABS R11, R5 ;  /* 0x00000005000b7213 */ /* 0x001fc40000000000 */
[C---:B------:R-:W-:Y:S01]  /*4700*/  ISETP.GT.U32.AND P3, PT, R3.reuse, R14, PT ;  /* 0x0000000e0300720c */ /* 0x040fe20003f64070 */
[----:B------:R-:W-:Y:S01]  /*4710*/  IMAD R15, R3, R7, R15 ;  /* 0x00000007030f7224 */ /* 0x000fe200078e020f */
[----:B------:R-:W-:Y:S01]  /*4720*/  IABS R7, R4 ;  /* 0x0000000400077213 */ /* 0x000fe20000000000 */
[----:B-1----:R-:W-:Y:S01]  /*4730*/  IMAD.MOV.U32 R13, RZ, RZ, R0 ;  /* 0x000000ffff0d7224 */ /* 0x002fe200078e0000 */
[----:B------:R-:W-:Y:S01]  /*4740*/  IADD3 R0, R8, 0x2e, RZ ;  /* 0x0000002e08007810 */ /* 0x000fe20007ffe0ff */
[----:B------:R-:W-:-:S04]  /*4750*/  IMAD.HI.U32 R6, R2, R11, RZ ;  /* 0x0000000b02067227 */ /* 0x000fc800078e00ff */
[----:B------:R-:W-:Y:S01]  /*4760*/  @!P6 IMAD.MOV R13, RZ, RZ, -R13 ;  /* 0x000000ffff0de224 */ /* 0x000fe200078e0a0d */
[C---:B------:R-:W-:Y:S01]  /*4770*/  ISETP.GT.U32.AND P6, PT, R3.reuse, R16, PT ;  /* 0x000000100300720c */ /* 0x040fe20003fc4070 */
[----:B------:R-:W-:Y:S02]  /*4780*/  IMAD.MOV R6, RZ, RZ, -R6 ;  /* 0x000000ffff067224 */ /* 0x000fe400078e0a06 */
[----:B------:R-:W-:Y:S01]  /*4790*/  @!P4 IMAD.IADD R12, R12, 0x1, -R3 ;  /* 0x000000010c0cc824 */ /* 0x000fe200078e0a03 */
[----:B------:R0:W-:Y:S01]  /*47a0*/  STL [R1+0x94], R13 ;  /* 0x0000940d01007387 */ /* 0x0001e20000100800 */
[C---:B------:R-:W-:Y:S01]  /*47b0*/  IMAD R11, R3.reuse, R6, R11 ;  /* 0x00000006030b7224 */ /* 0x040fe200078e020b */
[----:B------:R-:W-:Y:S01]  /*47c0*/  IABS R6, R0 ;  /* 0x0000000000067213 */ /* 0x000fe20000000000 */
[----:B------:R-:W-:Y:S01]  /*47d0*/  @!P3 IMAD.IADD R14, R14, 0x1, -R3 ;  /* 0x000000010e0eb824 */ /* 0x000fe200078e0a03 */
[C---:B------:R-:W-:Y:S02]  /*47e0*/  ISETP.GT.U32.AND P4, PT, R3.reuse, R12, PT ;  /* 0x0000000c0300720c */ /* 0x040fe40003f84070 */
[----:B------:R-:W-:Y:S01]  /*47f0*/  ISETP.GT.U32.AND P3, PT, R3, R15, PT ;  /* 0x0000000f0300720c */ /* 0x000fe20003f64070 */
[----:B------:R-:W-:Y:S01]  /*4800*/  IMAD.HI.U32 R18, R2, R6, RZ ;  /* 0x0000000602127227 */ /* 0x000fe200078e00ff */
[----:B0-----:R-:W-:-:S03]  /*4810*/  IADD3 R13, R8, 0x2d, RZ ;  /* 0x0000002d080d7810 */ /* 0x001fc60007ffe0ff */
[--C-:B------:R-:W-:Y:S01]  /*4820*/  @!P6 IMAD.IADD R16, R16, 0x1, -R3.reuse ;  /* 0x000000011010e824 */ /* 0x100fe200078e0a03 */
[----:B------:R-:W-:Y:S01]  /*4830*/  ISETP.GT.U32.AND P6, PT, R3, R11, PT ;  /* 0x0000000b0300720c */ /* 0x000fe20003fc4070 */
[----:B------:R-:W-:Y:S01]  /*4840*/  IMAD.MOV.U32 R19, RZ, RZ, R14 ;  /* 0x000000ffff137224 */ /* 0x000fe200078e000e */
[----:B------:R-:W-:Y:S01]  /*4850*/  IABS R17, R13 ;  /* 0x0000000d00117213 */ /* 0x000fe20000000000 */
[----:B------:R-:W-:Y:S01]  /*4860*/  IMAD.MOV R14, RZ, RZ, -R18 ;  /* 0x000000ffff0e7224 */ /* 0x000fe200078e0a12 */
[----:B------:R-:W-:Y:S01]  /*4870*/  IADD3 R18, R8, 0x2c, RZ ;  /* 0x0000002c08127810 */ /* 0x000fe20007ffe0ff */
[----:B------:R-:W-:Y:S01]  /*4880*/  @!P4 IMAD.IADD R12, R12, 0x1, -R3 ;  /* 0x000000010c0cc824 */ /* 0x000fe200078e0a03 */
[----:B------:R-:W-:Y:S01]  /*4890*/  ISETP.GE.AND P4, PT, R5, RZ, PT ;  /* 0x000000ff0500720c */ /* 0x000fe20003f86270 */
[----:B------:R-:W-:Y:S02]  /*48a0*/  IMAD.MOV.U32 R5, RZ, RZ, R17 ;  /* 0x000000ffff057224 */ /* 0x000fe400078e0011 */
[----:B------:R-:W-:Y:S01]  /*48b0*/  @!P3 IMAD.IADD R15, R15, 0x1, -R3 ;  /* 0x000000010f0fb824 */ /* 0x000fe200078e0a03 */
[----:B------:R-:W-:Y:S01]  /*48c0*/  ISETP.GE.AND P3, PT, R4, RZ, PT ;  /* 0x000000ff0400720c */ /* 0x000fe20003f66270 */
[----:B------:R-:W-:-:S04]  /*48d0*/  IMAD.HI.U32 R4, R2, R5, RZ ;  /* 0x0000000502047227 */ /* 0x000fc800078e00ff */
[----:B------:R-:W-:Y:S02]  /*48e0*/  @!P6 IMAD.IADD R11, R11, 0x1, -R3 ;  /* 0x000000010b0be824 */ /* 0x000fe400078e0a03 */
[----:B------:R-:W-:-:S03]  /*48f0*/  IMAD.HI.U32 R17, R2, R7, RZ ;  /* 0x0000000702117227 */ /* 0x000fc600078e00ff */
[C---:B------:R-:W-:Y:S01]  /*4900*/  ISETP.GT.U32.AND P6, PT, R3.reuse, R11, PT ;  /* 0x0000000b0300720c */ /* 0x040fe20003fc4070 */
[----:B------:R-:W-:Y:S02]  /*4910*/  IMAD.MOV R4, RZ, RZ, -R4 ;  /* 0x000000ffff047224 */ /* 0x000fe400078e0a04 */
[C---:B------:R-:W-:Y:S02]  /*4920*/  IMAD R6, R3.reuse, R14, R6 ;  /* 0x0000000e03067224 */ /* 0x040fe400078e0206 */
[----:B------:R-:W-:Y:S02]  /*4930*/  IMAD.MOV R17, RZ, RZ, -R17 ;  /* 0x000000ffff117224 */ /* 0x000fe400078e0a11 */
[----:B------:R-:W-:Y:S01]  /*4940*/  @!P5 IMAD.MOV R19, RZ, RZ, -R19 ;  /* 0x000000ffff13d224 */ /* 0x000fe200078e0a13 */
[C---:B------:R-:W-:Y:S01]  /*4950*/  ISETP.GT.U32.AND P5, PT, R3.reuse, R15, PT ;  /* 0x0000000f0300720c */ /* 0x040fe20003fa4070 */
[C---:B------:R-:W-:Y:S01]  /*4960*/  IMAD R5, R3.reuse, R4, R5 ;  /* 0x0000000403057224 */ /* 0x040fe200078e0205 */
[----:B------:R-:W-:Y:S01]  /*4970*/  IABS R4, R18 ;  /* 0x0000001200047213 */ /* 0x000fe20000000000 */
[----:B------:R-:W-:Y:S01]  /*4980*/  @!P0 IMAD.MOV R12, RZ, RZ, -R12 ;  /* 0x000000ffff0c8224 */ /* 0x000fe200078e0a0c */
[C---:B------:R-:W-:Y:S01]  /*4990*/  ISETP.GT.U32.AND P0, PT, R3.reuse, R6, PT ;  /* 0x000000060300720c */ /* 0x040fe20003f04070 */
[----:B------:R-:W-:Y:S01]  /*49a0*/  IMAD R7, R3, R17, R7 ;  /* 0x0000001103077224 */ /* 0x000fe200078e0207 */
[----:B------:R-:W-:Y:S01]  /*49b0*/  STL [R1+0x88], R19 ;  /* 0x0000881301007387 */ /* 0x000fe20000100800 */
[----:B------:R-:W-:-:S02]  /*49c0*/  @!P1 IMAD.MOV R16, RZ, RZ, -R16 ;  /* 0x000000ffff109224 */ /* 0x000fc400078e0a10 */
[--C-:B------:R-:W-:Y:S01]  /*49d0*/  @!P6 IMAD.IADD R11, R11, 0x1, -R3.reuse ;  /* 0x000000010b0be824 */ /* 0x100fe200078e0a03 */
[C---:B------:R-:W-:Y:S01]  /*49e0*/  ISETP.GT.U32.AND P6, PT, R3.reuse, R5, PT ;  /* 0x000000050300720c */ /* 0x040fe20003fc4070 */
[----:B------:R-:W-:Y:S01]  /*49f0*/  IMAD.HI.U32 R14, R2, R4, RZ ;  /* 0x00000004020e7227 */ /* 0x000fe200078e00ff */
[----:B------:R-:W-:Y:S01]  /*4a00*/  ISETP.GT.U32.AND P1, PT, R3, R7, PT ;  /* 0x000000070300720c */ /* 0x000fe20003f24070 */
[----:B------:R-:W-:Y:S02]  /*4a10*/  STL [R1+0x78], R16 ;  /* 0x0000781001007387 */ /* 0x000fe40000100800 */
[--C-:B------:R-:W-:Y:S01]  /*4a20*/  @!P5 IMAD.IADD R15, R15, 0x1, -R3.reuse ;  /* 0x000000010f0fd824 */ /* 0x100fe200078e0a03 */
[----:B------:R-:W-:Y:S01]  /*4a30*/  ISETP.GE.AND P5, PT, R0, RZ, PT ;  /* 0x000000ff0000720c */ /* 0x000fe20003fa6270 */
[----:B------:R0:W-:Y:S01]  /*4a40*/  STL [R1+0x7c], R12 ;  /* 0x00007c0c01007387 */ /* 0x0001e20000100800 */
[----:B------:R-:W-:Y:S02]  /*4a50*/  @!P0 IMAD.IADD R6, R6, 0x1, -R3 ;  /* 0x0000000106068824 */ /* 0x000fe400078e0a03 */
[----:B------:R-:W-:-:S02]  /*4a60*/  IMAD.MOV R14, RZ, RZ, -R14 ;  /* 0x000000ffff0e7224 */ /* 0x000fc400078e0a0e */
[----:B------:R-:W-:Y:S02]  /*4a70*/  IMAD.MOV.U32 R17, RZ, RZ, R15 ;  /* 0x000000ffff117224 */ /* 0x000fe400078e000f */
[--C-:B------:R-:W-:Y:S01]  /*4a80*/  @!P6 IMAD.IADD R5, R5, 0x1, -R3.reuse ;  /* 0x000000010505e824 */ /* 0x100fe200078e0a03 */
[----:B------:R-:W-:Y:S01]  /*4a90*/  ISETP.GT.U32.AND P6, PT, R3, R6, PT ;  /* 0x000000060300720c */ /* 0x000fe20003fc4070 */
[----:B------:R-:W-:Y:S01]  /*4aa0*/  @!P1 IMAD.IADD R7, R7, 0x1, -R3 ;  /* 0x0000000107079824 */ /* 0x000fe200078e0a03 */
[C---:B0-----:R-:W-:Y:S01]  /*4ab0*/  IADD3 R12, R8.reuse, 0x2b, RZ ;  /* 0x0000002b080c7810 */ /* 0x041fe20007ffe0ff */
[C---:B------:R-:W-:Y:S01]  /*4ac0*/  IMAD R4, R3.reuse, R14, R4 ;  /* 0x0000000e03047224 */ /* 0x040fe200078e0204 */
[----:B------:R-:W-:Y:S01]  /*4ad0*/  IADD3 R14, R8, 0x29, RZ ;  /* 0x00000029080e7810 */ /* 0x000fe20007ffe0ff */
[----:B------:R-:W-:Y:S01]  /*4ae0*/  @!P2 IMAD.MOV R17, RZ, RZ, -R17 ;  /* 0x000000ffff11a224 */ /* 0x000fe200078e0a11 */
[----:B------:R-:W-:Y:S01]  /*4af0*/  IABS R0, R12 ;  /* 0x0000000c00007213 */ /* 0x000fe20000000000 */
[----:B------:R-:W-:Y:S01]  /*4b00*/  @!P4 IMAD.MOV R11, RZ, RZ, -R11 ;  /* 0x000000ffff0bc224 */ /* 0x000fe200078e0a0b */
[----:B------:R-:W-:-:S02]  /*4b10*/  ISETP.GT.U32.AND P0, PT, R3, R7, PT ;  /* 0x000000070300720c */ /* 0x000fc40003f04070 */
[----:B------:R-:W-:Y:S01]  /*4b20*/  ISETP.GT.U32.AND P2, PT, R3, R5, PT ;  /* 0x000000050300720c */ /* 0x000fe20003f44070 */
[----:B------:R-:W-:Y:S01]  /*4b30*/  IMAD.HI.U32 R16, R2, R0, RZ ;  /* 0x0000000002107227 */ /* 0x000fe200078e00ff */
[----:B------:R-:W-:Y:S01]  /*4b40*/  ISETP.GE.AND P1, PT, R13, RZ, PT ;  /* 0x000000ff0d00720c */ /* 0x000fe20003f26270 */
[----:B------:R0:W-:Y:S01]  /*4b50*/  STL [R1+0x80], R17 ;  /* 0x0000801101007387 */ /* 0x0001e20000100800 */
[----:B------:R-:W-:Y:S01]  /*4b60*/  IADD3 R13, R8, 0x2a, RZ ;  /* 0x0000002a080d7810 */ /* 0x000fe20007ffe0ff */
[----:B------:R-:W-:Y:S02]  /*4b70*/  IMAD.MOV R16, RZ, RZ, -R16 ;  /* 0x000000ffff107224 */ /* 0x000fe400078e0a10 */
[--C-:B------:R-:W-:Y:S01]  /*4b80*/  @!P6 IMAD.IADD R6, R6, 0x1, -R3.reuse ;  /* 0x000000010606e824 */ /* 0x100fe200078e0a03 */
[----:B------:R-:W-:Y:S01]  /*4b90*/  IABS R15, R13 ;  /* 0x0000000d000f7213 */ /* 0x000fe20000000000 */
[----:B------:R-:W-:Y:S01]  /*4ba0*/  IMAD R0, R3, R16, R0 ;  /* 0x0000001003007224 */ /* 0x000fe200078e0200 */
[----:B------:R-:W-:Y:S01]  /*4bb0*/  IADD3 R16, R8, 0x28, RZ ;  /* 0x0000002808107810 */ /* 0x000fe20007ffe0ff */
[--C-:B------:R-:W-:Y:S01]  /*4bc0*/  @!P0 IMAD.IADD R7, R7, 0x1, -R3.reuse ;  /* 0x0000000107078824 */ /* 0x100fe200078e0a03 */
[C---:B------:R-:W-:Y:S01]  /*4bd0*/  ISETP.GT.U32.AND P0, PT, R3.reuse, R4, PT ;  /* 0x000000040300720c */ /* 0x040fe20003f04070 */
[----:B------:R-:W-:Y:S01]  /*4be0*/  IMAD.HI.U32 R19, R2, R15, RZ ;  /* 0x0000000f02137227 */ /* 0x000fe200078e00ff */
[----:B------:R-:W-:Y:S01]  /*4bf0*/  ISETP.GT.U32.AND P6, PT, R3, R0, PT ;  /* 0x000000000300720c */ /* 0x000fe20003fc4070 */
[----:B------:R-:W-:Y:S01]  /*4c00*/  STL [R1+0x74], R11 ;  /* 0x0000740b01007387 */ /* 0x000fe20000100800 */
[----:B0-----:R-:W-:Y:S01]  /*4c10*/  IABS R17, R14 ;  /* 0x0000000e00117213 */ /* 0x001fe20000000000 */
[----:B------:R-:W-:Y:S01]  /*4c20*/  @!P2 IMAD.IADD R5, R5, 0x1, -R3 ;  /* 0x000000010505a824 */ /* 0x000fe200078e0a03 */
[----:B------:R-:W-:Y:S01]  /*4c30*/  ISETP.GE.AND P2, PT, R18, RZ, PT ;  /* 0x000000ff1200720c */ /* 0x000fe20003f46270 */
[----:B------:R-:W-:-:S02]  /*4c40*/  @!P3 IMAD.MOV R7, RZ, RZ, -R7 ;  /* 0x000000ffff07b224 */ /* 0x000fc400078e0a07 */
[----:B------:R-:W-:-:S03]  /*4c50*/  IMAD.HI.U32 R20, R2, R17, RZ ;  /* 0x0000001102147227 */ /* 0x000fc600078e00ff */
[----:B------:R0:W-:Y:S01]  /*4c60*/  STL [R1+0x70], R7 ;  /* 0x0000700701007387 */ /* 0x0001e20000100800 */
[--C-:B------:R-:W-:Y:S01]  /*4c70*/  @!P0 IMAD.IADD R4, R4, 0x1, -R3.reuse ;  /* 0x0000000104048824 */ /* 0x100fe200078e0a03 */
[----:B------:R-:W-:Y:S01]  /*4c80*/  ISETP.GE.AND P0, PT, R12, RZ, PT ;  /* 0x000000ff0c00720c */ /* 0x000fe20003f06270 */
[----:B------:R-:W-:Y:S02]  /*4c90*/  @!P6 IMAD.IADD R0, R0, 0x1, -R3 ;  /* 0x000000010000e824 */ /* 0x000fe400078e0a03 */
[----:B------:R-:W-:Y:S01]  /*4ca0*/  IMAD.MOV R20, RZ, RZ, -R20 ;  /* 0x000000ffff147224 */ /* 0x000fe200078e0a14 */
[C---:B------:R-:W-:Y:S01]  /*4cb0*/  ISETP.GT.U32.AND P6, PT, R3.reuse, R4, PT ;  /* 0x000000040300720c */ /* 0x040fe20003fc4070 */
[----:B------:R-:W-:Y:S01]  /*4cc0*/  IMAD.MOV R18, RZ, RZ, -R19 ;  /* 0x000000ffff127224 */ /* 0x000fe200078e0a13 */
[C---:B------:R-:W-:Y:S01]  /*4cd0*/  ISETP.GT.U32.AND P4, PT, R3.reuse, R0, PT ;  /* 0x000000000300720c */ /* 0x040fe20003f84070 */
[----:B------:R-:W-:Y:S01]  /*4ce0*/  @!P5 IMAD.MOV R6, RZ, RZ, -R6 ;  /* 0x000000ffff06d224 */ /* 0x000fe200078e0a06 */
[----:B------:R-:W-:Y:S01]  /*4cf0*/  IABS R19, R16 ;  /* 0x0000001000137213 */ /* 0x000fe20000000000 */
[----:B------:R-:W-:Y:S01]  /*4d00*/  @!P1 IMAD.MOV R5, RZ, RZ, -R5 ;  /* 0x000000ffff059224 */ /* 0x000fe200078e0a05 */
[----:B------:R-:W-:Y:S01]  /*4d10*/  ISETP.GE.AND P1, PT, R14, RZ, PT ;  /* 0x000000ff0e00720c */ /* 0x000fe20003f26270 */
[C---:B------:R-:W-:Y:S01]  /*4d20*/  IMAD R17, R3.reuse, R20, R17 ;  /* 0x0000001403117224 */ /* 0x040fe200078e0211 */
[----:B------:R1:W-:Y:S01]  /*4d30*/  STL [R1+0x68], R6 ;  /* 0x0000680601007387 */ /* 0x0003e20000100800 */
[----:B------:R-:W-:Y:S01]  /*4d40*/  IMAD R15, R3, R18, R15 ;  /* 0x00000012030f7224 */ /* 0x000fe200078e020f */
[----:B------:R-:W-:-:S02]  /*4d50*/  ISETP.GE.AND P5, PT, R13, RZ, PT ;  /* 0x000000ff0d00720c */ /* 0x000fc40003fa6270 */
[----:B------:R2:W-:Y:S01]  /*4d60*/  STL [R1+0x64], R5 ;  /* 0x0000640501007387 */ /* 0x0005e20000100800 */
[--C-:B------:R-:W-:Y:S01]  /*4d70*/  @!P6 IMAD.IADD R4, R4, 0x1, -R3.reuse ;  /* 0x000000010404e824 */ /* 0x100fe200078e0a03 */
[C---:B------:R-:W-:Y:S01]  /*4d80*/  ISETP.GT.U32.AND P3, PT, R3.reuse, R15, PT ;  /* 0x0000000f0300720c */ /* 0x040fe20003f64070 */
[----:B------:R-:W-:Y:S01]  /*4d90*/  @!P4 IMAD.IADD R0, R0, 0x1, -R3 ;  /* 0x000000010000c824 */ /* 0x000fe200078e0a03 */
[----:B------:R-:W-:Y:S01]  /*4da0*/  ISETP.GT.U32.AND P4, PT, R3, R17, PT ;  /* 0x000000110300720c */ /* 0x000fe20003f84070 */
[----:B0-----:R-:W-:Y:S01]  /*4db0*/  IMAD.MOV.U32 R7, RZ, RZ, R4 ;  /* 0x000000ffff077224 */ /* 0x001fe200078e0004 */
[----:B-1----:R-:W-:Y:S01]  /*4dc0*/  IADD3 R6, R8, 0x27, RZ ;  /* 0x0000002708067810 */ /* 0x002fe20007ffe0ff */
[----:B------:R-:W-:Y:S01]  /*4dd0*/  IMAD.MOV.U32 R11, RZ, RZ, R0 ;  /* 0x000000ffff0b7224 */ /* 0x000fe200078e0000 */
[----:B------:R-:W-:Y:S01]  /*4de0*/  ISETP.GE.AND P6, PT, R16, RZ, PT ;  /* 0x000000ff1000720c */ /* 0x000fe20003fc6270 */
[----:B------:R-:W-:Y:S01]  /*4df0*/  @!P2 IMAD.MOV R7, RZ, RZ, -R7 ;  /* 0x000000ffff07a224 */ /* 0x000fe200078e0a07 */
[----:B------:R-:W-:Y:S01]  /*4e00*/  IABS R16, R6 ;  /* 0x0000000600107213 */ /* 0x000fe20000000000 */
[----:B--2---:R-:W-:Y:S01]  /*4e10*/  IMAD.HI.U32 R5, R2, R19, RZ ;  /* 0x0000001302057227 */ /* 0x004fe200078e00ff */
[----:B------:R-:W-:-:S02]  /*4e20*/  IADD3 R0, R8, 0x26, RZ ;  /* 0x0000002608007810 */ /* 0x000fc40007ffe0ff */
[----:B------:R0:W-:Y:S01]  /*4e30*/  STL [R1+0x54], R7 ;  /* 0x0000540701007387 */ /* 0x0001e20000100800 */
[----:B------:R-:W-:Y:S01]  /*4e40*/  IMAD.MOV R5, RZ, RZ, -R5 ;  /* 0x000000ffff057224 */ /* 0x000fe200078e0a05 */
[----:B------:R-:W-:Y:S01]  /*4e50*/  ISETP.GE.AND P2, PT, R6, RZ, PT ;  /* 0x000000ff0600720c */ /* 0x000fe20003f46270 */
[----:B------:R-:W-:Y:S01]  /*4e60*/  @!P0 IMAD.MOV R11, RZ, RZ, -R11 ;  /* 0x000000ffff0b8224 */ /* 0x000fe200078e0a0b */
[----:B------:R-:W-:Y:S01]  /*4e70*/  IABS R6, R0 ;  /* 0x0000000000067213 */ /* 0x000fe20000000000 */
[----:B------:R-:W-:Y:S01]  /*4e80*/  IMAD R5, R3, R5, R19 ;  /* 0x0000000503057224 */ /* 0x000fe200078e0213 */
[----:B------:R-:W-:Y:S01]  /*4e90*/  IADD3 R4, R8, 0x25, RZ ;  /* 0x0000002508047810 */ /* 0x000fe20007ffe0ff */
[--C-:B------:R-:W-:Y:S01]  /*4ea0*/  @!P4 IMAD.IADD R17, R17, 0x1, -R3.reuse ;  /* 0x000000011111c824 */ /* 0x100fe200078e0a03 */
[----:B------:R1:W-:Y:S01]  /*4eb0*/  STL [R1+0x50], R11 ;  /* 0x0000500b01007387 */ /* 0x0003e20000100800 */
[----:B------:R-:W-:Y:S01]  /*4ec0*/  @!P3 IMAD.IADD R15, R15, 0x1, -R3 ;  /* 0x000000010f0fb824 */ /* 0x000fe200078e0a03 */
[C---:B------:R-:W-:Y:S01]  /*4ed0*/  ISETP.GT.U32.AND P0, PT, R3.reuse, R5, PT ;  /* 0x000000050300720c */ /* 0x040fe20003f04070 */
[----:B0-----:R-:W-:Y:S01]  /*4ee0*/  IMAD.HI.U32 R7, R2, R16, RZ ;  /* 0x0000001002077227 */ /* 0x001fe200078e00ff */
[----:B------:R-:W-:-:S02]  /*4ef0*/  ISETP.GT.U32.AND P4, PT, R3, R17, PT ;  /* 0x000000110300720c */ /* 0x000fc40003f84070 */
[----:B------:R-:W-:Y:S01]  /*4f00*/  ISETP.GT.U32.AND P3, PT, R3, R15, PT ;  /* 0x0000000f0300720c */ /* 0x000fe20003f64070 */
[----:B------:R-:W-:Y:S01]  /*4f10*/  IMAD.MOV R7, RZ, RZ, -R7 ;  /* 0x000000ffff077224 */ /* 0x000fe200078e0a07 */
[----:B------:R-:W-:-:S03]  /*4f20*/  IABS R14, R4 ;  /* 0x00000004000e7213 */ /* 0x000fc60000000000 */
[----:B------:R-:W-:Y:S02]  /*4f30*/  IMAD R16, R3, R7, R16 ;  /* 0x0000000703107224 */ /* 0x000fe400078e0210 */
[----:B------:R-:W-:-:S04]  /*4f40*/  IMAD.HI.U32 R7, R2, R6, RZ ;  /* 0x0000000602077227 */ /* 0x000fc800078e00ff */
[----:B------:R-:W-:Y:S02]  /*4f50*/  @!P0 IMAD.IADD R5, R5, 0x1, -R3 ;  /* 0x0000000105058824 */ /* 0x000fe400078e0a03 */
[----:B------:R-:W-:Y:S02]  /*4f60*/  IMAD.MOV R7, RZ, RZ, -R7 ;  /* 0x000000ffff077224 */ /* 0x000fe400078e0a07 */
[--C-:B------:R-:W-:Y:S01]  /*4f70*/  @!P4 IMAD.IADD R17, R17, 0x1, -R3.reuse ;  /* 0x000000011111c824 */ /* 0x100fe200078e0a03 */
[----:B------:R-:W-:Y:S01]  /*4f80*/  ISETP.GT.U32.AND P0, PT, R3, R5, PT ;  /* 0x000000050300720c */ /* 0x000fe20003f04070 */
[----:B------:R-:W-:Y:S01]  /*4f90*/  @!P3 IMAD.IADD R15, R15, 0x1, -R3 ;  /* 0x000000010f0fb824 */ /* 0x000fe200078e0a03 */
[----:B------:R-:W-:Y:S01]  /*4fa0*/  ISETP.GE.AND P4, PT, R4, RZ, PT ;  /* 0x000000ff0400720c */ /* 0x000fe20003f86270 */
[----:B------:R-:W-:Y:S01]  /*4fb0*/  IMAD R6, R3, R7, R6 ;  /* 0x0000000703067224 */ /* 0x000fe200078e0206 */
[----:B------:R-:W-:Y:S01]  /*4fc0*/  ISETP.GE.AND P3, PT, R0, RZ, PT ;  /* 0x000000ff0000720c */ /* 0x000fe20003f66270 */
[----:B------:R-:W-:Y:S01]  /*4fd0*/  IMAD.MOV.U32 R12, RZ, RZ, R17 ;  /* 0x000000ffff0c7224 */ /* 0x000fe200078e0011 */
[----:B------:R-:W-:Y:S01]  /*4fe0*/  IADD3 R0, R8, 0x24, RZ ;  /* 0x0000002408007810 */ /* 0x000fe20007ffe0ff */
[----:B-1----:R-:W-:-:S02]  /*4ff0*/  IMAD.MOV.U32 R11, RZ, RZ, R15 ;  /* 0x000000ffff0b7224 */ /* 0x002fc400078e000f */
[----:B------:R-:W-:Y:S01]  /*5000*/  @!P1 IMAD.MOV R12, RZ, RZ, -R12 ;  /* 0x000000ffff0c9224 */ /* 0x000fe200078e0a0c */
[C---:B------:R-:W-:Y:S01]  /*5010*/  ISETP.GT.U32.AND P1, PT, R3.reuse, R6, PT ;  /* 0x000000060300720c */ /* 0x040fe20003f24070 */
[----:B------:R-:W-:Y:S01]  /*5020*/  @!P5 IMAD.MOV R11, RZ, RZ, -R11 ;  /* 0x000000ffff0bd224 */ /* 0x000fe200078e0a0b */
[----:B------:R-:W-:Y:S01]  /*5030*/  ISETP.GT.U32.AND P5, PT, R3, R16, PT ;  /* 0x000000100300720c */ /* 0x000fe20003fa4070 */
[----:B------:R-:W-:Y:S01]  /*5040*/  @!P0 IMAD.IADD R5, R5, 0x1, -R3 ;  /* 0x0000000105058824 */ /* 0x000fe200078e0a03 */
[----:B------:R-:W-:Y:S01]  /*5050*/  IABS R13, R0 ;  /* 0x00000000000d7213 */ /* 0x000fe20000000000 */
[----:B------:R-:W-:Y:S01]  /*5060*/  IMAD.HI.U32 R4, R2, R14, RZ ;  /* 0x0000000e02047227 */ /* 0x000fe200078e00ff */
[----:B------:R0:W-:Y:S01]  /*5070*/  STL [R1+0x44], R11 ;  /* 0x0000440b01007387 */ /* 0x0001e20000100800 */
[----:B------:R-:W-:Y:S02]  /*5080*/  ISETP.GE.AND P0, PT, R0, RZ, PT ;  /* 0x000000ff0000720c */ /* 0x000fe40003f06270 */
[----:B------:R-:W-:Y:S01]  /*5090*/  IMAD.MOV R4, RZ, RZ, -R4 ;  /* 0x000000ffff047224 */ /* 0x000fe200078e0a04 */
[----:B------:R1:W-:Y:S01]  /*50a0*/  STL [R1+0x5c], R12 ;  /* 0x00005c0c01007387 */ /* 0x0003e20000100800 */
[----:B------:R-:W-:-:S04]  /*50b0*/  IMAD.HI.U32 R0, R2, R13, RZ ;  /* 0x0000000d02007227 */ /* 0x000fc800078e00ff */
[--C-:B------:R-:W-:Y:S01]  /*50c0*/  @!P1 IMAD.IADD R6, R6, 0x1, -R3.reuse ;  /* 0x0000000106069824 */ /* 0x100fe200078e0a03 */
[----:B0-----:R-:W-:Y:S01]  /*50d0*/  IADD3 R11, R8, 0x23, RZ ;  /* 0x00000023080b7810 */ /* 0x001fe20007ffe0ff */
[----:B------:R-:W-:Y:S02]  /*50e0*/  @!P5 IMAD.IADD R16, R16, 0x1, -R3 ;  /* 0x000000011010d824 */ /* 0x000fe400078e0a03 */
[C---:B------:R-:W-:Y:S01]  /*50f0*/  IMAD R14, R3.reuse, R4, R14 ;  /* 0x00000004030e7224 */ /* 0x040fe200078e020e */
[----:B------:R-:W-:Y:S01]  /*5100*/  IABS R7, R11 ;  /* 0x0000000b00077213 */ /* 0x000fe20000000000 */
[----:B-1----:R-:W-:Y:S01]  /*5110*/  IMAD.MOV.U32 R12, RZ, RZ, R5 ;  /* 0x000000ffff0c7224 */ /* 0x002fe200078e0005 */
[C---:B------:R-:W-:Y:S01]  /*5120*/  ISETP.GT.U32.AND P1, PT, R3.reuse, R6, PT ;  /* 0x000000060300720c */ /* 0x040fe20003f24070 */
[----:B------:R-:W-:Y:S01]  /*5130*/  IMAD.MOV R0, RZ, RZ, -R0 ;  /* 0x000000ffff007224 */ /* 0x000fe200078e0a00 */
[C---:B------:R-:W-:Y:S01]  /*5140*/  ISETP.GT.U32.AND P5, PT, R3.reuse, R16, PT ;  /* 0x000000100300720c */ /* 0x040fe20003fa4070 */
[----:B------:R-:W-:Y:S01]  /*5150*/  @!P6 IMAD.MOV R12, RZ, RZ, -R12 ;  /* 0x000000ffff0ce224 */ /* 0x000fe200078e0a0c */
[C---:B------:R-:W-:Y:S01]  /*5160*/  ISETP.GT.U32.AND P6, PT, R3.reuse, R14, PT ;  /* 0x0000000e0300720c */ /* 0x040fe20003fc4070 */
[----:B------:R-:W-:Y:S01]  /*5170*/  IMAD R13, R3, R0, R13 ;  /* 0x00000000030d7224 */ /* 0x000fe200078e020d */
[----:B------:R-:W-:-:S02]  /*5180*/  IADD3 R5, R8, 0x22, RZ ;  /* 0x0000002208057810 */ /* 0x000fc40007ffe0ff */
[----:B------:R0:W-:Y:S01]  /*5190*/  STL [R1+0x1dc], R12 ;  /* 0x0001dc0c01007387 */ /* 0x0001e20000100800 */
[----:B------:R-:W-:Y:S02]  /*51a0*/  IADD3 R0, R8, 0x21, RZ ;  /* 0x0000002108007810 */ /* 0x000fe40007ffe0ff */
[----:B------:R-:W-:Y:S02]  /*51b0*/  IABS R19, R5 ;  /* 0x0000000500137213 */ /* 0x000fe40000000000 */
[--C-:B------:R-:W-:Y:S01]  /*51c0*/  @!P1 IMAD.IADD R6, R6, 0x1, -R3.reuse ;  /* 0x0000000106069824 */ /* 0x100fe200078e0a03 */
[----:B------:R-:W-:Y:S01]  /*51d0*/  IABS R15, R0 ;  /* 0x00000000000f7213 */ /* 0x000fe20000000000 */
[--C-:B------:R-:W-:Y:S01]  /*51e0*/  @!P5 IMAD.IADD R16, R16, 0x1, -R3.reuse ;  /* 0x000000011010d824 */ /* 0x100fe200078e0a03 */
[----:B------:R-:W-:Y:S01]  /*51f0*/  ISETP.GT.U32.AND P5, PT, R3, R13, PT ;  /* 0x0000000d0300720c */ /* 0x000fe20003fa4070 */
[----:B------:R-:W-:Y:S01]  /*5200*/  @!P6 IMAD.IADD R14, R14, 0x1, -R3 ;  /* 0x000000010e0ee824 */ /* 0x000fe200078e0a03 */
[----:B------:R-:W-:Y:S01]  /*5210*/  IADD3 R4, R8, 0x20, RZ ;  /* 0x0000002008047810 */ /* 0x000fe20007ffe0ff */
[----:B0-----:R-:W-:-:S03]  /*5220*/  IMAD.HI.U32 R12, R2, R7, RZ ;  /* 0x00000007020c7227 */ /* 0x001fc600078e00ff */
[----:B------:R-:W-:Y:S01]  /*5230*/  ISETP.GT.U32.AND P6, PT, R3, R14, PT ;  /* 0x0000000e0300720c */ /* 0x000fe20003fc4070 */
[----:B------:R-:W-:Y:S02]  /*5240*/  IMAD.MOV R12, RZ, RZ, -R12 ;  /* 0x000000ffff0c7224 */ /* 0x000fe400078e0a0c */
[----:B------:R-:W-:-:S04]  /*5250*/  IMAD.HI.U32 R17, R2, R19, RZ ;  /* 0x0000001302117227 */ /* 0x000fc800078e00ff */
[C---:B------:R-:W-:Y:S01]  /*5260*/  IMAD R7, R3.reuse, R12, R7 ;  /* 0x0000000c03077224 */ /* 0x040fe200078e0207 */
[----:B------:R-:W-:Y:S01]  /*5270*/  IABS R12, R4 ;  /* 0x00000004000c7213 */ /* 0x000fe20000000000 */
[----:B------:R-:W-:Y:S02]  /*5280*/  IMAD.MOV.U32 R18, RZ, RZ, R16 ;  /* 0x000000ffff127224 */ /* 0x000fe400078e0010 */
[----:B------:R-:W-:Y:S01]  /*5290*/  IMAD.MOV R17, RZ, RZ, -R17 ;  /* 0x000000ffff117224 */ /* 0x000fe200078e0a11 */
[----:B------:R-:W-:Y:S01]  /*52a0*/  ISETP.GT.U32.AND P1, PT, R3, R7, PT ;  /* 0x000000070300720c */ /* 0x000fe20003f24070 */
[----:B------:R-:W-:Y:S02]  /*52b0*/  IMAD.MOV.U32 R16, RZ, RZ, R15 ;  /* 0x000000ffff107224 */ /* 0x000fe400078e000f */
[----:B------:R-:W-:Y:S02]  /*52c0*/  @!P2 IMAD.MOV R18, RZ, RZ, -R18 ;  /* 0x000000ffff12a224 */ /* 0x000fe400078e0a12 */
[----:B------:R-:W-:Y:S01]  /*52d0*/  @!P5 IMAD.IADD R13, R13, 0x1, -R3 ;  /* 0x000000010d0dd824 */ /* 0x000fe200078e0a03 */
[----:B------:R-:W-:Y:S01]  /*52e0*/  ISETP.GE.AND P5, PT, R11, RZ, PT ;  /* 0x000000ff0b00720c */ /* 0x000fe20003fa6270 */
[C---:B------:R-:W-:Y:S01]  /*52f0*/  IMAD R19, R3.reuse, R17, R19 ;  /* 0x0000001103137224 */ /* 0x040fe200078e0213 */
[----:B------:R-:W-:Y:S01]  /*5300*/  STL [R1+0x58], R18 ;  /* 0x0000581201007387 */ /* 0x000fe20000100800 */
[----:B------:R-:W-:Y:S01]  /*5310*/  @!P3 IMAD.MOV R6, RZ, RZ, -R6 ;  /* 0x000000ffff06b224 */ /* 0x000fe200078e0a06 */
[----:B------:R-:W-:Y:S01]  /*5320*/  ISETP.GT.U32.AND P2, PT, R3, R13, PT ;  /* 0x0000000d0300720c */ /* 0x000fe20003f44070 */
[----:B------:R-:W-:Y:S01]  /*5330*/  IMAD.HI.U32 R11, R2, R16, RZ ;  /* 0x00000010020b7227 */ /* 0x000fe200078e00ff */
[----:B------:R-:W-:-:S02]  /*5340*/  ISETP.GE.AND P3, PT, R5, RZ, PT ;  /* 0x000000ff0500720c */ /* 0x000fc40003f66270 */
[----:B------:R0:W-:Y:S01]  /*5350*/  STL [R1+0x48], R6 ;  /* 0x0000480601007387 */ /* 0x0001e20000100800 */
[--C-:B------:R-:W-:Y:S01]  /*5360*/  @!P1 IMAD.IADD R7, R7, 0x1, -R3.reuse ;  /* 0x0000000107079824 */ /* 0x100fe200078e0a03 */
[----:B------:R-:W-:Y:S01]  /*5370*/  IADD3 R5, R8, 0x1f, RZ ;  /* 0x0000001f08057810 */ /* 0x000fe20007ffe0ff */
[----:B------:R-:W-:Y:S01]  /*5380*/  @!P6 IMAD.IADD R14, R14, 0x1, -R3 ;  /* 0x000000010e0ee824 */ /* 0x000fe200078e0a03 */
[C---:B------:R-:W-:Y:S01]  /*5390*/  ISETP.GT.U32.AND P6, PT, R3.reuse, R19, PT ;  /* 0x000000130300720c */ /* 0x040fe20003fc4070 */
[----:B------:R-:W-:Y:S01]  /*53a0*/  IMAD.MOV R11, RZ, RZ, -R11 ;  /* 0x000000ffff0b7224 */ /* 0x000fe200078e0a0b */
[C---:B------:R-:W-:Y:S01]  /*53b0*/  ISETP.GT.U32.AND P1, PT, R3.reuse, R7, PT ;  /* 0x000000070300720c */ /* 0x040fe20003f24070 */
[----:B------:R-:W-:Y:S02]  /*53c0*/  @!P4 IMAD.MOV R14, RZ, RZ, -R14 ;  /* 0x000000ffff0ec224 */ /* 0x000fe400078e0a0e */
[----:B------:R-:W-:Y:S01]  /*53d0*/  IMAD R16, R3, R11, R16 ;  /* 0x0000000b03107224 */ /* 0x000fe200078e0210 */
[----:B------:R-:W-:Y:S01]  /*53e0*/  IABS R11, R5 ;  /* 0x00000005000b7213 */ /* 0x000fe20000000000 */
[----:B0-----:R-:W-:Y:S01]  /*53f0*/  IMAD.HI.U32 R6, R2, R12, RZ ;  /* 0x0000000c02067227 */ /* 0x001fe200078e00ff */
[----:B------:R-:W-:Y:S03]  /*5400*/  STL [R1+0x4c], R14 ;  /* 0x00004c0e01007387 */ /* 0x000fe60000100800 */
[----:B------:R-:W-:-:S02]  /*5410*/  IMAD.MOV R6, RZ, RZ, -R6 ;  /* 0x000000ffff067224 */ /* 0x000fc400078e0a06 */
[--C-:B------:R-:W-:Y:S02]  /*5420*/  @!P6 IMAD.IADD R19, R19, 0x1, -R3.reuse ;  /* 0x000000011313e824 */ /* 0x100fe400078e0a03 */
[----:B------:R-:W-:Y:S02]  /*5430*/  IMAD R12, R3, R6, R12 ;  /* 0x00000006030c7224 */ /* 0x000fe400078e020c */
[--C-:B------:R-:W-:Y:S01]  /*5440*/  @!P1 IMAD.IADD R7, R7, 0x1, -R3.reuse ;  /* 0x0000000107079824 */ /* 0x100fe200078e0a03 */
[----:B------:R-:W-:Y:S01]  /*5450*/  ISETP.GT.U32.AND P1, PT, R3, R16, PT ;  /* 0x000000100300720c */ /* 0x000fe20003f24070 */
[----:B------:R-:W-:Y:S01]  /*5460*/  @!P2 IMAD.IADD R13, R13, 0x1, -R3 ;  /* 0x000000010d0da824 */ /* 0x000fe200078e0a03 */
[C---:B------:R-:W-:Y:S01]  /*5470*/  ISETP.GT.U32.AND P4, PT, R3.reuse, R12, PT ;  /* 0x0000000c0300720c */ /* 0x040fe20003f84070 */
[----:B------:R-:W-:Y:S01]  /*5480*/  IMAD.MOV.U32 R15, RZ, RZ, R7 ;  /* 0x000000ffff0f7224 */ /* 0x000fe200078e0007 */
[----:B------:R-:W-:Y:S01]  /*5490*/  ISETP.GT.U32.AND P6, PT, R3, R19, PT ;  /* 0x000000130300720c */ /* 0x000fe20003fc4070 */
[----:B------:R-:W-:Y:S01]  /*54a0*/  IMAD.MOV.U32 R17, RZ, RZ, R13 ;  /* 0x000000ffff117224 */ /* 0x000fe200078e000d */
[----:B------:R-:W-:Y:S01]  /*54b0*/  ISETP.GE.AND P2, PT, R0, RZ, PT ;  /* 0x000000ff0000720c */ /* 0x000fe20003f46270 */
[----:B------:R-:W-:Y:S01]  /*54c0*/  @!P5 IMAD.MOV R15, RZ, RZ, -R15 ;  /* 0x000000ffff0fd224 */ /* 0x000fe200078e0a0f */
[----:B------:R-:W-:Y:S01]  /*54d0*/  IADD3 R0, R8, 0x1e, RZ ;  /* 0x0000001e08007810 */ /* 0x000fe20007ffe0ff */
[----:B------:R-:W-:Y:S01]  /*54e0*/  @!P0 IMAD.MOV R17, RZ, RZ, -R17 ;  /* 0x000000ffff118224 */ /* 0x000fe200078e0a11 */
[----:B------:R-:W-:Y:S01]  /*54f0*/  ISETP.GE.AND P0, PT, R4, RZ, PT ;  /* 0x000000ff0400720c */ /* 0x000fe20003f06270 */
[----:B------:R-:W-:Y:S01]  /*5500*/  IMAD.HI.U32 R4, R2, R11, RZ ;  /* 0x0000000b02047227 */ /* 0x000fe200078e00ff */
[----:B------:R-:W-:-:S02]  /*5510*/  IABS R6, R0 ;  /* 0x0000000000067213 */ /* 0x000fc40000000000 */
[----:B------:R0:W-:Y:S01]  /*5520*/  STL [R1+0x198], R17 ;  /* 0x0001981101007387 */ /* 0x0001e20000100800 */
[--C-:B------:R-:W-:Y:S01]  /*5530*/  @!P1 IMAD.IADD R16, R16, 0x1, -R3.reuse ;  /* 0x0000000110109824 */ /* 0x100fe200078e0a03 */
[----:B------:R-:W-:Y:S01]  /*5540*/  IADD3 R13, R8, 0x1c, RZ ;  /* 0x0000001c080d7810 */ /* 0x000fe20007ffe0ff */
[--C-:B------:R-:W-:Y:S01]  /*5550*/  @!P4 IMAD.IADD R12, R12, 0x1, -R3.reuse ;  /* 0x000000010c0cc824 */ /* 0x100fe200078e0a03 */
[----:B------:R-:W-:Y:S01]  /*5560*/  ISETP.GE.AND P5, PT, R5, RZ, PT ;  /* 0x000000ff0500720c */ /* 0x000fe20003fa6270 */
[----:B------:R-:W-:Y:S01]  /*5570*/  @!P6 IMAD.IADD R19, R19, 0x1, -R3 ;  /* 0x000000011313e824 */ /* 0x000fe200078e0a03 */
[C---:B------:R-:W-:Y:S01]  /*5580*/  ISETP.GT.U32.AND P1, PT, R3.reuse, R16, PT ;  /* 0x000000100300720c */ /* 0x040fe20003f24070 */
[----:B------:R-:W-:Y:S01]  /*5590*/  IMAD.MOV R4, RZ, RZ, -R4 ;  /* 0x000000ffff047224 */ /* 0x000fe200078e0a04 */
[----:B------:R-:W-:Y:S01]  /*55a0*/  ISETP.GE.AND P6, PT, R0, RZ, PT ;  /* 0x000000ff0000720c */ /* 0x000fe20003fc6270 */
[----:B------:R-:W-:Y:S01]  /*55b0*/  IMAD.HI.U32 R0, R2, R6, RZ ;  /* 0x0000000602007227 */ /* 0x000fe200078e00ff */
[C---:B------:R-:W-:Y:S01]  /*55c0*/  ISETP.GT.U32.AND P4, PT, R3.reuse, R12, PT ;  /* 0x0000000c0300720c */ /* 0x040fe20003f84070 */
[----:B------:R1:W-:Y:S01]  /*55d0*/  STL [R1+0x19c], R15 ;  /* 0x00019c0f01007387 */ /* 0x0003e20000100800 */
[C---:B0-----:R-:W-:Y:S01]  /*55e0*/  IADD3 R17, R8.reuse, 0x1d, RZ ;  /* 0x0000001d08117810 */ /* 0x041fe20007ffe0ff */
[----:B------:R-:W-:Y:S01]  /*55f0*/  IMAD.MOV R0, RZ, RZ, -R0 ;  /* 0x000000ffff007224 */ /* 0x000fe200078e0a00 */
[----:B------:R-:W-:Y:S01]  /*5600*/  IABS R5, R13 ;  /* 0x0000000d00057213 */ /* 0x000fe20000000000 */
[C---:B------:R-:W-:Y:S01]  /*5610*/  IMAD R11, R3.reuse, R4, R11 ;  /* 0x00000004030b7224 */ /* 0x040fe200078e020b */
[----:B------:R-:W-:Y:S01]  /*5620*/  IABS R7, R17 ;  /* 0x0000001100077213 */ /* 0x000fe20000000000 */
[C---:B------:R-:W-:Y:S01]  /*5630*/  IMAD R6, R3.reuse, R0, R6 ;  /* 0x0000000003067224 */ /* 0x040fe200078e0206 */
[----:B------:R-:W-:Y:S01]  /*5640*/  IADD3 R14, R8, 0x1a, RZ ;  /* 0x0000001a080e7810 */ /* 0x000fe20007ffe0ff */
[----:B------:R-:W-:Y:S01]  /*5650*/  @!P1 IMAD.IADD R16, R16, 0x1, -R3 ;  /* 0x0000000110109824 */ /* 0x000fe200078e0a03 */
[----:B------:R-:W-:Y:S01]  /*5660*/  ISETP.GT.U32.AND P1, PT, R3, R11, PT ;  /* 0x0000000b0300720c */ /* 0x000fe20003f24070 */
[----:B------:R-:W-:Y:S01]  /*5670*/  IMAD.HI.U32 R4, R2, R7, RZ ;  /* 0x0000000702047227 */ /* 0x000fe200078e00ff */
[----:B-1----:R-:W-:-:S02]  /*5680*/  IADD3 R15, R8, 0x1b, RZ ;  /* 0x0000001b080f7810 */ /* 0x002fc40007ffe0ff */
[----:B------:R-:W-:Y:S01]  /*5690*/  IABS R21, R14 ;  /* 0x0000000e00157213 */ /* 0x000fe20000000000 */
[----:B------:R-:W-:Y:S01]  /*56a0*/  @!P4 IMAD.IADD R12, R12, 0x1, -R3 ;  /* 0x000000010c0cc824 */ /* 0x000fe200078e0a03 */
[----:B------:R-:W-:Y:S01]  /*56b0*/  ISETP.GT.U32.AND P4, PT, R3, R6, PT ;  /* 0x000000060300720c */ /* 0x000fe20003f84070 */
[----:B------:R-:W-:Y:S01]  /*56c0*/  IMAD.MOV R4, RZ, RZ, -R4 ;  /* 0x000000ffff047224 */ /* 0x000fe200078e0a04 */
[----:B------:R-:W-:Y:S01]  /*56d0*/  IABS R0, R15 ;  /* 0x0000000f00007213 */ /* 0x000fe20000000000 */
[----:B------:R-:W-:-:S04]  /*56e0*/  IMAD.HI.U32 R20, R2, R5, RZ ;  /* 0x0000000502147227 */ /* 0x000fc800078e00ff */
[----:B------:R-:W-:Y:S01]  /*56f0*/  IMAD R7, R3, R4, R7 ;  /* 0x0000000403077224 */ /* 0x000fe200078e0207 */
[----:B------:R-:W-:Y:S01]  /*5700*/  IADD3 R4, R8, 0x19, RZ ;  /* 0x0000001908047810 */ /* 0x000fe20007ffe0ff */
[----:B------:R-:W-:Y:S02]  /*5710*/  @!P1 IMAD.IADD R11, R11, 0x1, -R3 ;  /* 0x000000010b0b9824 */ /* 0x000fe400078e0a03 */
[----:B------:R-:W-:Y:S01]  /*5720*/  IMAD.HI.U32 R18, R2, R0, RZ ;  /* 0x0000000002127227 */ /* 0x000fe200078e00ff */
[----:B------:R-:W-:-:S03]  /*5730*/  ISETP.GT.U32.AND P1, PT, R3, R7, PT ;  /* 0x000000070300720c */ /* 0x000fc60003f24070 */
[----:B------:R-:W-:Y:S01]  /*5740*/  @!P4 IMAD.IADD R6, R6, 0x1, -R3 ;  /* 0x000000010606c824 */ /* 0x000fe200078e0a03 */
[C---:B------:R-:W-:Y:S01]  /*5750*/  ISETP.GT.U32.AND P4, PT, R3.reuse, R11, PT ;  /* 0x0000000b0300720c */ /* 0x040fe20003f84070 */
[----:B------:R-:W-:Y:S02]  /*5760*/  IMAD.MOV R20, RZ, RZ, -R20 ;  /* 0x000000ffff147224 */ /* 0x000fe400078e0a14 */
[----:B------:R-:W-:Y:S01]  /*5770*/  @!P2 IMAD.MOV R16, RZ, RZ, -R16 ;  /* 0x000000ffff10a224 */ /* 0x000fe200078e0a10 */
[C---:B------:R-:W-:Y:S01]  /*5780*/  ISETP.GT.U32.AND P2, PT, R3.reuse, R6, PT ;  /* 0x000000060300720c */ /* 0x040fe20003f44070 */
[----:B------:R-:W-:Y:S02]  /*5790*/  IMAD.MOV.U32 R23, RZ, RZ, R19 ;  /* 0x000000ffff177224 */ /* 0x000fe400078e0013 */
[----:B------:R-:W-:Y:S02]  /*57a0*/  IMAD.MOV R18, RZ, RZ, -R18 ;  /* 0x000000ffff127224 */ /* 0x000fe400078e0a12 */
[----:B------:R-:W-:-:S02]  /*57b0*/  IMAD R5, R3, R20, R5 ;  /* 0x0000001403057224 */ /* 0x000fc400078e0205 */
[----:B------:R-:W-:-:S04]  /*57c0*/  IMAD.HI.U32 R19, R2, R21, RZ ;  /* 0x0000001502137227 */ /* 0x000fc800078e00ff */
[--C-:B------:R-:W-:Y:S02]  /*57d0*/  @!P1 IMAD.IADD R7, R7, 0x1, -R3.reuse ;  /* 0x0000000107079824 */ /* 0x100fe400078e0a03 */
[----:B------:R-:W-:Y:S02]  /*57e0*/  IMAD R0, R3, R18, R0 ;  /* 0x0000001203007224 */ /* 0x000fe400078e0200 */
[----:B------:R-:W-:Y:S01]  /*57f0*/  @!P4 IMAD.IADD R11, R11, 0x1, -R3 ;  /* 0x000000010b0bc824 */ /* 0x000fe200078e0a03 */
[C---:B------:R-:W-:Y:S01]  /*5800*/  ISETP.GT.U32.AND P4, PT, R3.reuse, R5, PT ;  /* 0x000000050300720c */ /* 0x040fe20003f84070 */
[----:B------:R-:W-:Y:S01]  /*5810*/  IMAD.MOV R19, RZ, RZ, -R19 ;  /* 0x000000ffff137224 */ /* 0x000fe200078e0a13 */
[----:B------:R-:W-:Y:S01]  /*5820*/  ISETP.GT.U32.AND P1, PT, R3, R7, PT ;  /* 0x000000070300720c */ /* 0x000fe20003f24070 */
[----:B------:R-:W-:Y:S01]  /*5830*/  @!P3 IMAD.MOV R23, RZ, RZ, -R23 ;  /* 0x000000ffff17b224 */ /* 0x000fe200078e0a17 */
[----:B------:R-:W-:Y:S01]  /*5840*/  ISETP.GE.AND P3, PT, R17, RZ, PT ;  /* 0x000000ff1100720c */ /* 0x000fe20003f66270 */
[----:B------:R-:W-:Y:S01]  /*5850*/  @!P0 IMAD.MOV R12, RZ, RZ, -R12 ;  /* 0x000000ffff0c8224 */ /* 0x000fe200078e0a0c */
[C---:B------:R-:W-:Y:S01]  /*5860*/  ISETP.GT.U32.AND P0, PT, R3.reuse, R0, PT ;  /* 0x000000000300720c */ /* 0x040fe20003f04070 */
[----:B------:R-:W-:Y:S01]  /*5870*/  IMAD R21, R3, R19, R21 ;  /* 0x0000001303157224 */ /* 0x000fe200078e0215 */
[----:B------:R-:W-:Y:S01]  /*5880*/  IABS R17, R4 ;  /* 0x0000000400117213 */ /* 0x000fe20000000000 */
[----:B------:R-:W-:Y:S01]  /*5890*/  STL [R1+0x194], R23 ;  /* 0x0001941701007387 */ /* 0x000fe20000100800 */
[----:B------:R-:W-:-:S02]  /*58a0*/  @!P2 IMAD.IADD R6, R6, 0x1, -R3 ;  /* 0x000000010606a824 */ /* 0x000fc400078e0a03 */
[----:B------:R-:W-:Y:S01]  /*58b0*/  ISETP.GT.U32.AND P2, PT, R3, R21, PT ;  /* 0x000000150300720c */ /* 0x000fe20003f44070 */
[----:B------:R0:W-:Y:S01]  /*58c0*/  STL [R1+0x40], R16 ;  /* 0x0000401001007387 */ /* 0x0001e20000100800 */
[--C-:B------:R-:W-:Y:S01]  /*58d0*/  @!P4 IMAD.IADD R5, R5, 0x1, -R3.reuse ;  /* 0x000000010505c824 */ /* 0x100fe200078e0a03 */
[----:B------:R-:W-:Y:S01]  /*58e0*/  ISETP.GE.AND P4, PT, R14, RZ, PT ;  /* 0x000000ff0e00720c */ /* 0x000fe20003f86270 */
[--C-:B------:R-:W-:Y:S01]  /*58f0*/  @!P1 IMAD.IADD R7, R7, 0x1, -R3.reuse ;  /* 0x0000000107079824 */ /* 0x100fe200078e0a03 */
[----:B------:R1:W-:Y:S01]  /*5900*/  STL [R1+0x34], R12 ;  /* 0x0000340c01007387 */ /* 0x0003e20000100800 */
[----:B------:R-:W-:Y:S01]  /*5910*/  ISETP.GE.AND P1, PT, R15, RZ, PT ;  /* 0x000000ff0f00720c */ /* 0x000fe20003f26270 */
[----:B------:R-:W-:Y:S01]  /*5920*/  @!P0 IMAD.IADD R0, R0, 0x1, -R3 ;  /* 0x0000000100008824 */ /* 0x000fe200078e0a03 */
[----:B------:R-:W-:Y:S01]  /*5930*/  ISETP.GT.U32.AND P0, PT, R3, R5, PT ;  /* 0x000000050300720c */ /* 0x000fe20003f04070 */
[----:B------:R-:W-:Y:S01]  /*5940*/  IMAD.MOV.U32 R18, RZ, RZ, R7 ;  /* 0x000000ffff127224 */ /* 0x000fe200078e0007 */
[----:B------:R-:W-:Y:S01]  /*5950*/  IADD3 R7, R8, 0x16, RZ ;  /* 0x0000001608077810 */ /* 0x000fe20007ffe0ff */
[----:B0-----:R-:W-:-:S02]  /*5960*/  IMAD.MOV.U32 R16, RZ, RZ, R11 ;  /* 0x000000ffff107224 */ /* 0x001fc400078e000b */
[----:B------:R-:W-:Y:S01]  /*5970*/  IMAD.HI.U32 R11, R2, R17, RZ ;  /* 0x00000011020b7227 */ /* 0x000fe200078e00ff */
[----:B------:R-:W-:Y:S02]  /*5980*/  IABS R14, R7 ;  /* 0x00000007000e7213 */ /* 0x000fe40000000000 */
[C---:B-1----:R-:W-:Y:S01]  /*5990*/  IADD3 R12, R8.reuse, 0x17, RZ ;  /* 0x00000017080c7810 */ /* 0x042fe20007ffe0ff */
[----:B------:R-:W-:Y:S01]  /*59a0*/  IMAD.MOV R20, RZ, RZ, -R11 ;  /* 0x000000ffff147224 */ /* 0x000fe200078e0a0b */
[----:B------:R-:W-:Y:S01]  /*59b0*/  IADD3 R11, R8, 0x18, RZ ;  /* 0x00000018080b7810 */ /* 0x000fe20007ffe0ff */
[----:B------:R-:W-:Y:S01]  /*59c0*/  @!P5 IMAD.MOV R16, RZ, RZ, -R16 ;  /* 0x000000ffff10d224 */ /* 0x000fe200078e0a10 */
[----:B------:R-:W-:Y:S01]  /*59d0*/  ISETP.GE.AND P5, PT, R13, RZ, PT ;  /* 0x000000ff0d00720c */ /* 0x000fe20003fa6270 */
[----:B------:R-:W-:Y:S01]  /*59e0*/  IMAD R20, R3, R20, R17 ;  /* 0x0000001403147224 */ /* 0x000fe200078e0211 */
[----:B------:R-:W-:Y:S01]  /*59f0*/  IABS R15, R11 ;  /* 0x0000000b000f7213 */ /* 0x000fe20000000000 */
[----:B------:R-:W-:Y:S01]  /*5a00*/  @!P2 IMAD.IADD R21, R21, 0x1, -R3 ;  /* 0x000000011515a824 */ /* 0x000fe200078e0a03 */
[----:B------:R0:W-:Y:S01]  /*5a10*/  STL [R1+0x2c], R16 ;  /* 0x00002c1001007387 */ /* 0x0001e20000100800 */
[----:B------:R-:W-:Y:S01]  /*5a20*/  @!P3 IMAD.MOV R18, RZ, RZ, -R18 ;  /* 0x000000ffff12b224 */ /* 0x000fe200078e0a12 */
[C---:B------:R-:W-:Y:S01]  /*5a30*/  ISETP.GT.U32.AND P3, PT, R3.reuse, R20, PT ;  /* 0x000000140300720c */ /* 0x040fe20003f64070 */
[----:B------:R-:W-:Y:S01]  /*5a40*/  @!P6 IMAD.MOV R6, RZ, RZ, -R6 ;  /* 0x000000ffff06e224 */ /* 0x000fe200078e0a06 */
[C---:B------:R-:W-:Y:S01]  /*5a50*/  ISETP.GT.U32.AND P6, PT, R3.reuse, R21, PT ;  /* 0x000000150300720c */ /* 0x040fe20003fc4070 */
[----:B------:R-:W-:Y:S01]  /*5a60*/  IMAD.HI.U32 R13, R2, R15, RZ ;  /* 0x0000000f020d7227 */ /* 0x000fe200078e00ff */
[----:B------:R-:W-:-:S02]  /*5a70*/  ISETP.GT.U32.AND P2, PT, R3, R0, PT ;  /* 0x000000000300720c */ /* 0x000fc40003f44070 */
[----:B------:R-:W-:Y:S01]  /*5a80*/  STL [R1+0xdd8], R6 ;  /* 0x000dd80601007387 */ /* 0x000fe20000100800 */
[----:B------:R-:W-:Y:S01]  /*5a90*/  @!P0 IMAD.IADD R5, R5, 0x1, -R3 ;  /* 0x0000000105058824 */ /* 0x000fe200078e0a03 */
[----:B0-----:R-:W-:Y:S01]  /*5aa0*/  IABS R16, R12 ;  /* 0x0000000c00107213 */ /* 0x001fe20000000000 */
[----:B------:R-:W-:Y:S01]  /*5ab0*/  IMAD.MOV R13, RZ, RZ, -R13 ;  /* 0x000000ffff0d7224 */ /* 0x000fe200078e0a0d */
[----:B------:R-:W-:Y:S01]  /*5ac0*/  ISETP.GE.AND P0, PT, R4, RZ, PT ;  /* 0x000000ff0400720c */ /* 0x000fe20003f06270 */
[----:B------:R-:W-:Y:S01]  /*5ad0*/  @!P5 IMAD.MOV R5, RZ, RZ, -R5 ;  /* 0x000000ffff05d224 */ /* 0x000fe200078e0a05 */
[----:B------:R0:W-:Y:S01]  /*5ae0*/  STL [R1+0x20], R18 ;  /* 0x0000201201007387 */ /* 0x0001e20000100800 */
[----:B------:R-:W-:-:S03]  /*5af0*/  IMAD.HI.U32 R4, R2, R16, RZ ;  /* 0x0000001002047227 */ /* 0x000fc600078e00ff */
[----:B------:R-:W-:Y:S01]  /*5b00*/  STL [R1+0xddc], R5 ;  /* 0x000ddc0501007387 */ /* 0x000fe20000100800 */
[----:B------:R-:W-:Y:S01]  /*5b10*/  @!P3 IMAD.IADD R20, R20, 0x1, -R3 ;  /* 0x000000011414b824 */ /* 0x000fe200078e0a03 */
[----:B------:R-:W-:Y:S01]  /*5b20*/  ISETP.GE.AND P3, PT, R12, RZ, PT ;  /* 0x000000ff0c00720c */ /* 0x000fe20003f66270 */
[C---:B------:R-:W-:Y:S01]  /*5b30*/  IMAD R15, R3.reuse, R13, R15 ;  /* 0x0000000d030f7224 */ /* 0x040fe200078e020f */
[----:B------:R-:W-:Y:S01]  /*5b40*/  IADD3 R13, R8, 0x15, RZ ;  /* 0x00000015080d7810 */ /* 0x000fe20007ffe0ff */
[----:B------:R-:W-:Y:S01]  /*5b50*/  IMAD.MOV R4, RZ, RZ, -R4 ;  /* 0x000000ffff047224 */ /* 0x000fe200078e0a04 */
[----:B------:R-:W-:Y:S01]  /*5b60*/  ISETP.GT.U32.AND P5, PT, R3, R20, PT ;  /* 0x000000140300720c */ /* 0x000fe20003fa4070 */
[--C-:B------:R-:W-:Y:S01]  /*5b70*/  @!P6 IMAD.IADD R21, R21, 0x1, -R3.reuse ;  /* 0x000000011515e824 */ /* 0x100fe200078e0a03 */
[C---:B------:R-:W-:Y:S01]  /*5b80*/  ISETP.GT.U32.AND P6, PT, R3.reuse, R15, PT ;  /* 0x0000000f0300720c */ /* 0x040fe20003fc4070 */
[----:B------:R-:W-:Y:S01]  /*5b90*/  @!P2 IMAD.IADD R0, R0, 0x1, -R3 ;  /* 0x000000010000a824 */ /* 0x000fe200078e0a03 */
[----:B------:R-:W-:Y:S01]  /*5ba0*/  IADD3 R12, R8, 0x14, RZ ;  /* 0x00000014080c7810 */ /* 0x000fe20007ffe0ff */
[----:B------:R-:W-:Y:S01]  /*5bb0*/  IMAD R16, R3, R4, R16 ;  /* 0x0000000403107224 */ /* 0x000fe200078e0210 */
[----:B------:R-:W-:Y:S01]  /*5bc0*/  IABS R17, R13 ;  /* 0x0000000d00117213 */ /* 0x000fe20000000000 */
[----:B0-----:R-:W-:Y:S01]  /*5bd0*/  IMAD.HI.U32 R18, R2, R14, RZ ;  /* 0x0000000e02127227 */ /* 0x001fe200078e00ff */
[----:B------:R-:W-:-:S02]  /*5be0*/  IABS R19, R12 ;  /* 0x0000000c00137213 */ /* 0x000fc40000000000 */
[----:B------:R-:W-:Y:S01]  /*5bf0*/  ISETP.GE.AND P2, PT, R11, RZ, PT ;  /* 0x000000ff0b00720c */ /* 0x000fe20003f46270 */
[----:B------:R-:W-:Y:S01]  /*5c00*/  IMAD.MOV.U32 R6, RZ, RZ, R21 ;  /* 0x000000ffff067224 */ /* 0x000fe200078e0015 */
[----:B------:R-:W-:Y:S01]  /*5c10*/  IADD3 R11, R8, 0x13, RZ ;  /* 0x00000013080b7810 */ /* 0x000fe20007ffe0ff */
[----:B------:R-:W-:Y:S01]  /*5c20*/  @!P1 IMAD.MOV R0, RZ, RZ, -R0 ;  /* 0x000000ffff009224 */ /* 0x000fe200078e0a00 */
[----:B------:R-:W-:Y:S01]  /*5c30*/  ISETP.GT.U32.AND P1, PT, R3, R16, PT ;  /* 0x000000100300720c */ /* 0x000fe20003f24070 */
[----:B------:R-:W-:Y:S01]  /*5c40*/  IMAD.MOV R18, RZ, RZ, -R18 ;  /* 0x000000ffff127224 */ /* 0x000fe200078e0a12 */
[----:B------:R-:W-:Y:S01]  /*5c50*/  IABS R4, R11 ;  /* 0x0000000b00047213 */ /* 0x000fe20000000000 */
[----:B------:R-:W-:Y:S01]  /*5c60*/  @!P4 IMAD.MOV R6, RZ, RZ, -R6 ;  /* 0x000000ffff06c224 */ /* 0x000fe200078e0a06 */
[----:B------:R-:W-:Y:S01]  /*5c70*/  ISETP.GE.AND P4, PT, R7, RZ, PT ;  /* 0x000000ff0700720c */ /* 0x000fe20003f86270 */
[----:B------:R-:W-:Y:S01]  /*5c80*/  IMAD R7, R3, R18, R14 ;  /* 0x0000001203077224 */ /* 0x000fe200078e020e */
[----:B------:R0:W-:Y:S01]  /*5c90*/  STL [R1+0xde0], R0 ;  /* 0x000de00001007387 */ /* 0x0001e20000100800 */
[----:B------:R-:W-:-:S02]  /*5ca0*/  @!P5 IMAD.IADD R20, R20, 0x1, -R3 ;  /* 0x000000011414d824 */ /* 0x000fc400078e0a03 */
[--C-:B------:R-:W-:Y:S01]  /*5cb0*/  @!P6 IMAD.IADD R15, R15, 0x1, -R3.reuse ;  /* 0x000000010f0fe824 */ /* 0x100fe200078e0a03 */
[C---:B------:R-:W-:Y:S01]  /*5cc0*/  ISETP.GT.U32.AND P5, PT, R3.reuse, R7, PT ;  /* 0x000000070300720c */ /* 0x040fe20003fa4070 */
[----:B------:R-:W-:Y:S01]  /*5cd0*/  IMAD.HI.U32 R21, R2, R17, RZ ;  /* 0x0000001102157227 */ /* 0x000fe200078e00ff */
[----:B------:R-:W-:Y:S02]  /*5ce0*/  STL [R1+0x100], R6 ;  /* 0x0001000601007387 */ /* 0x000fe40000100800 */
[----:B------:R-:W-:Y:S01]  /*5cf0*/  ISETP.GT.U32.AND P6, PT, R3, R15, PT ;  /* 0x0000000f0300720c */ /* 0x000fe20003fc4070 */
[----:B------:R-:W-:Y:S02]  /*5d00*/  @!P1 IMAD.IADD R16, R16, 0x1, -R3 ;  /* 0x0000000110109824 */ /* 0x000fe400078e0a03 */
[----:B------:R-:W-:-:S03]  /*5d10*/  IMAD.HI.U32 R14, R2, R19, RZ ;  /* 0x00000013020e7227 */ /* 0x000fc600078e00ff */
[----:B------:R-:W-:Y:S01]  /*5d20*/  ISETP.GT.U32.AND P1, PT, R3, R16, PT ;  /* 0x000000100300720c */ /* 0x000fe20003f24070 */
[----:B------:R-:W-:Y:S02]  /*5d30*/  IMAD.MOV R21, RZ, RZ, -R21 ;  /* 0x000000ffff157224 */ /* 0x000fe400078e0a15 */
[----:B0-----:R-:W-:Y:S02]  /*5d40*/  IMAD.MOV.U32 R0, RZ, RZ, R20 ;  /* 0x000000ffff007224 */ /* 0x001fe400078e0014 */
[----:B------:R-:W-:Y:S02]  /*5d50*/  @!P5 IMAD.IADD R7, R7, 0x1, -R3 ;  /* 0x000000010707d824 */ /* 0x000fe400078e0a03 */
[----:B------:R-:W-:Y:S02]  /*5d60*/  IMAD.MOV R14, RZ, RZ, -R14 ;  /* 0x000000ffff0e7224 */ /* 0x000fe400078e0a0e */
[C---:B------:R-:W-:Y:S02]  /*5d70*/  IMAD R17, R3.reuse, R21, R17 ;  /* 0x0000001503117224 */ /* 0x040fe400078e0211 */
[----:B------:R-:W-:Y:S01]  /*5d80*/  @!P0 IMAD.MOV R0, RZ, RZ, -R0 ;  /* 0x000000ffff008224 */ /* 0x000fe200078e0a00 */
[----:B------:R-:W-:Y:S01]  /*5d90*/  ISETP.GT.U32.AND P0, PT, R3, R7, PT ;  /* 0x000000070300720c */ /* 0x000fe20003f04070 */
[----:B------:R-:W-:Y:S01]  /*5da0*/  @!P6 IMAD.IADD R15, R15, 0x1, -R3 ;  /* 0x000000010f0fe824 */ /* 0x000fe200078e0a03 */
[----:B------:R-:W-:Y:S01]  /*5db0*/  ISETP.GE.AND P6, PT, R13, RZ, PT ;  /* 0x000000ff0d00720c */ /* 0x000fe20003fc6270 */
[C---:B------:R-:W-:Y:S01]  /*5dc0*/  IMAD R19, R3.reuse, R14, R19 ;  /* 0x0000000e03137224 */ /* 0x040fe200078e0213 */
[----:B------:R-:W-:Y:S01]  /*5dd0*/  IADD3 R13, R8, 0x12, RZ ;  /* 0x00000012080d7810 */ /* 0x000fe20007ffe0ff */
[----:B------:R-:W-:Y:S01]  /*5de0*/  @!P1 IMAD.IADD R16, R16, 0x1, -R3 ;  /* 0x0000000110109824 */ /* 0x000fe200078e0a03 */
[C---:B------:R-:W-:Y:S01]  /*5df0*/  ISETP.GT.U32.AND P5, PT, R3.reuse, R17, PT ;  /* 0x000000110300720c */ /* 0x040fe20003fa4070 */
[----:B------:R-:W-:Y:S01]  /*5e00*/  IMAD.MOV.U32 R5, RZ, RZ, R15 ;  /* 0x000000ffff057224 */ /* 0x000fe200078e000f */
[----:B------:R-:W-:Y:S01]  /*5e10*/  ISETP.GT.U32.AND P1, PT, R3, R19, PT ;  /* 0x000000130300720c */ /* 0x000fe20003f24070 */
[----:B------:R0:W-:Y:S01]  /*5e20*/  STL [R1+0xa4], R0 ;  /* 0x0000a40001007387 */ /* 0x0001e20000100800 */
[----:B------:R-:W-:Y:S01]  /*5e30*/  IABS R14, R13 ;  /* 0x0000000d000e7213 */ /* 0x000fe20000000000 */
[----:B------:R-:W-:Y:S01]  /*5e40*/  @!P2 IMAD.MOV R5, RZ, RZ, -R5 ;  /* 0x000000ffff05a224 */ /* 0x000fe200078e0a05 */
[----:B------:R-:W-:Y:S01]  /*5e50*/  ISETP.GE.AND P2, PT, R12, RZ, PT ;  /* 0x000000ff0c00720c */ /* 0x000fe20003f46270 */
[----:B------:R-:W-:Y:S01]  /*5e60*/  IMAD.HI.U32 R18, R2, R4, RZ ;  /* 0x0000000402127227 */ /* 0x000fe200078e00ff */
[----:B------:R-:W-:-:S02]  /*5e70*/  IADD3 R12, R8, 0x11, RZ ;  /* 0x00000011080c7810 */ /* 0x000fc40007ffe0ff */
[----:B------:R-:W-:Y:S01]  /*5e80*/  STL [R1+0xac], R5 ;  /* 0x0000ac0501007387 */ /* 0x000fe20000100800 */
[----:B------:R-:W-:-:S04]  /*5e90*/  IMAD.HI.U32 R15, R2, R14, RZ ;  /* 0x0000000e020f7227 */ /* 0x000fc800078e00ff */
[----:B0-----:R-:W-:Y:S02]  /*5ea0*/  IMAD.MOV.U32 R0, RZ, RZ, R16 ;  /* 0x000000ffff007224 */ /* 0x001fe400078e0010 */
[----:B------:R-:W-:Y:S01]  /*5eb0*/  @!P0 IMAD.IADD R7, R7, 0x1, -R3 ;  /* 0x0000000107078824 */ /* 0x000fe200078e0a03 */
[----:B------:R-:W-:Y:S01]  /*5ec0*/  ISETP.GE.AND P0, PT, R11, RZ, PT ;  /* 0x000000ff0b00720c */ /* 0x000fe20003f06270 */
[----:B------:R-:W-:Y:S01]  /*5ed0*/  @!P3 IMAD.MOV R0, RZ, RZ, -R0 ;  /* 0x000000ffff00b224 */ /* 0x000fe200078e0a00 */
[----:B------:R-:W-:Y:S01]  /*5ee0*/  IABS R11, R12 ;  /* 0x0000000c000b7213 */ /* 0x000fe20000000000 */
[----:B------:R-:W-:Y:S02]  /*5ef0*/  IMAD.MOV R15, RZ, RZ, -R15 ;  /* 0x000000ffff0f7224 */ /* 0x000fe400078e0a0f */
[----:B------:R-:W-:Y:S01]  /*5f00*/  IMAD.MOV R18, RZ, RZ, -R18 ;  /* 0x000000ffff127224 */ /* 0x000fe200078e0a12 */
[----:B------:R0:W-:Y:S01]  /*5f10*/  STL [R1+0xc4], R0 ;  /* 0x0000c40001007387 */ /* 0x0001e20000100800 */
[--C-:B------:R-:W-:Y:S01]  /*5f20*/  @!P5 IMAD.IADD R17, R17, 0x1, -R3.reuse ;  /* 0x000000011111d824 */ /* 0x100fe200078e0a03 */
[----:B------:R-:W-:Y:S01]  /*5f30*/  ISETP.GE.AND P5, PT, R13, RZ, PT ;  /* 0x000000ff0d00720c */ /* 0x000fe20003fa6270 */
[----:B------:R-:W-:-:S02]  /*5f40*/  @!P1 IMAD.IADD R19, R19, 0x1, -R3 ;  /* 0x0000000113139824 */ /* 0x000fc400078e0a03 */
[C---:B------:R-:W-:Y:S01]  /*5f50*/  IMAD R13, R3.reuse, R15, R14 ;  /* 0x0000000f030d7224 */ /* 0x040fe200078e020e */
[C---:B------:R-:W-:Y:S01]  /*5f60*/  ISETP.GT.U32.AND P1, PT, R3.reuse, R17, PT ;  /* 0x000000110300720c */ /* 0x040fe20003f24070 */
[C---:B------:R-:W-:Y:S01]  /*5f70*/  IMAD R4, R3.reuse, R18, R4 ;  /* 0x0000001203047224 */ /* 0x040fe200078e0204 */
[C---:B------:R-:W-:Y:S01]  /*5f80*/  IADD3 R14, R8.reuse, 0xe, RZ ;  /* 0x0000000e080e7810 */ /* 0x040fe20007ffe0ff */
[----:B------:R-:W-:Y:S01]  /*5f90*/  IMAD.MOV.U32 R15, RZ, RZ, R11 ;  /* 0x000000ffff0f7224 */ /* 0x000fe200078e000b */
[----:B------:R-:W-:Y:S01]  /*5fa0*/  IADD3 R11, R8, 0xf, RZ ;  /* 0x0000000f080b7810 */ /* 0x000fe20007ffe0ff */
[----:B0-----:R-:W-:Y:S01]  /*5fb0*/  IMAD.MOV.U32 R0, RZ, RZ, R7 ;  /* 0x000000ffff007224 */ /* 0x001fe200078e0007 */
[C---:B------:R-:W-:Y:S01]  /*5fc0*/  ISETP.GT.U32.AND P3, PT, R3.reuse, R4, PT ;  /* 0x000000040300720c */ /* 0x040fe20003f64070 */
[----:B------:R-:W-:Y:S01]  /*5fd0*/  IMAD.HI.U32 R16, R2, R15, RZ ;  /* 0x0000000f02107227 */ /* 0x000fe200078e00ff */
[----:B------:R-:W-:Y:S02]  /*5fe0*/  IADD3 R7, R8, 0x10, RZ ;  /* 0x0000001008077810 */ /* 0x000fe40007ffe0ff */
[----:B------:R-:W-:Y:S01]  /*5ff0*/  IABS R20, R14 ;  /* 0x0000000e00147213 */ /* 0x000fe20000000000 */
[----:B------:R-:W-:Y:S01]  /*6000*/  @!P4 IMAD.MOV R0, RZ, RZ, -R0 ;  /* 0x000000ffff00c224 */ /* 0x000fe200078e0a00 */
[----:B------:R-:W-:Y:S01]  /*6010*/  ISETP.GT.U32.AND P4, PT, R3, R19, PT ;  /* 0x000000130300720c */ /* 0x000fe20003f84070 */
[----:B------:R-:W-:Y:S01]  /*6020*/  IMAD.MOV R16, RZ, RZ, -R16 ;  /* 0x000000ffff107224 */ /* 0x000fe200078e0a10 */
[----:B------:R-:W-:Y:S01]  /*6030*/  IABS R21, R7 ;  /* 0x0000000700157213 */ /* 0x000fe20000000000 */
[----:B------:R-:W-:Y:S01]  /*6040*/  @!P1 IMAD.IADD R17, R17, 0x1, -R3 ;  /* 0x0000000111119824 */ /* 0x000fe200078e0a03 */
[C---:B------:R-:W-:Y:S01]  /*6050*/  ISETP.GT.U32.AND P1, PT, R3.reuse, R13, PT ;  /* 0x0000000d0300720c */ /* 0x040fe20003f24070 */
[----:B------:R-:W-:Y:S01]  /*6060*/  IMAD R15, R3, R16, R15 ;  /* 0x00000010030f7224 */ /* 0x000fe200078e020f */
[----:B------:R-:W-:Y:S01]  /*6070*/  IABS R23, R11 ;  /* 0x0000000b00177213 */ /* 0x000fe20000000000 */
[----:B------:R-:W-:Y:S01]  /*6080*/  @!P3 IMAD.IADD R4, R4, 0x1, -R3 ;  /* 0x000000010404b824 */ /* 0x000fe200078e0a03 */
[----:B------:R0:W-:Y:S01]  /*6090*/  STL [R1+0xc8], R0 ;  /* 0x0000c80001007387 */ /* 0x0001e20000100800 */
[----:B------:R-:W-:-:S03]  /*60a0*/  IMAD.HI.U32 R16, R2, R21, RZ ;  /* 0x0000001502107227 */ /* 0x000fc600078e00ff */
[----:B------:R-:W-:Y:S01]  /*60b0*/  ISETP.GT.U32.AND P3, PT, R3, R4, PT ;  /* 0x000000040300720c */ /* 0x000fe20003f64070 */
[--C-:B------:R-:W-:Y:S01]  /*60c0*/  @!P4 IMAD.IADD R19, R19, 0x1, -R3.reuse ;  /* 0x000000011313c824 */ /* 0x100fe200078e0a03 */
[----:B------:R-:W-:Y:S01]  /*60d0*/  ISETP.GT.U32.AND P4, PT, R3, R15, PT ;  /* 0x0000000f0300720c */ /* 0x000fe20003f84070 */
[----:B------:R-:W-:Y:S02]  /*60e0*/  IMAD.MOV R16, RZ, RZ, -R16 ;  /* 0x000000ffff107224 */ /* 0x000fe400078e0a10 */
[----:B------:R-:W-:Y:S01]  /*60f0*/  @!P1 IMAD.IADD R13, R13, 0x1, -R3 ;  /* 0x000000010d0d9824 */ /* 0x000fe200078e0a03 */
[----:B------:R-:W-:Y:S01]  /*6100*/  ISETP.GE.AND P1, PT, R7, RZ, PT ;  /* 0x000000ff0700720c */ /* 0x000fe20003f26270 */
[----:B------:R-:W-:Y:S02]  /*6110*/  @!P2 IMAD.MOV R19, RZ, RZ, -R19 ;  /* 0x000000ffff13a224 */ /* 0x000fe400078e0a13 */
[----:B------:R-:W-:-:S04]  /*6120*/  IMAD.HI.U32 R7, R2, R20, RZ ;  /* 0x0000001402077227 */ /* 0x000fc800078e00ff */
[--C-:B------:R-:W-:Y:S01]  /*6130*/  @!P3 IMAD.IADD R4, R4, 0x1, -R3.reuse ;  /* 0x000000010404b824 */ /* 0x100fe200078e0a03 */
[----:B------:R-:W-:Y:S01]  /*6140*/  ISETP.GE.AND P3, PT, R12, RZ, PT ;  /* 0x000000ff0c00720c */ /* 0x000fe20003f66270 */
[----:B------:R-:W-:Y:S01]  /*6150*/  @!P4 IMAD.IADD R15, R15, 0x1, -R3 ;  /* 0x000000010f0fc824 */ /* 0x000fe200078e0a03 */
[----:B------:R-:W-:Y:S01]  /*6160*/  ISETP.GT.U32.AND P4, PT, R3, R13, PT ;  /* 0x0000000d0300720c */ /* 0x000fe20003f84070 */
[----:B------:R-:W-:-:S03]  /*6170*/  IMAD.HI.U32 R12, R2, R23, RZ ;  /* 0x00000017020c7227 */ /* 0x000fc600078e00ff */
[C---:B------:R-:W-:Y:S01]  /*6180*/  ISETP.GT.U32.AND P2, PT, R3.reuse, R15, PT ;  /* 0x0000000f0300720c */ /* 0x040fe20003f44070 */
[----:B------:R-:W-:Y:S02]  /*6190*/  IMAD.MOV R7, RZ, RZ, -R7 ;  /* 0x000000ffff077224 */ /* 0x000fe400078e0a07 */
[C---:B------:R-:W-:Y:S02]  /*61a0*/  IMAD R21, R3.reuse, R16, R21 ;  /* 0x0000001003157224 */ /* 0x040fe400078e0215 */
[----:B------:R-:W-:Y:S02]  /*61b0*/  IMAD.MOV R12, RZ, RZ, -R12 ;  /* 0x000000ffff0c7224 */ /* 0x000fe400078e0a0c */
[C---:B------:R-:W-:Y:S01]  /*61c0*/  IMAD R20, R3.reuse, R7, R20 ;  /* 0x0000000703147224 */ /* 0x040fe200078e0214 */
[----:B------:R-:W-:Y:S01]  /*61d0*/  IADD3 R7, R8, 0xc, RZ ;  /* 0x0000000c08077810 */ /* 0x000fe20007ffe0ff */
[----:B------:R-:W-:Y:S01]  /*61e0*/  @!P6 IMAD.MOV R17, RZ, RZ, -R17 ;  /* 0x000000ffff11e224 */ /* 0x000fe200078e0a11 */
[C---:B------:R-:W-:Y:S01]  /*61f0*/  ISETP.GT.U32.AND P6, PT, R3.reuse, R21, PT ;  /* 0x000000150300720c */ /* 0x040fe20003fc4070 */
[----:B------:R-:W-:-:S02]  /*6200*/  IMAD R23, R3, R12, R23 ;  /* 0x0000000c03177224 */ /* 0x000fc400078e0217 */
[----:B0-----:R-:W-:Y:S01]  /*6210*/  IMAD.MOV.U32 R0, RZ, RZ, R4 ;  /* 0x000000ffff007224 */ /* 0x001fe200078e0004 */
[----:B------:R-:W-:Y:S01]  /*6220*/  IADD3 R4, R8, 0xd, RZ ;  /* 0x0000000d08047810 */ /* 0x000fe20007ffe0ff */
[--C-:B------:R-:W-:Y:S01]  /*6230*/  @!P2 IMAD.IADD R15, R15, 0x1, -R3.reuse ;  /* 0x000000010f0fa824 */ /* 0x100fe200078e0a03 */
[C---:B------:R-:W-:Y:S01]  /*6240*/  ISETP.GT.U32.AND P2, PT, R3.reuse, R20, PT ;  /* 0x000000140300720c */ /* 0x040fe20003f44070 */
[----:B------:R-:W-:Y:S01]  /*6250*/  @!P0 IMAD.MOV R0, RZ, RZ, -R0 ;  /* 0x000000ffff008224 */ /* 0x000fe200078e0a00 */
[----:B------:R-:W-:Y:S01]  /*6260*/  ISETP.GT.U32.AND P0, PT, R3, R23, PT ;  /* 0x000000170300720c */ /* 0x000fe20003f04070 */
[--C-:B------:R-:W-:Y:S01]  /*6270*/  @!P4 IMAD.IADD R13, R13, 0x1, -R3.reuse ;  /* 0x000000010d0dc824 */ /* 0x100fe200078e0a03 */
[----:B------:R-:W-:Y:S01]  /*6280*/  STL [R1+0xde4], R17 ;  /* 0x000de41101007387 */ /* 0x000fe20000100800 */
[----:B------:R-:W-:Y:S01]  /*6290*/  IABS R12, R4 ;  /* 0x00000004000c7213 */ /* 0x000fe20000000000 */
[----:B------:R-:W-:Y:S01]  /*62a0*/  IMAD.MOV.U32 R6, RZ, RZ, 0xff ;  /* 0x000000ffff067424 */ /* 0x000fe200078e00ff */
[----:B------:R-:W-:Y:S01]  /*62b0*/  ISETP.GE.AND P4, PT, R11, RZ, PT ;  /* 0x000000ff0b00720c */ /* 0x000fe20003f86270 */
[----:B------:R-:W-:Y:S01]  /*62c0*/  STL [R1+0xde8], R19 ;  /* 0x000de81301007387 */ /* 0x000fe20000100800 */
[----:B------:R-:W-:Y:S01]  /*62d0*/  @!P6 IMAD.IADD R21, R21, 0x1, -R3 ;  /* 0x000000011515e824 */ /* 0x000fe200078e0a03 */
[----:B------:R-:W-:Y:S01]  /*62e0*/  IABS R11, R7 ;  /* 0x00000007000b7213 */ /* 0x000fe20000000000 */
[----:B------:R-:W-:Y:S01]  /*62f0*/  IMAD.HI.U32 R16, R2, R12, RZ ;  /* 0x0000000c02107227 */ /* 0x000fe200078e00ff */
[----:B------:R0:W-:Y:S01]  /*6300*/  STL [R1+0x8], R0 ;  /* 0x0000080001007387 */ /* 0x0001e20000100800 */
[----:B------:R-:W-:-:S02]  /*6310*/  ISETP.GE.AND P6, PT, R14, RZ, PT ;  /* 0x000000ff0e00720c */ /* 0x000fc40003fc6270 */
[----:B------:R-:W-:Y:S01]  /*6320*/  IMAD.MOV R16, RZ, RZ, -R16 ;  /* 0x000000ffff107224 */ /* 0x000fe200078e0a10 */
[----:B------:R-:W-:Y:S01]  /*6330*/  IADD3 R6, R6, c[0x0][0x180], RZ ;  /* 0x0000600006067a10 */ /* 0x000fe20007ffe0ff */
[--C-:B------:R-:W-:Y:S02]  /*6340*/  @!P2 IMAD.IADD R20, R20, 0x1, -R3.reuse ;  /* 0x000000011414a824 */ /* 0x100fe400078e0a03 */
[----:B------:R-:W-:Y:S01]  /*6350*/  @!P0 IMAD.IADD R23, R23, 0x1, -R3 ;  /* 0x0000000117178824 */ /* 0x000fe200078e0a03 */
[C---:B------:R-:W-:Y:S01]  /*6360*/  ISETP.GT.U32.AND P0, PT, R3.reuse, R21, PT ;  /* 0x000000150300720c */ /* 0x040fe20003f04070 */
[C---:B------:R-:W-:Y:S01]  /*6370*/  IMAD R12, R3.reuse, R16, R12 ;  /* 0x00000010030c7224 */ /* 0x040fe200078e020c */
[----:B------:R-:W-:Y:S01]  /*6380*/  ISETP.GT.U32.AND P2, PT, R3, R20, PT ;  /* 0x000000140300720c */ /* 0x000fe20003f44070 */
[----:B0-----:R-:W-:Y:S01]  /*6390*/  IMAD.MOV.U32 R0, RZ, RZ, R13 ;  /* 0x000000ffff007224 */ /* 0x001fe200078e000d */
[----:B------:R-:W-:Y:S01]  /*63a0*/  IADD3 R13, R8, 0xb, RZ ;  /* 0x0000000b080d7810 */ /* 0x000fe20007ffe0ff */
[----:B------:R-:W-:-:S04]  /*63b0*/  IMAD.HI.U32 R14, R2, R11, RZ ;  /* 0x0000000b020e7227 */ /* 0x000fc800078e00ff */
[----:B------:R-:W-:Y:S01]  /*63c0*/  @!P5 IMAD.MOV R0, RZ, RZ, -R0 ;  /* 0x000000ffff00d224 */ /* 0x000fe200078e0a00 */
[----:B------:R-:W-:Y:S01]  /*63d0*/  ISETP.GT.U32.AND P5, PT, R3, R23, PT ;  /* 0x000000170300720c */ /* 0x000fe20003fa4070 */
[----:B------:R-:W-:Y:S02]  /*63e0*/  IMAD.MOV R14, RZ, RZ, -R14 ;  /* 0x000000ffff0e7224 */ /* 0x000fe400078e0a0e */
[----:B------:R-:W-:Y:S01]  /*63f0*/  @!P0 IMAD.IADD R21, R21, 0x1, -R3 ;  /* 0x0000000115158824 */ /* 0x000fe200078e0a03 */
[----:B------:R0:W-:Y:S01]  /*6400*/  STL [R1+0x6c], R0 ;  /* 0x00006c0001007387 */ /* 0x0001e20000100800 */
[C---:B------:R-:W-:Y:S01]  /*6410*/  IMAD R11, R3.reuse, R14, R11 ;  /* 0x0000000e030b7224 */ /* 0x040fe200078e020b */
[----:B------:R-:W-:Y:S01]  /*6420*/  ISETP.GE.AND P0, PT, R4, RZ, PT ;  /* 0x000000ff0400720c */ /* 0x000fe20003f06270 */
[----:B------:R-:W-:Y:S01]  /*6430*/  @!P2 IMAD.IADD R20, R20, 0x1, -R3 ;  /* 0x000000011414a824 */ /* 0x000fe200078e0a03 */
[----:B------:R-:W-:Y:S01]  /*6440*/  IADD3 R14, R8, 0x9, RZ ;  /* 0x00000009080e7810 */ /* 0x000fe20007ffe0ff */
[----:B------:R-:W-:Y:S01]  /*6450*/  IMAD.MOV.U32 R5, RZ, RZ, R21 ;  /* 0x000000ffff057224 */ /* 0x000fe200078e0015 */
[----:B------:R-:W-:-:S02]  /*6460*/  ISETP.GT.U32.AND P2, PT, R3, R11, PT ;  /* 0x0000000b0300720c */ /* 0x000fc40003f44070 */
[----:B------:R-:W-:Y:S01]  /*6470*/  IABS R16, R14 ;  /* 0x0000000e00107213 */ /* 0x000fe20000000000 */
[----:B------:R-:W-:Y:S01]  /*6480*/  @!P5 IMAD.IADD R23, R23, 0x1, -R3 ;  /* 0x000000011717d824 */ /* 0x000fe200078e0a03 */
[----:B------:R-:W-:Y:S01]  /*6490*/  ISETP.GE.AND P5, PT, R7, RZ, PT ;  /* 0x000000ff0700720c */ /* 0x000fe20003fa6270 */
[----:B0-----:R-:W-:Y:S01]  /*64a0*/  IMAD.MOV.U32 R0, RZ, RZ, R15 ;  /* 0x000000ffff007224 */ /* 0x001fe200078e000f */
[----:B------:R-:W-:Y:S01]  /*64b0*/  IABS R15, R13 ;  /* 0x0000000d000f7213 */ /* 0x000fe20000000000 */
[----:B------:R-:W-:Y:S02]  /*64c0*/  @!P1 IMAD.MOV R5, RZ, RZ, -R5 ;  /* 0x000000ffff059224 */ /* 0x000fe400078e0a05 */
[----:B------:R-:W-:Y:S01]  /*64d0*/  @!P3 IMAD.MOV R0, RZ, RZ, -R0 ;  /* 0x000000ffff00b224 */ /* 0x000fe200078e0a00 */
[----:B------:R-:W-:Y:S01]  /*64e0*/  ISETP.GT.U32.AND P3, PT, R3, R12, PT ;  /* 0x0000000c0300720c */ /* 0x000fe20003f64070 */
[----:B------:R-:W-:Y:S01]  /*64f0*/  IMAD.MOV.U32 R4, RZ, RZ, R15 ;  /* 0x000000ffff047224 */ /* 0x000fe200078e000f */
[----:B------:R-:W-:Y:S01]  /*6500*/  IADD3 R15, R8, 0xa, RZ ;  /* 0x0000000a080f7810 */ /* 0x000fe20007ffe0ff */
[----:B------:R-:W-:Y:S01]  /*6510*/  @!P2 IMAD.IADD R11, R11, 0x1, -R3 ;  /* 0x000000010b0ba824 */ /* 0x000fe200078e0a03 */
[----:B------:R0:W-:Y:S01]  /*6520*/  STL [R1+0x3c], R0 ;  /* 0x00003c0001007387 */ /* 0x0001e20000100800 */
[----:B------:R-:W-:Y:S01]  /*6530*/  IMAD.HI.U32 R18, R2, R4, RZ ;  /* 0x0000000402127227 */ /* 0x000fe200078e00ff */
[----:B------:R-:W-:-:S02]  /*6540*/  IABS R7, R15 ;  /* 0x0000000f00077213 */ /* 0x000fc40000000000 */
[----:B------:R-:W-:Y:S01]  /*6550*/  STL [R1+0x30], R5 ;  /* 0x0000300501007387 */ /* 0x000fe20000100800 */
[----:B------:R-:W-:Y:S02]  /*6560*/  IMAD.MOV R18, RZ, RZ, -R18 ;  /* 0x000000ffff127224 */ /* 0x000fe400078e0a12 */
[----:B------:R-:W-:-:S04]  /*6570*/  IMAD.HI.U32 R21, R2, R7, RZ ;  /* 0x0000000702157227 */ /* 0x000fc800078e00ff */
[----:B------:R-:W-:Y:S01]  /*6580*/  @!P3 IMAD.IADD R12, R12, 0x1, -R3 ;  /* 0x000000010c0cb824 */ /* 0x000fe200078e0a03 */
[----:B------:R-:W-:Y:S01]  /*6590*/  ISETP.GE.AND P3, PT, R13, RZ, PT ;  /* 0x000000ff0d00720c */ /* 0x000fe20003f66270 */
[C---:B------:R-:W-:Y:S01]  /*65a0*/  IMAD R4, R3.reuse, R18, R4 ;  /* 0x0000001203047224 */ /* 0x040fe200078e0204 */
[----:B------:R-:W-:Y:S01]  /*65b0*/  IADD3 R13, R8, 0x8, RZ ;  /* 0x00000008080d7810 */ /* 0x000fe20007ffe0ff */
[----:B0-----:R-:W-:Y:S01]  /*65c0*/  IMAD.MOV.U32 R0, RZ, RZ, R23 ;  /* 0x000000ffff007224 */ /* 0x001fe200078e0017 */
[C---:B------:R-:W-:Y:S01]  /*65d0*/  ISETP.GT.U32.AND P1, PT, R3.reuse, R12, PT ;  /* 0x0000000c0300720c */ /* 0x040fe20003f24070 */
[----:B------:R-:W-:Y:S01]  /*65e0*/  IMAD.MOV R21, RZ, RZ, -R21 ;  /* 0x000000ffff157224 */ /* 0x000fe200078e0a15 */
[C---:B------:R-:W-:Y:S01]  /*65f0*/  ISETP.GT.U32.AND P2, PT, R3.reuse, R4, PT ;  /* 0x000000040300720c */ /* 0x040fe20003f44070 */
[----:B------:R-:W-:Y:S01]  /*6600*/  @!P4 IMAD.MOV R0, RZ, RZ, -R0 ;  /* 0x000000ffff00c224 */ /* 0x000fe200078e0a00 */
[C---:B------:R-:W-:Y:S01]  /*6610*/  ISETP.GT.U32.AND P4, PT, R3.reuse, R11, PT ;  /* 0x0000000b0300720c */ /* 0x040fe20003f84070 */
[----:B------:R-:W-:Y:S01]  /*6620*/  IMAD R7, R3, R21, R7 ;  /* 0x0000001503077224 */ /* 0x000fe200078e0207 */
[----:B------:R-:W-:-:S02]  /*6630*/  IABS R18, R13 ;  /* 0x0000000d00127213 */ /* 0x000fc40000000000 */
[----:B------:R0:W-:Y:S03]  /*6640*/  STL [R1+0xc], R0 ;  /* 0x00000c0001007387 */ /* 0x0001e60000100800 */
[----:B------:R-:W-:-:S04]  /*6650*/  IMAD.HI.U32 R21, R2, R18, RZ ;  /* 0x0000001202157227 */ /* 0x000fc800078e00ff */
[--C-:B------:R-:W-:Y:S01]  /*6660*/  @!P1 IMAD.IADD R12, R12, 0x1, -R3.reuse ;  /* 0x000000010c0c9824 */ /* 0x100fe200078e0a03 */
[----:B------:R-:W-:Y:S01]  /*6670*/  ISETP.GT.U32.AND P1, PT, R3, R7, PT ;  /* 0x000000070300720c */ /* 0x000fe20003f24070 */
[--C-:B------:R-:W-:Y:S01]  /*6680*/  @!P4 IMAD.IADD R11, R11, 0x1, -R3.reuse ;  /* 0x000000010b0bc824 */ /* 0x100fe200078e0a03 */
[----:B------:R-:W-:Y:S01]  /*6690*/  ISETP.GE.AND P4, PT, R14, RZ, PT ;  /* 0x000000ff0e00720c */ /* 0x000fe20003f86270 */
[----:B0-----:R-:W-:Y:S02]  /*66a0*/  IMAD.MOV.U32 R0, RZ, RZ, R20 ;  /* 0x000000ffff007224 */ /* 0x001fe400078e0014 */
[--C-:B------:R-:W-:Y:S01]  /*66b0*/  @!P2 IMAD.IADD R4, R4, 0x1, -R3.reuse ;  /* 0x000000010404a824 */ /* 0x100fe200078e0a03 */
[----:B------:R-:W-:Y:S01]  /*66c0*/  ISETP.GE.AND P2, PT, R13, RZ, PT ;  /* 0x000000ff0d00720c */ /* 0x000fe20003f46270 */
[----:B------:R-:W-:Y:S01]  /*66d0*/  @!P6 IMAD.MOV R0, RZ, RZ, -R0 ;  /* 0x000000ffff00e224 */ /* 0x000fe200078e0a00 */
[----:B------:R-:W-:Y:S01]  /*66e0*/  IADD3 R13, R8, 0x7, RZ ;  /* 0x00000007080d7810 */ /* 0x000fe20007ffe0ff */
[----:B------:R-:W-:Y:S01]  /*66f0*/  IMAD.MOV.U32 R5, RZ, RZ, R12 ;  /* 0x000000ffff057224 */ /* 0x000fe200078e000c */
[----:B------:R-:W-:Y:S01]  /*6700*/  ISETP.GE.AND P6, PT, R15, RZ, PT ;  /* 0x000000ff0f00720c */ /* 0x000fe20003fc6270 */
[----:B------:R-:W-:Y:S01]  /*6710*/  IMAD.HI.U32 R20, R2, R16, RZ ;  /* 0x0000001002147227 */ /* 0x000fe200078e00ff */
[----:B------:R0:W-:Y:S03]  /*6720*/  STL [R1+0x28], R0 ;  /* 0x0000280001007387 */ /* 0x0001e60000100800 */
[----:B------:R-:W-:Y:S01]  /*6730*/  @!P1 IMAD.IADD R7, R7, 0x1, -R3 ;  /* 0x0000000107079824 */ /* 0x000fe200078e0a03 */
[----:B------:R-:W-:Y:S01]  /*6740*/  ISETP.GE.AND P1, PT, R13, RZ, PT ;  /* 0x000000ff0d00720c */ /* 0x000fe20003f26270 */
[----:B------:R-:W-:Y:S01]  /*6750*/  @!P0 IMAD.MOV R5, RZ, RZ, -R5 ;  /* 0x000000ffff058224 */ /* 0x000fe200078e0a05 */
[----:B------:R-:W-:Y:S01]  /*6760*/  ISETP.GT.U32.AND P0, PT, R3, R4, PT ;  /* 0x000000040300720c */ /* 0x000fe20003f04070 */
[----:B------:R-:W-:-:S02]  /*6770*/  IMAD.MOV R20, RZ, RZ, -R20 ;  /* 0x000000ffff147224 */ /* 0x000fc400078e0a14 */
[----:B------:R-:W-:Y:S01]  /*6780*/  IMAD.MOV R21, RZ, RZ, -R21 ;  /* 0x000000ffff157224 */ /* 0x000fe200078e0a15 */
[----:B------:R-:W-:Y:S01]  /*6790*/  STL [R1+0x10], R5 ;  /* 0x0000100501007387 */ /* 0x000fe20000100800 */
[----:B0-----:R-:W-:Y:S01]  /*67a0*/  IMAD.MOV.U32 R0, RZ, RZ, R11 ;  /* 0x000000ffff007224 */ /* 0x001fe200078e000b */
[----:B------:R-:W-:Y:S01]  /*67b0*/  IABS R11, R13 ;  /* 0x0000000d000b7213 */ /* 0x000fe20000000000 */
[C---:B------:R-:W-:Y:S01]  /*67c0*/  IMAD R14, R3.reuse, R20, R16 ;  /* 0x00000014030e7224 */ /* 0x040fe200078e0210 */
[----:B------:R-:W-:Y:S01]  /*67d0*/  IABS R20, R28 ;  /* 0x0000001c00147213 */ /* 0x000fe20000000000 */
[----:B------:R-:W-:Y:S01]  /*67e0*/  @!P5 IMAD.MOV R0, RZ, RZ, -R0 ;  /* 0x000000ffff00d224 */ /* 0x000fe200078e0a00 */
[C---:B------:R-:W-:Y:S01]  /*67f0*/  ISETP.GT.U32.AND P5, PT, R3.reuse, R7, PT ;  /* 0x000000070300720c */ /* 0x040fe20003fa4070 */
[C---:B------:R-:W-:Y:S01]  /*6800*/  IMAD R18, R3.reuse, R21, R18 ;  /* 0x0000001503127224 */ /* 0x040fe200078e0212 */
[----:B------:R-:W-:Y:S01]  /*6810*/  IADD3 R21, R8, 0x6, RZ ;  /* 0x0000000608157810 */ /* 0x000fe20007ffe0ff */
[----:B------:R-:W-:Y:S01]  /*6820*/  @!P0 IMAD.IADD R4, R4, 0x1, -R3 ;  /* 0x0000000104048824 */ /* 0x000fe200078e0a03 */
[----:B------:R-:W-:Y:S01]  /*6830*/  ISETP.GT.U32.AND P0, PT, R3, R14, PT ;  /* 0x0000000e0300720c */ /* 0x000fe20003f04070 */
[----:B------:R0:W-:Y:S01]  /*6840*/  STL [R1+0x14], R0 ;  /* 0x0000140001007387 */ /* 0x0001e20000100800 */
[----:B------:R-:W-:Y:S01]  /*6850*/  IMAD.HI.U32 R12, R2, R11, RZ ;  /* 0x0000000b020c7227 */ /* 0x000fe200078e00ff */
[----:B------:R-:W-:-:S03]  /*6860*/  IABS R16, R21 ;  /* 0x0000001500107213 */ /* 0x000fc60000000000 */
[----:B------:R-:W-:Y:S02]  /*6870*/  IMAD.MOV R12, RZ, RZ, -R12 ;  /* 0x000000ffff0c7224 */ /* 0x000fe400078e0a0c */
[----:B------:R-:W-:Y:S02]  /*6880*/  @!P3 IMAD.MOV R4, RZ, RZ, -R4 ;  /* 0x000000ffff04b224 */ /* 0x000fe400078e0a04 */
[----:B------:R-:W-:Y:S01]  /*6890*/  @!P5 IMAD.IADD R7, R7, 0x1, -R3 ;  /* 0x000000010707d824 */ /* 0x000fe200078e0a03 */
[C---:B------:R-:W-:Y:S01]  /*68a0*/  ISETP.GT.U32.AND P5, PT, R3.reuse, R18, PT ;  /* 0x000000120300720c */ /* 0x040fe20003fa4070 */
[----:B------:R-:W-:Y:S01]  /*68b0*/  IMAD R11, R3, R12, R11 ;  /* 0x0000000c030b7224 */ /* 0x000fe200078e020b */
[----:B0-----:R-:W-:Y:S01]  /*68c0*/  IADD3 R0, R8, 0x4, RZ ;  /* 0x0000000408007810 */ /* 0x001fe20007ffe0ff */
[----:B------:R-:W-:Y:S01]  /*68d0*/  @!P0 IMAD.IADD R14, R14, 0x1, -R3 ;  /* 0x000000010e0e8824 */ /* 0x000fe200078e0a03 */
[----:B------:R0:W-:Y:S01]  /*68e0*/  STL [R1+0xdec], R4 ;  /* 0x000dec0401007387 */ /* 0x0001e20000100800 */
[----:B------:R-:W-:Y:S01]  /*68f0*/  IMAD.HI.U32 R12, R2, R25, RZ ;  /* 0x00000019020c7227 */ /* 0x000fe200078e00ff */
[----:B------:R-:W-:-:S02]  /*6900*/  IABS R15, R0 ;  /* 0x00000000000f7213 */ /* 0x000fc40000000000 */
[----:B------:R-:W-:Y:S01]  /*6910*/  ISETP.GT.U32.AND P0, PT, R3, R11, PT ;  /* 0x0000000b0300720c */ /* 0x000fe20003f04070 */
[----:B------:R-:W-:-:S04]  /*6920*/  IMAD.HI.U32 R23, R2, R20, RZ ;  /* 0x0000001402177227 */ /* 0x000fc800078e00ff */
[----:B------:R-:W-:Y:S01]  /*6930*/  @!P5 IMAD.IADD R18, R18, 0x1, -R3 ;  /* 0x000000011212d824 */ /* 0x000fe200078e0a03 */
[----:B------:R-:W-:Y:S01]  /*6940*/  ISETP.GT.U32.AND P5, PT, R3, R14, PT ;  /* 0x0000000e0300720c */ /* 0x000fe20003fa4070 */
[----:B------:R-:W-:-:S03]  /*6950*/  IMAD.HI.U32 R13, R2, R15, RZ ;  /* 0x0000000f020d7227 */ /* 0x000fc600078e00ff */
[C---:B------:R-:W-:Y:S01]  /*6960*/  ISETP.GT.U32.AND P3, PT, R3.reuse, R18, PT ;  /* 0x000000120300720c */ /* 0x040fe20003f64070 */
[----:B------:R-:W-:Y:S02]  /*6970*/  IMAD.MOV R13, RZ, RZ, -R13 ;  /* 0x000000ffff0d7224 */ /* 0x000fe400078e0a0d */
[----:B------:R-:W-:Y:S02]  /*6980*/  IMAD.MOV R12, RZ, RZ, -R12 ;  /* 0x000000ffff0c7224 */ /* 0x000fe400078e0a0c */
[C---:B------:R-:W-:Y:S01]  /*6990*/  IMAD R15, R3.reuse, R13, R15 ;  /* 0x0000000d030f7224 */ /* 0x040fe200078e020f */
[----:B------:R-:W-:Y:S01]  /*69a0*/  IADD3 R13, R8, 0x1, RZ ;  /* 0x00000001080d7810 */ /* 0x000fe20007ffe0ff */
[----:B------:R-:W-:Y:S02]  /*69b0*/  IMAD.MOV R23, RZ, RZ, -R23 ;  /* 0x000000ffff177224 */ /* 0x000fe400078e0a17 */
[----:B------:R-:W-:Y:S02]  /*69c0*/  @!P5 IMAD.IADD R14, R14, 0x1, -R3 ;  /* 0x000000010e0ed824 */ /* 0x000fe400078e0a03 */
[C---:B------:R-:W-:Y:S01]  /*69d0*/  IMAD R25, R3.reuse, R12, R25 ;  /* 0x0000000c03197224 */ /* 0x040fe200078e0219 */
[----:B------:R-:W-:Y:S01]  /*69e0*/  IADD3 R12, R8, 0x2, RZ ;  /* 0x00000002080c7810 */ /* 0x000fe20007ffe0ff */
[----:B------:R-:W-:Y:S01]  /*69f0*/  @!P4 IMAD.MOV R14, RZ, RZ, -R14 ;  /* 0x000000ffff0ec224 */ /* 0x000fe200078e0a0e */
[C---:B------:R-:W-:Y:S01]  /*6a00*/  ISETP.GT.U32.AND P4, PT, R3.reuse, R15, PT ;  /* 0x0000000f0300720c */ /* 0x040fe20003f84070 */
[----:B------:R-:W-:Y:S01]  /*6a10*/  IMAD R20, R3, R23, R20 ;  /* 0x0000001703147224 */ /* 0x000fe200078e0214 */
[----:B------:R-:W1:Y:S01]  /*6a20*/  S2R R8, SR_TID.X ;  /* 0x0000000000087919 */ /* 0x000e620000002100 */
[----:B------:R-:W-:-:S04]  /*6a30*/  IMAD.HI.U32 R24, R2, R16, RZ ;  /* 0x0000001002187227 */ /* 0x000fc800078e00ff */
[--C-:B------:R-:W-:Y:S02]  /*6a40*/  @!P0 IMAD.IADD R11, R11, 0x1, -R3.reuse ;  /* 0x000000010b0b8824 */ /* 0x100fe400078e0a03 */
[----:B------:R-:W-:Y:S01]  /*6a50*/  @!P3 IMAD.IADD R18, R18, 0x1, -R3 ;  /* 0x000000011212b824 */ /* 0x000fe200078e0a03 */
[C---:B------:R-:W-:Y:S01]  /*6a60*/  ISETP.GT.U32.AND P3, PT, R3.reuse, R25, PT ;  /* 0x000000190300720c */ /* 0x040fe20003f64070 */
[----:B------:R-:W-:Y:S01]  /*6a70*/  @!P6 IMAD.MOV R7, RZ, RZ, -R7 ;  /* 0x000000ffff07e224 */ /* 0x000fe200078e0a07 */
[C---:B------:R-:W-:Y:S01]  /*6a80*/  ISETP.GT.U32.AND P6, PT, R3.reuse, R20, PT ;  /* 0x000000140300720c */ /* 0x040fe20003fc4070 */
[----:B------:R-:W-:Y:S01]  /*6a90*/  IMAD.MOV R24, RZ, RZ, -R24 ;  /* 0x000000ffff187224 */ /* 0x000fe200078e0a18 */
[----:B------:R-:W-:Y:S01]  /*6aa0*/  ISETP.GT.U32.AND P0, PT, R3, R11, PT ;  /* 0x0000000b0300720c */ /* 0x000fe20003f04070 */
[--C-:B------:R-:W-:Y:S01]  /*6ab0*/  @!P4 IMAD.IADD R15, R15, 0x1, -R3.reuse ;  /* 0x000000010f0fc824 */ /* 0x100fe200078e0a03 */
[----:B------:R-:W-:Y:S01]  /*6ac0*/  STL [R1+0xdf0], R7 ;  /* 0x000df00701007387 */ /* 0x000fe20000100800 */
[C---:B------:R-:W-:Y:S01]  /*6ad0*/  IMAD R16, R3.reuse, R24, R16 ;  /* 0x0000001803107224 */ /* 0x040fe200078e0210 */
[----:B------:R-:W-:Y:S01]  /*6ae0*/  IABS R24, R12 ;  /* 0x0000000c00187213 */ /* 0x000fe20000000000 */
[----:B------:R-:W-:Y:S01]  /*6af0*/  @!P2 IMAD.MOV R18, RZ, RZ, -R18 ;  /* 0x000000ffff12a224 */ /* 0x000fe200078e0a12 */
[----:B------:R-:W-:Y:S02]  /*6b00*/  STL [R1+0xdf4], R14 ;  /* 0x000df40e01007387 */ /* 0x000fe40000100800 */
[----:B------:R-:W-:Y:S01]  /*6b10*/  ISETP.GT.U32.AND P5, PT, R3, R16, PT ;  /* 0x000000100300720c */ /* 0x000fe20003fa4070 */
[--C-:B------:R-:W-:Y:S01]  /*6b20*/  @!P3 IMAD.IADD R25, R25, 0x1, -R3.reuse ;  /* 0x000000011919b824 */ /* 0x100fe200078e0a03 */
[----:B------:R-:W-:Y:S01]  /*6b30*/  ISETP.GT.U32.AND P3, PT, R3, R15, PT ;  /* 0x0000000f0300720c */ /* 0x000fe20003f64070 */
[--C-:B------:R-:W-:Y:S01]  /*6b40*/  @!P6 IMAD.IADD R20, R20, 0x1, -R3.reuse ;  /* 0x000000011414e824 */ /* 0x100fe200078e0a03 */
[----:B-1----:R-:W-:Y:S01]  /*6b50*/  LOP3.LUT R5, R8, 0x7f, RZ, 0xc0, !PT ;  /* 0x0000007f08057812 */ /* 0x002fe200078ec0ff */
[----:B------:R-:W-:Y:S01]  /*6b60*/  @!P0 IMAD.IADD R11, R11, 0x1, -R3 ;  /* 0x000000010b0b8824 */ /* 0x000fe200078e0a03 */
[----:B------:R-:W-:Y:S01]  /*6b70*/  ISETP.GE.AND P0, PT, R21, RZ, PT ;  /* 0x000000ff1500720c */ /* 0x000fe20003f06270 */
[----:B------:R-:W-:Y:S01]  /*6b80*/  IMAD.HI.U32 R23, R2, R24, RZ ;  /* 0x0000001802177227 */ /* 0x000fe200078e00ff */
[C---:B------:R-:W-:Y:S01]  /*6b90*/  ISETP.GT.U32.AND P2, PT, R3.reuse, R25, PT ;  /* 0x000000190300720c */ /* 0x040fe20003f44070 */
[----:B------:R1:W-:Y:S01]  /*6ba0*/  STL [R1+0xdf8], R18 ;  /* 0x000df81201007387 */ /* 0x0003e20000100800 */
[----:B------:R-:W-:Y:S01]  /*6bb0*/  IABS R21, R13 ;  /* 0x0000000d00157213 */ /* 0x000fe20000000000 */
[----:B------:R-:W-:Y:S01]  /*6bc0*/  IMAD.MOV R23, RZ, RZ, -R23 ;  /* 0x000000ffff177224 */ /* 0x000fe200078e0a17 */
[----:B------:R-:W-:Y:S01]  /*6bd0*/  ISETP.GT.U32.AND P4, PT, R3, R20, PT ;  /* 0x000000140300720c */ /* 0x000fe20003f84070 */
[----:B------:R-:W-:Y:S01]  /*6be0*/  @!P5 IMAD.IADD R16, R16, 0x1, -R3 ;  /* 0x000000011010d824 */ /* 0x000fe200078e0a03 */
[----:B------:R-:W-:Y:S01]  /*6bf0*/  ISETP.GE.AND P5, PT, R28, RZ, PT ;  /* 0x000000ff1c00720c */ /* 0x000fe20003fa6270 */
[----:B------:R-:W-:-:S03]  /*6c00*/  IMAD.HI.U32 R2, R2, R21, RZ ;  /* 0x0000001502027227 */ /* 0x000fc600078e00ff */
[----:B------:R-:W-:Y:S01]  /*6c10*/  ISETP.GT.U32.AND P6, PT, R3, R16, PT ;  /* 0x000000100300720c */ /* 0x000fe20003fc4070 */
[----:B------:R-:W-:Y:S01]  /*6c20*/  @!P3 IMAD.IADD R15, R15, 0x1, -R3 ;  /* 0x000000010f0fb824 */ /* 0x000fe200078e0a03 */
[----:B------:R-:W-:Y:S01]  /*6c30*/  ISETP.GE.AND P3, PT, R12, RZ, PT ;  /* 0x000000ff0c00720c */ /* 0x000fe20003f66270 */
[----:B------:R-:W-:Y:S01]  /*6c40*/  IMAD.MOV R2, RZ, RZ, -R2 ;  /* 0x000000ffff027224 */ /* 0x000fe200078e0a02 */
[----:B------:R-:W-:Y:S01]  /*6c50*/  SHF.R.S32.HI R12, RZ, 0x1f, R6 ;  /* 0x0000001fff0c7819 */ /* 0x000fe20000011406 */
[----:B------:R-:W-:Y:S02]  /*6c60*/  IMAD R24, R3, R23, R24 ;  /* 0x0000001703187224 */ /* 0x000fe400078e0218 */
[----:B------:R-:W-:Y:S01]  /*6c70*/  @!P1 IMAD.MOV R11, RZ, RZ, -R11 ;  /* 0x000000ffff0b9224 */ /* 0x000fe200078e0a0b */
[----:B------:R-:W-:Y:S01]  /*6c80*/  ISETP.GE.AND P1, PT, R0, RZ, PT ;  /* 0x000000ff0000720c */ /* 0x000fe20003f26270 */
[----:B------:R-:W-:Y:S01]  /*6c90*/  @!P2 IMAD.IADD R25, R25, 0x1, -R3 ;  /* 0x000000011919a824 */ /* 0x000fe200078e0a03 */
[----:B------:R-:W-:Y:S01]  /*6ca0*/  ISETP.GE.AND P2, PT, R13, RZ, PT ;  /* 0x000000ff0d00720c */ /* 0x000fe20003f46270 */
[----:B------:R-:W-:Y:S01]  /*6cb0*/  IMAD R23, R3, R2, R21 ;  /* 0x0000000203177224 */ /* 0x000fe200078e0215 */
[----:B------:R-:W-:Y:S01]  /*6cc0*/  LEA.HI R0, R12, R6, RZ, 0x8 ;  /* 0x000000060c007211 */ /* 0x000fe200078f40ff */
[C---:B------:R-:W-:Y:S01]  /*6cd0*/  IMAD.SHL.U32 R2, R8.reuse, 0x80, RZ ;  /* 0x0000008008027824 */ /* 0x040fe200078e00ff */
[C---:B------:R-:W-:Y:S01]  /*6ce0*/  LOP3.LUT R12, R8.reuse, 0x7, RZ, 0xc0, !PT ;  /* 0x00000007080c7812 */ /* 0x040fe200078ec0ff */
[----:B------:R-:W-:Y:S01]  /*6cf0*/  IMAD.SHL.U32 R13, R8, 0x20, RZ ;  /* 0x00000020080d7824 */ /* 0x000fe200078e00ff */
[--C-:B------:R-:W-:Y:S01]  /*6d00*/  SHF.R.S32.HI R21, RZ, 0x2, R8.reuse ;  /* 0x00000002ff157819 */ /* 0x100fe20000011408 */
[--C-:B------:R-:W-:Y:S01]  /*6d10*/  @!P4 IMAD.IADD R20, R20, 0x1, -R3.reuse ;  /* 0x000000011414c824 */ /* 0x100fe200078e0a03 */
[----:B------:R-:W-:Y:S01]  /*6d20*/  ISETP.GE.AND P4, PT, R29, RZ, PT ;  /* 0x000000ff1d00720c */ /* 0x000fe20003f86270 */
[----:B------:R-:W-:Y:S01]  /*6d30*/  IMAD.SHL.U32 R28, R8, 0x2, RZ ;  /* 0x00000002081c7824 */ /* 0x000fe200078e00ff */
[----:B------:R-:W-:Y:S01]  /*6d40*/  SHF.R.S32.HI R29, RZ, 0x6, R8 ;  /* 0x00000006ff1d7819 */ /* 0x000fe20000011408 */
[----:B------:R-:W-:Y:S01]  /*6d50*/  @!P6 IMAD.IADD R16, R16, 0x1, -R3 ;  /* 0x000000011010e824 */ /* 0x000fe200078e0a03 */
[----:B------:R-:W-:Y:S01]  /*6d60*/  LOP3.LUT R2, R2, 0x3000, RZ, 0xc0, !PT ;  /* 0x0000300002027812 */ /* 0x000fe200078ec0ff */
[----:B0-----:R-:W-:Y:S01]  /*6d70*/  IMAD.SHL.U32 R4, R8, 0x10, RZ ;  /* 0x0000001008047824 */ /* 0x001fe200078e00ff */
[----:B------:R-:W-:Y:S01]  /*6d80*/  LOP3.LUT R6, R13, 0x60, RZ, 0xc0, !PT ;  /* 0x000000600d067812 */ /* 0x000fe200078ec0ff */
[C---:B------:R-:W-:Y:S01]  /*6d90*/  IMAD.SHL.U32 R13, R12.reuse, 0x10, RZ ;  /* 0x000000100c0d7824 */ /* 0x040fe200078e00ff */
[----:B------:R-:W-:Y:S01]  /*6da0*/  SGXT R29, R29, 0x1 ;  /* 0x000000011d1d781a */ /* 0x000fe20000000200 */
[----:B------:R-:W-:Y:S01]  /*6db0*/  IMAD R2, R12, 0x200, R2 ;  /* 0x000002000c027824 */ /* 0x000fe200078e0202 */
[----:B------:R-:W-:Y:S01]  /*6dc0*/  SGXT R21, R21, 0x1 ;  /* 0x000000011515781a */ /* 0x000fe20000000200 */
[----:B------:R-:W-:Y:S01]  /*6dd0*/  @!P0 IMAD.MOV R16, RZ, RZ, -R16 ;  /* 0x000000ffff108224 */ /* 0x000fe200078e0a10 */
[----:B------:R-:W-:Y:S01]  /*6de0*/  LOP3.LUT R29, R29, 0x90, RZ, 0xc0, !PT ;  /* 0x000000901d1d7812 */ /* 0x000fe200078ec0ff */
[----:B------:R-:W-:Y:S01]  /*6df0*/  IMAD.MOV.U32 R0, RZ, RZ, c[0x0][0x18c] ;  /* 0x00006300ff007624 */ /* 0x000fe200078e00ff */
[----:B------:R-:W-:Y:S01]  /*6e00*/  LOP3.LUT R12, R6, 0x90, R21, 0xf8, !PT ;  /* 0x00000090060c7812 */ /* 0x000fe200078ef815 */
[----:B------:R-:W-:Y:S01]  /*6e10*/  IMAD R21, R5, c[0x0][0x18c], RZ ;  /* 0x0000630005157a24 */ /* 0x000fe200078e02ff */
[--C-:B------:R-:W-:Y:S01]  /*6e20*/  LOP3.LUT R13, R13, 0x30, R28.reuse, 0x78, !PT ;  /* 0x000000300d0d7812 */ /* 0x100fe200078e781c */
[----:B------:R-:W-:Y:S01]  /*6e30*/  STL [R1+0xdfc], R11 ;  /* 0x000dfc0b01007387 */ /* 0x000fe20000100800 */
[----:B------:R-:W-:-:S02]  /*6e40*/  LOP3.LUT R29, R29, 0x7e, R28, 0x78, !PT ;  /* 0x0000007e1d1d7812 */ /* 0x000fc400078e781c */
[----:B------:R-:W-:Y:S01]  /*6e50*/  LOP3.LUT R12, R12, 0x10, R28, 0x78, !PT ;  /* 0x000000100c0c7812 */ /* 0x000fe200078e781c */
[----:B------:R-:W-:Y:S01]  /*6e60*/  IMAD.IADD R2, R2, 0x1, R13 ;  /* 0x0000000102027824 */ /* 0x000fe200078e020d */
[----:B------:R-:W-:Y:S01]  /*6e70*/  LOP3.LUT R28, R4, 0x100, RZ, 0xc0, !PT ;  /* 0x00000100041c7812 */ /* 0x000fe200078ec0ff */
[----:B------:R-:W-:Y:S01]  /*6e80*/  STL [R1+0xb6c], R6 ;  /* 0x000b6c0601007387 */ /* 0x000fe20000100800 */
[----:B------:R-:W-:Y:S01]  /*6e90*/  IMAD R13, R0, 0x80, R21 ;  /* 0x00000080000d7824 */ /* 0x000fe200078e0215 */
[----:B------:R-:W-:Y:S02]  /*6ea0*/  ISETP.GT.U32.AND P6, PT, R3, R24, PT ;  /* 0x000000180300720c */ /* 0x000fe40003fc4070 */
[----:B------:R-:W-:Y:S01]  /*6eb0*/  STL [R1+0xe00], R16 ;  /* 0x000e001001007387 */ /* 0x000fe20000100800 */
[----:B------:R-:W-:-:S03]  /*6ec0*/  IMAD.IADD R0, R28, 0x1, R12 ;  /* 0x000000011c007824 */ /* 0x000fc600078e020c */
[----:B------:R-:W-:Y:S04]  /*6ed0*/  STL [R1+0xc98], R29 ;  /* 0x000c981d01007387 */ /* 0x000fe80000100800 */
[----:B------:R0:W-:Y:S03]  /*6ee0*/  STL [R1+0xb4], R2 ;  /* 0x0000b40201007387 */ /* 0x0001e60000100800 */
[----:B------:R-:W-:Y:S01]  /*6ef0*/  @!P6 IMAD.IADD R24, R24, 0x1, -R3 ;  /* 0x000000011818e824 */ /* 0x000fe200078e0a03 */
[----:B------:R-:W2:Y:S01]  /*6f00*/  LDL.LU R8, [R1+0x38] ;  /* 0x0000380001087983 */ /* 0x000ea20000300800 */
[----:B------:R-:W-:-:S03]  /*6f10*/  ISETP.GT.U32.AND P6, PT, R3, R23, PT ;  /* 0x000000170300720c */ /* 0x000fc60003fc4070 */
[----:B-1----:R-:W3:Y:S01]  /*6f20*/  LDL.LU R18, [R1+0x24] ;  /* 0x0000240001127983 */ /* 0x002ee20000300800 */
[----:B------:R-:W-:-:S03]  /*6f30*/  ISETP.GT.U32.AND P0, PT, R3, R24, PT ;  /* 0x000000180300720c */ /* 0x000fc60003f04070 */
[----:B------:R-:W-:Y:S04]  /*6f40*/  STL [R1+0xb8], R0 ;  /* 0x0000b80001007387 */ /* 0x000fe80000100800 */
[----:B------:R-:W4:Y:S02]  /*6f50*/  LDL.LU R14, [R1+0x1c] ;  /* 0x00001c00010e7983 */ /* 0x000f240000300800 */
[--C-:B------:R-:W-:Y:S02]  /*6f60*/  @!P6 IMAD.IADD R23, R23, 0x1, -R3.reuse ;  /* 0x000000011717e824 */ /* 0x100fe400078e0a03 */
[----:B------:R-:W4:Y:S02]  /*6f70*/  LDL.LU R7, [R1+0x18] ;  /* 0x0000180001077983 */ /* 0x000f240000300800 */
[----:B------:R-:W-:Y:S01]  /*6f80*/  @!P0 IMAD.IADD R24, R24, 0x1, -R3 ;  /* 0x0000000118188824 */ /* 0x000fe200078e0a03 */
[----:B------:R-:W-:Y:S01]  /*6f90*/  ISETP.GT.U32.AND P6, PT, R3, R23, PT ;  /* 0x000000170300720c */ /* 0x000fe20003fc4070 */
[----:B------:R-:W4:Y:S01]  /*6fa0*/  LDL.LU R5, [R1] ;  /* 0x0000000001057983 */ /* 0x000f220000300800 */
[----:B0-----:R-:W-:-:S03]  /*6fb0*/  LEA R2, P0, R21, c[0x0][0x168], 0x1 ;  /* 0x00005a0015027a11 */ /* 0x001fc600078008ff */
[----:B------:R-:W4:Y:S01]  /*6fc0*/  LDL.LU R6, [R1+0x174] ;  /* 0x0001740001067983 */ /* 0x000f220000300800 */
[----:B------:R-:W-:-:S03]  /*6fd0*/  @!P5 IMAD.MOV R20, RZ, RZ, -R20 ;  /* 0x000000ffff14d224 */ /* 0x000fc600078e0a14 */
[----:B------:R-:W4:Y:S04]  /*6fe0*/  LDL.LU R4, [R1+0x178] ;  /* 0x0001780001047983 */ /* 0x000f280000300800 */
[----:B------:R-:W-:Y:S01]  /*6ff0*/  @!P6 IMAD.IADD R23, R23, 0x1, -R3 ;  /* 0x000000011717e824 */ /* 0x000fe200078e0a03 */
[----:B------:R-:W-:Y:S01]  /*7000*/  LEA R12, P6, R13, c[0x0][0x168], 0x1 ;  /* 0x00005a000d0c7a11 */ /* 0x000fe200078c08ff */
[----:B------:R-:W4:Y:S01]  /*7010*/  LDL.LU R19, [R1+0x17c] ;  /* 0x00017c0001137983 */ /* 0x000f220000300800 */
[----:B------:R-:W-:Y:S02]  /*7020*/  LEA.HI.X.SX32 R3, R21, c[0x0][0x16c], 0x1, P0 ;  /* 0x00005b0015037a11 */ /* 0x000fe400000f0eff */
[----:B------:R-:W-:Y:S01]  /*7030*/  ISETP.NE.AND P0, PT, RZ, c[0x0][0x17c], PT ;  /* 0x00005f00ff007a0c */ /* 0x000fe20003f05270 */
[----:B------:R-:W4:Y:S01]  /*7040*/  LDL.LU R17, [R1+0x188] ;  /* 0x0001880001117983 */ /* 0x000f220000300800 */
[----:B------:R-:W-:-:S02]  /*7050*/  LOP3.LUT R21, RZ, c[0x0][0x17c], RZ, 0x33, !PT ;  /* 0x00005f00ff157a12 */ /* 0x000fc400078e33ff */
[----:B------:R-:W-:Y:S01]  /*7060*/  LEA.HI.X.SX32 R13, R13, c[0x0][0x16c], 0x1, P6 ;  /* 0x00005b000d0d7a11 */ /* 0x000fe200030f0eff */
[----:B------:R0:W-:Y:S04]  /*7070*/  STL [R1+0xca0], R2 ;  /* 0x000ca00201007387 */ /* 0x0001e80000100800 */
[----:B------:R2:W-:Y:S04]  /*7080*/  STL [R1+0xc9c], R3 ;  /* 0x000c9c0301007387 */ /* 0x0005e80000100800 */
[----:B------:R-:W-:Y:S01]  /*7090*/  STL [R1+0xd48], R12 ;  /* 0x000d480c01007387 */ /* 0x000fe20000100800 */
[----:B0-----:R-:W-:-:S03]  /*70a0*/  SEL R2, R21, R22, !P0 ;  /* 0x0000001615027207 */ /* 0x001fc60004000000 */
[----:B------:R-:W-:Y:S04]  /*70b0*/  STL [R1+0xd44], R13 ;  /* 0x000d440d01007387 */ /* 0x000fe80000100800 */
[----:B------:R-:W-:Y:S04]  /*70c0*/  STL [R1+0xe08], R20 ;  /* 0x000e081401007387 */ /* 0x000fe80000100800 */
[----:B------:R-:W4:Y:S04]  /*70d0*/  LDL.LU R0, [R1+0x190] ;  /* 0x0001900001007983 */ /* 0x000f280000300800 */
[----:B------:R3:W-:Y:S01]  /*70e0*/  STL [R1+0x1ec], R2 ;  /* 0x0001ec0201007387 */ /* 0x0007e20000100800 */
[----:B--2---:R-:W-:-:S03]  /*70f0*/  SEL R3, R21, R8, !P0 ;  /* 0x0000000815037207 */ /* 0x004fc60004000000 */
[----:B------:R-:W2:Y:S01]  /*7100*/  LDL.LU R8, [R1+0x1a4] ;  /* 0x0001a40001087983 */ /* 0x000ea20000300800 */
[----:B---3--:R-:W-:-:S03]  /*7110*/  SEL R2, R21, R18, !P0 ;  /* 0x0000001215027207 */ /* 0x008fc60004000000 */
[----:B------:R0:W-:Y:S04]  /*7120*/  STL [R1+0x1e8], R3 ;  /* 0x0001e80301007387 */ /* 0x0001e80000100800 */
[----:B------:R-:W3:Y:S01]  /*7130*/  LDL.LU R22, [R1+0x18c] ;  /* 0x00018c0001167983 */ /* 0x000ee20000300800 */
[----:B----4-:R-:W-:-:S03]  /*7140*/  SEL R11, R21, R14, !P0 ;  /* 0x0000000e150b7207 */ /* 0x010fc60004000000 */
[----:B------:R-:W4:Y:S01]  /*7150*/  LDL.LU R20, [R1+0x184] ;  /* 0x0001840001147983 */ /* 0x000f220000300800 */
[----:B0-----:R-:W-:-:S03]  /*7160*/  SEL R3, R21, R7, !P0 ;  /* 0x0000000715037207 */ /* 0x001fc60004000000 */
[----:B------:R0:W-:Y:S04]  /*7170*/  STL [R1+0x1e4], R2 ;  /* 0x0001e40201007387 */ /* 0x0001e80000100800 */
[----:B------:R-:W2:Y:S04]  /*7180*/  LDL.LU R13, [R1+0x180] ;  /* 0x00018000010d7983 */ /* 0x000ea80000300800 */
[----:B------:R1:W-:Y:S01]  /*7190*/  STL [R1+0x1e0], R11 ;  /* 0x0001e00b01007387 */ /* 0x0003e20000100800 */
[----:B0-----:R-:W-:-:S03]  /*71a0*/  SEL R2, R21, R5, !P0 ;  /* 0x0000000515027207 */ /* 0x001fc60004000000 */
[----:B------:R-:W2:Y:S04]  /*71b0*/  LDL.LU R12, [R1+0x150] ;  /* 0x00015000010c7983 */ /* 0x000ea80000300800 */
[----:B------:R0:W-:Y:S01]  /*71c0*/  STL [R1+0x1d8], R3 ;  /* 0x0001d80301007387 */ /* 0x0001e20000100800 */
[----:B-1----:R-:W-:-:S03]  /*71d0*/  SEL R11, R21, R27, !P0 ;  /* 0x0000001b150b7207 */ /* 0x002fc60004000000 */
[----:B0-----:R-:W4:Y:S04]  /*71e0*/  LDL.LU R3, [R1+0x154] ;  /* 0x0001540001037983 */ /* 0x001f280000300800 */
[----:B------:R0:W-:Y:S04]  /*71f0*/  STL [R1+0x1d4], R2 ;  /* 0x0001d40201007387 */ /* 0x0001e80000100800 */
[----:B0-----:R-:W4:Y:S04]  /*7200*/  LDL.LU R2, [R1+0x158] ;  /* 0x0001580001027983 */ /* 0x001f280000300800 */
[----:B------:R-:W4:Y:S04]  /*7210*/  LDL.LU R28, [R1+0x15c] ;  /* 0x00015c00011c7983 */ /* 0x000f280000300800 */
[----:B------:R-:W4:Y:S04]  /*7220*/  LDL.LU R7, [R1+0x164] ;  /* 0x0001640001077983 */ /* 0x000f280000300800 */
[----:B------:R-:W4:Y:S04]  /*7230*/  LDL.LU R27, [R1+0x1a0] ;  /* 0x0001a000011b7983 */ /* 0x000f280000300800 */
[----:B------:R-:W4:Y:S04]  /*7240*/  LDL.LU R5, [R1+0x16c] ;  /* 0x00016c0001057983 */ /* 0x000f280000300800 */
[----:B------:R0:W-:Y:S02]  /*7250*/  STL [R1+0x1d0], R11 ;  /* 0x0001d00b01007387 */ /* 0x0001e40000100800 */
[----:B0-----:R-:W-:-:S02]  /*7260*/  SEL R11, R21, R6, !P0 ;  /* 0x00000006150b7207 */ /* 0x001fc40004000000 */
[----:B------:R-:W4:Y:S01]  /*7270*/  LDL.LU R6, [R1+0x170] ;  /* 0x0001700001067983 */ /* 0x000f220000300800 */
[----:B------:R-:W-:-:S03]  /*7280*/  SEL R14, R21, R4, !P0 ;  /* 0x00000004150e7207 */ /* 0x000fc60004000000 */
[----:B------:R0:W-:Y:S04]  /*7290*/  STL [R1+0x1cc], R11 ;  /* 0x0001cc0b01007387 */ /* 0x0001e80000100800 */
[----:B------:R-:W4:Y:S04]  /*72a0*/  LDL.LU R4, [R1+0x1f4] ;  /* 0x0001f40001047983 */ /* 0x000f280000300800 */
[----:B------:R-:W-:Y:S01]  /*72b0*/  STL [R1+0x1c8], R14 ;  /* 0x0001c80e01007387 */ /* 0x000fe20000100800 */
[----:B0-----:R-:W-:-:S03]  /*72c0*/  SEL R11, R21, R19, !P0 ;  /* 0x00000013150b7207 */ /* 0x001fc60004000000 */
[----:B------:R-:W4:Y:S04]  /*72d0*/  LDL.LU R29, [R1+0x168] ;  /* 0x00016800011d7983 */ /* 0x000f280000300800 */
[----:B------:R-:W4:Y:S04]  /*72e0*/  LDL.LU R16, [R1+0x160] ;  /* 0x0001600001107983 */ /* 0x000f280000300800 */
[----:B------:R0:W-:Y:S01]  /*72f0*/  STL [R1+0x1c4], R11 ;  /* 0x0001c40b01007387 */ /* 0x0001e20000100800 */
[----:B------:R-:W-:-:S03]  /*7300*/  SEL R17, R21, R17, !P0 ;  /* 0x0000001115117207 */ /* 0x000fc60004000000 */
[----:B0-----:R-:W4:Y:S04]  /*7310*/  LDL.LU R11, [R1+0x13c] ;  /* 0x00013c00010b7983 */ /* 0x001f280000300800 */
[----:B------:R-:W4:Y:S01]  /*7320*/  LDL.LU R18, [R1+0x140] ;  /* 0x0001400001127983 */ /* 0x000f220000300800 */
[----:B------:R-:W-:-:S03]  /*7330*/  SEL R0, R21, R0, !P0 ;  /* 0x0000000015007207 */ /* 0x000fc60004000000 */
[----:B------:R-:W4:Y:S04]  /*7340*/  LDL.LU R19, [R1+0x144] ;  /* 0x0001440001137983 */ /* 0x000f280000300800 */
[----:B------:R-:W4:Y:S04]  /*7350*/  LDL.LU R14, [R1+0x148] ;  /* 0x00014800010e7983 */ /* 0x000f280000300800 */
[----:B------:R0:W-:Y:S04]  /*7360*/  STL [R1+0x1c0], R17 ;  /* 0x0001c01101007387 */ /* 0x0001e80000100800 */
[----:B0-----:R-:W4:Y:S04]  /*7370*/  LDL.LU R17, [R1+0x14c] ;  /* 0x00014c0001117983 */ /* 0x001f280000300800 */
[----:B------:R0:W-:Y:S04]  /*7380*/  STL [R1+0x1bc], R0 ;  /* 0x0001bc0001007387 */ /* 0x0001e80000100800 */
[----:B0-----:R-:W4:Y:S01]  /*7390*/  LDL.LU R0, [R1+0xd4] ;  /* 0x0000d40001007983 */ /* 0x001f220000300800 */
[----:B---3--:R-:W-:-:S02]  /*73a0*/  SEL R22, R21, R22, !P0 ;  /* 0x0000001615167207 */ /* 0x008fc40004000000 */
[C---:B--2---:R-:W-:Y:S02]  /*73b0*/  SEL R12, R21.reuse, R12, !P0 ;  /* 0x0000000c150c7207 */ /* 0x044fe40004000000 */
[----:B----4-:R-:W-:-:S05]  /*73c0*/  SEL R27, R21, R27, !P0 ;  /* 0x0000001b151b7207 */ /* 0x010fca0004000000 */
[----:B------:R0:W-:Y:S02]  /*73d0*/  STL [R1+0x1b8], R27 ;  /* 0x0001b81b01007387 */ /* 0x0001e40000100800 */
[C---:B0-----:R-:W-:Y:S02]  /*73e0*/  SEL R27, R21.reuse, R8, !P0 ;  /* 0x00000008151b7207 */ /* 0x041fe40004000000 */
[----:B------:R-:W2:Y:S04]  /*73f0*/  LDL.LU R8, [R1+0xd8] ;  /* 0x0000d80001087983 */ /* 0x000ea80000300800 */
[----:B------:R0:W-:Y:S04]  /*7400*/  STL [R1+0x1b4], R27 ;  /* 0x0001b41b01007387 */ /* 0x0001e80000100800 */
[----:B------:R1:W-:Y:S01]  /*7410*/  STL [R1+0x1b0], R22 ;  /* 0x0001b01601007387 */ /* 0x0003e20000100800 */
[----:B0-----:R-:W-:-:S02]  /*7420*/  SEL R27, R21, R20, !P0 ;  /* 0x00000014151b7207 */ /* 0x001fc40004000000 */
[C---:B------:R-:W-:Y:S02]  /*7430*/  SEL R20, R21.reuse, R26, !P0 ;  /* 0x0000001a15147207 */ /* 0x040fe40004000000 */
[C---:B-1----:R-:W-:Y:S02]  /*7440*/  SEL R22, R21.reuse, R13, !P0 ;  /* 0x0000000d15167207 */ /* 0x042fe40004000000 */
[C---:B------:R-:W-:Y:S01]  /*7450*/  SEL R13, R21.reuse, R9, !P0 ;  /* 0x00000009150d7207 */ /* 0x040fe20004000000 */
[----:B------:R-:W-:Y:S01]  /*7460*/  STL [R1+0x1ac], R27 ;  /* 0x0001ac1b01007387 */ /* 0x000fe20000100800 */
[----:B------:R-:W-:-:S03]  /*7470*/  SEL R9, R21, R10, !P0 ;  /* 0x0000000a15097207 */ /* 0x000fc60004000000 */
[----:B------:R-:W-:Y:S01]  /*7480*/  STL [R1+0x1a8], R22 ;  /* 0x0001a81601007387 */ /* 0x000fe20000100800 */
[----:B------:R-:W-:-:S03]  /*7490*/  SEL R10, R21, R3, !P0 ;  /* 0x00000003150a7207 */ /* 0x000fc60004000000 */
[----:B------:R-:W-:Y:S04]  /*74a0*/  STL [R1+0x1a4], R20 ;  /* 0x0001a41401007387 */ /* 0x000fe80000100800 */
[----:B------:R-:W-:Y:S04]  /*74b0*/  STL [R1+0x1a0], R13 ;  /* 0x0001a00d01007387 */ /* 0x000fe80000100800 */
[----:B------:R0:W-:Y:S01]  /*74c0*/  STL [R1+0x190], R9 ;  /* 0x0001900901007387 */ /* 0x0001e20000100800 */
[----:B------:R-:W-:-:S03]  /*74d0*/  SEL R3, R21, R28, !P0 ;  /* 0x0000001c15037207 */ /* 0x000fc60004000000 */
[----:B------:R-:W-:Y:S01]  /*74e0*/  STL [R1+0x18c], R12 ;  /* 0x00018c0c01007387 */ /* 0x000fe20000100800 */
[----:B0-----:R-:W-:-:S03]  /*74f0*/  SEL R9, R21, R2, !P0 ;  /* 0x0000000215097207 */ /* 0x001fc60004000000 */
[----:B------:R-:W-:Y:S01]  /*7500*/  STL [R1+0x188], R10 ;  /* 0x0001880a01007387 */ /* 0x000fe20000100800 */
[----:B------:R-:W-:-:S03]  /*7510*/  SEL R2, R21, R7, !P0 ;  /* 0x0000000715027207 */ /* 0x000fc60004000000 */
[----:B------:R-:W-:Y:S04]  /*7520*/  STL [R1+0x184], R9 ;  /* 0x0001840901007387 */ /* 0x000fe80000100800 */
[----:B------:R-:W3:Y:S04]  /*7530*/  LDL.LU R7, [R1+0xe8] ;  /* 0x0000e80001077983 */ /* 0x000ee80000300800 */
[----:B------:R0:W-:Y:S04]  /*7540*/  STL [R1+0x180], R3 ;  /* 0x0001800301007387 */ /* 0x0001e80000100800 */
[----:B------:R1:W-:Y:S01]  /*7550*/  STL [R1+0x17c], R2 ;  /* 0x00017c0201007387 */ /* 0x0003e20000100800 */
[----:B0-----:R-:W-:-:S03]  /*7560*/  SEL R3, R21, R5, !P0 ;  /* 0x0000000515037207 */ /* 0x001fc60004000000 */
[----:B------:R-:W4:Y:S01]  /*7570*/  LDL.LU R5, [R1+0x12c] ;  /* 0x00012c0001057983 */ /* 0x000f220000300800 */
[----:B-1----:R-:W-:-:S03]  /*7580*/  SEL R2, R21, R6, !P0 ;  /* 0x0000000615027207 */ /* 0x002fc60004000000 */
[----:B------:R0:W-:Y:S04]  /*7590*/  STL [R1+0x178], R3 ;  /* 0x0001780301007387 */ /* 0x0001e80000100800 */
[----:B------:R-:W4:Y:S04]  /*75a0*/  LDL.LU R6, [R1+0x130] ;  /* 0x0001300001067983 */ /* 0x000f280000300800 */
[----:B------:R1:W-:Y:S01]  /*75b0*/  STL [R1+0x174], R2 ;  /* 0x0001740201007387 */ /* 0x0003e20000100800 */
[----:B0-----:R-:W-:-:S03]  /*75c0*/  SEL R3, R21, R4, !P0 ;  /* 0x0000000415037207 */ /* 0x001fc60004000000 */
[----:B------:R-:W4:Y:S01]  /*75d0*/  LDL.LU R4, [R1+0x138] ;  /* 0x0001380001047983 */ /* 0x000f220000300800 */
[----:B------:R-:W-:-:S03]  /*75e0*/  SEL R9, R21, R11, !P0 ;  /* 0x0000000b15097207 */ /* 0x000fc60004000000 */
[----:B------:R0:W-:Y:S01]  /*75f0*/  STL [R1+0x170], R3 ;  /* 0x0001700301007387 */ /* 0x0001e20000100800 */
[----:B-1----:R-:W-:-:S05]  /*7600*/  SEL R2, R21, R29, !P0 ;  /* 0x0000001d15027207 */ /* 0x002fca0004000000 */
[----:B------:R1:W-:Y:S01]  /*7610*/  STL [R1+0x16c], R2 ;  /* 0x00016c0201007387 */ /* 0x0003e20000100800 */
[----:B0-----:R-:W-:-:S05]  /*7620*/  SEL R3, R21, R16, !P0 ;  /* 0x0000001015037207 */ /* 0x001fca0004000000 */
[----:B------:R0:W-:Y:S01]  /*7630*/  STL [R1+0x168], R3 ;  /* 0x0001680301007387 */ /* 0x0001e20000100800 */
[----:B-1----:R-:W-:-:S03]  /*7640*/  SEL R2, R21, R18, !P0 ;  /* 0x0000001215027207 */ /* 0x002fc60004000000 */
[----:B------:R-:W-:Y:S01]  /*7650*/  STL [R1+0x164], R9 ;  /* 0x0001640901007387 */ /* 0x000fe20000100800 */
[----:B0-----:R-:W-:-:S03]  /*7660*/  SEL R3, R21, R19, !P0 ;  /* 0x0000001315037207 */ /* 0x001fc60004000000 */
[----:B------:R-:W4:Y:S04]  /*7670*/  LDL.LU R19, [R1+0x134] ;  /* 0x0001340001137983 */ /* 0x000f280000300800 */
[----:B------:R0:W-:Y:S04]  /*7680*/  STL [R1+0x160], R2 ;  /* 0x0001600201007387 */ /* 0x0001e80000100800 */
[----:B------:R1:W-:Y:S01]  /*7690*/  STL [R1+0x15c], R3 ;  /* 0x00015c0301007387 */ /* 0x0003e20000100800 */
[C---:B0-----:R-:W-:Y:S02]  /*76a0*/  SEL R2, R21.reuse, R14, !P0 ;  /* 0x0000000e15027207 */ /* 0x041fe40004000000 */
[----:B-1----:R-:W-:-:S02]  /*76b0*/  SEL R3, R21, R17, !P0 ;  /* 0x0000001115037207 */ /* 0x002fc40004000000 */
[----:B------:R-:W4:Y:S04]  /*76c0*/  LDL.LU R17, [R1+0x114] ;  /* 0x0001140001117983 */ /* 0x000f280000300800 */
[----:B------:R0:W-:Y:S04]  /*76d0*/  STL [R1+0x158], R2 ;  /* 0x0001580201007387 */ /* 0x0001e80000100800 */
[----:B------:R-:W-:Y:S04]  /*76e0*/  STL [R1+0x154], R3 ;  /* 0x0001540301007387 */ /* 0x000fe80000100800 */
[----:B------:R-:W4:Y:S01]  /*76f0*/  LDL.LU R20, [R1+0x118] ;  /* 0x0001180001147983 */ /* 0x000f220000300800 */
[----:B0-----:R-:W-:-:S03]  /*7700*/  SEL R2, R21, R0, !P0 ;  /* 0x0000000015027207 */ /* 0x001fc60004000000 */
[----:B------:R-:W4:Y:S04]  /*7710*/  LDL.LU R0, [R1+0x128] ;  /* 0x0001280001007983 */ /* 0x000f280000300800 */
[----:B------:R2:W-:Y:S02]  /*7720*/  STL [R1+0x150], R2 ;  /* 0x0001500201007387 */ /* 0x0005e40000100800 */
[C---:B--2---:R-:W-:Y:S02]  /*7730*/  SEL R2, R21.reuse, R8, !P0 ;  /* 0x0000000815027207 */ /* 0x044fe40004000000 */
[----:B------:R-:W2:Y:S04]  /*7740*/  LDL.LU R8, [R1+0x124] ;  /* 0x0001240001087983 */ /* 0x000ea80000300800 */
[----:B------:R-:W2:Y:S04]  /*7750*/  LDL.LU R10, [R1+0x120] ;  /* 0x00012000010a7983 */ /* 0x000ea80000300800 */
[----:B------:R0:W-:Y:S04]  /*7760*/  STL [R1+0x14c], R2 ;  /* 0x00014c0201007387 */ /* 0x0001e80000100800 */
[----:B------:R-:W2:Y:S04]  /*7770*/  LDL.LU R9, [R1+0x1f0] ;  /* 0x0001f00001097983 */ /* 0x000ea80000300800 */
[----:B------:R-:W2:Y:S04]  /*7780*/  LDL.LU R26, [R1+0x11c] ;  /* 0x00011c00011a7983 */ /* 0x000ea80000300800 */
[----:B------:R-:W2:Y:S04]  /*7790*/  LDL.LU R27, [R1+0x110] ;  /* 0x00011000011b7983 */ /* 0x000ea80000300800 */
[----:B------:R-:W2:Y:S04]  /*77a0*/  LDL.LU R22, [R1+0x10c] ;  /* 0x00010c0001167983 */ /* 0x000ea80000300800 */
[----:B------:R-:W2:Y:S04]  /*77b0*/  LDL.LU R13, [R1+0x108] ;  /* 0x00010800010d7983 */ /* 0x000ea80000300800 */
[----:B------:R-:W2:Y:S04]  /*77c0*/  LDL.LU R12, [R1+0x104] ;  /* 0x00010400010c7983 */ /* 0x000ea80000300800 */
[----:B------:R-:W2:Y:S04]  /*77d0*/  LDL.LU R3, [R1+0xec] ;  /* 0x0000ec0001037983 */ /* 0x000ea80000300800 */
[----:B0-----:R-:W2:Y:S04]  /*77e0*/  LDL.LU R2, [R1+0xf8] ;  /* 0x0000f80001027983 */ /* 0x001ea80000300800 */
[----:B------:R-:W2:Y:S04]  /*77f0*/  LDL.LU R28, [R1+0xfc] ;  /* 0x0000fc00011c7983 */ /* 0x000ea80000300800 */
[----:B------:R-:W2:Y:S01]  /*7800*/  LDL.LU R29, [R1+0xf0] ;  /* 0x0000f000011d7983 */ /* 0x000ea20000300800 */
[----:B---3--:R-:W-:-:S05]  /*7810*/  SEL R7, R21, R7, !P0 ;  /* 0x0000000715077207 */ /* 0x008fca0004000000 */
[----:B------:R0:W-:Y:S01]  /*7820*/  STL [R1+0x148], R7 ;  /* 0x0001480701007387 */ /* 0x0001e20000100800 */
[----:B----4-:R-:W-:-:S03]  /*7830*/  SEL R11, R21, R5, !P0 ;  /* 0x00000005150b7207 */ /* 0x010fc60004000000 */
[----:B------:R-:W3:Y:S04]  /*7840*/  LDL.LU R5, [R1+0xf4] ;  /* 0x0000f40001057983 */ /* 0x000ee80000300800 */
[----:B------:R1:W-:Y:S01]  /*7850*/  STL [R1+0x144], R11 ;  /* 0x0001440b01007387 */ /* 0x0003e20000100800 */
[----:B0-----:R-:W-:-:S03]  /*7860*/  SEL R7, R21, R6, !P0 ;  /* 0x0000000615077207 */ /* 0x001fc60004000000 */
[----:B------:R-:W4:Y:S04]  /*7870*/  LDL.LU R6, [R1+0xe4] ;  /* 0x0000e40001067983 */ /* 0x000f280000300800 */
[----:B------:R0:W-:Y:S01]  /*7880*/  STL [R1+0x140], R7 ;  /* 0x0001400701007387 */ /* 0x0001e20000100800 */
[----:B------:R-:W-:-:S03]  /*7890*/  SEL R4, R21, R4, !P0 ;  /* 0x0000000415047207 */ /* 0x000fc60004000000 */
[----:B------:R-:W4:Y:S04]  /*78a0*/  LDL.LU R16, [R1+0xe0] ;  /* 0x0000e00001107983 */ /* 0x000f280000300800 */
[----:B-1----:R-:W4:Y:S04]  /*78b0*/  LDL.LU R11, [R1+0xdc] ;  /* 0x0000dc00010b7983 */ /* 0x002f280000300800 */
[----:B------:R1:W-:Y:S04]  /*78c0*/  STL [R1+0x13c], R4 ;  /* 0x00013c0401007387 */ /* 0x0003e80000100800 */
[----:B------:R-:W4:Y:S04]  /*78d0*/  LDL.LU R18, [R1+0xd0] ;  /* 0x0000d00001127983 */ /* 0x000f280000300800 */
[----:B------:R-:W4:Y:S04]  /*78e0*/  LDL.LU R14, [R1+0xcc] ;  /* 0x0000cc00010e7983 */ /* 0x000f280000300800 */
[----:B0-----:R-:W4:Y:S04]  /*78f0*/  LDL.LU R7, [R1+0xc0] ;  /* 0x0000c00001077983 */ /* 0x001f280000300800 */
[----:B-1----:R-:W4:Y:S01]  /*7900*/  LDL.LU R4, [R1+0xbc] ;  /* 0x0000bc0001047983 */ /* 0x002f220000300800 */
[----:B------:R-:W-:-:S05]  /*7910*/  SEL R19, R21, R19, !P0 ;  /* 0x0000001315137207 */ /* 0x000fca0004000000 */
[----:B------:R0:W-:Y:S04]  /*7920*/  STL [R1+0x138], R19 ;  /* 0x0001381301007387 */ /* 0x0001e80000100800 */
[----:B0-----:R-:W4:Y:S01]  /*7930*/  LDL.LU R19, [R1+0xb0] ;  /* 0x0000b00001137983 */ /* 0x001f220000300800 */
[----:B------:R-:W-:-:S05]  /*7940*/  SEL R17, R21, R17, !P0 ;  /* 0x0000001115117207 */ /* 0x000fca0004000000 */
[----:B------:R0:W-:Y:S01]  /*7950*/  STL [R1+0x134], R17 ;  /* 0x0001341101007387 */ /* 0x0001e20000100800 */
[----:B------:R-:W-:-:S03]  /*7960*/  SEL R20, R21, R20, !P0 ;  /* 0x0000001415147207 */ /* 0x000fc60004000000 */
[----:B0-----:R-:W4:Y:S01]  /*7970*/  LDL.LU R17, [R1+0xa8] ;  /* 0x0000a80001117983 */ /* 0x001f220000300800 */
[----:B------:R-:W-:-:S03]  /*7980*/  SEL R0, R21, R0, !P0 ;  /* 0x0000000015007207 */ /* 0x000fc60004000000 */
[----:B------:R0:W-:Y:S04]  /*7990*/  STL [R1+0x130], R20 ;  /* 0x0001301401007387 */ /* 0x0001e80000100800 */
[----:B0-----:R-:W4:Y:S04]  /*79a0*/  LDL.LU R20, [R1+0xe08] ;  /* 0x000e080001147983 */ /* 0x001f280000300800 */
[----:B------:R0:W-:Y:S04]  /*79b0*/  STL [R1+0x12c], R0 ;  /* 0x00012c0001007387 */ /* 0x0001e80000100800 */
[----:B0-----:R-:W4:Y:S01]  /*79c0*/  LDL.LU R0, [R1+0xa0] ;  /* 0x0000a00001007983 */ /* 0x001f220000300800 */
[----:B--2---:R-:W-:-:S02]  /*79d0*/  SEL R8, R21, R8, !P0 ;  /* 0x0000000815087207 */ /* 0x004fc40004000000 */
[----:B------:R-:W-:-:S03]  /*79e0*/  SEL R10, R21, R10, !P0 ;  /* 0x0000000a150a7207 */ /* 0x000fc60004000000 */
[----:B------:R0:W-:Y:S04]  /*79f0*/  STL [R1+0x128], R8 ;  /* 0x0001280801007387 */ /* 0x0001e80000100800 */
[----:B0-----:R-:W2:Y:S04]  /*7a00*/  LDL.LU R8, [R1+0xe04] ;  /* 0x000e040001087983 */ /* 0x001ea80000300800 */
[----:B------:R0:W-:Y:S02]  /*7a10*/  STL [R1+0x124], R10 ;  /* 0x0001240a01007387 */ /* 0x0001e40000100800 */
[----:B0-----:R-:W-:-:S02]  /*7a20*/  SEL R10, R21, R9, !P0 ;  /* 0x00000009150a7207 */ /* 0x001fc40004000000 */
[C---:B------:R-:W-:Y:S02]  /*7a30*/  SEL R9, R21.reuse, R26, !P0 ;  /* 0x0000001a15097207 */ /* 0x040fe40004000000 */
[C---:B------:R-:W-:Y:S01]  /*7a40*/  SEL R26, R21.reuse, R27, !P0 ;  /* 0x0000001b151a7207 */ /* 0x040fe20004000000 */
[----:B------:R0:W-:Y:S04]  /*7a50*/  STL [R1+0x120], R10 ;  /* 0x0001200a01007387 */ /* 0x0001e80000100800 */
[----:B------:R1:W-:Y:S01]  /*7a60*/  STL [R1+0x11c], R9 ;  /* 0x00011c0901007387 */ /* 0x0003e20000100800 */
[C---:B------:R-:W-:Y:S02]  /*7a70*/  SEL R12, R21.reuse, R12, !P0 ;  /* 0x0000000c150c7207 */ /* 0x040fe40004000000 */
[C---:B0-----:R-:W-:Y:S01]  /*7a80*/  SEL R10, R21.reuse, R22, !P0 ;  /* 0x00000016150a7207 */ /* 0x041fe20004000000 */
[----:B------:R-:W-:Y:S01]  /*7a90*/  STL [R1+0x118], R26 ;  /* 0x0001181a01007387 */ /* 0x000fe20000100800 */
[----:B-1----:R-:W-:-:S03]  /*7aa0*/  SEL R9, R21, R13, !P0 ;  /* 0x0000000d15097207 */ /* 0x002fc60004000000 */
[----:B------:R0:W-:Y:S04]  /*7ab0*/  STL [R1+0x114], R10 ;  /* 0x0001140a01007387 */ /* 0x0001e80000100800 */
[----:B------:R1:W-:Y:S01]  /*7ac0*/  STL [R1+0x110], R9 ;  /* 0x0001100901007387 */ /* 0x0003e20000100800 */
[----:B0-----:R-:W-:-:S03]  /*7ad0*/  SEL R10, R21, R3, !P0 ;  /* 0x00000003150a7207 */ /* 0x001fc60004000000 */
[----:B------:R-:W-:Y:S01]  /*7ae0*/  STL [R1+0x10c], R12 ;  /* 0x00010c0c01007387 */ /* 0x000fe20000100800 */
[----:B-1----:R-:W-:-:S03]  /*7af0*/  SEL R9, R21, R2, !P0 ;  /* 0x0000000215097207 */ /* 0x002fc60004000000 */
[----:B------:R-:W-:Y:S01]  /*7b00*/  STL [R1+0x108], R10 ;  /* 0x0001080a01007387 */ /* 0x000fe20000100800 */
[----:B------:R-:W-:-:S03]  /*7b10*/  SEL R3, R21, R28, !P0 ;  /* 0x0000001c15037207 */ /* 0x000fc60004000000 */
[----:B------:R-:W2:Y:S04]  /*7b20*/  LDL.LU R2, [R1+0x9c] ;  /* 0x00009c0001027983 */ /* 0x000ea80000300800 */
[----:B------:R0:W-:Y:S04]  /*7b30*/  STL [R1+0x104], R9 ;  /* 0x0001040901007387 */ /* 0x0001e80000100800 */
[----:B------:R3:W-:Y:S04]  /*7b40*/  STL [R1+0xfc], R3 ;  /* 0x0000fc0301007387 */ /* 0x0007e80000100800 */
[----:B------:R-:W2:Y:S01]  /*7b50*/  LDL.LU R28, [R1+0x60] ;  /* 0x00006000011c7983 */ /* 0x000ea20000300800 */
[----:B0-----:R-:W-:-:S02]  /*7b60*/  SEL R9, R21, R29, !P0 ;  /* 0x0000001d15097207 */ /* 0x001fc40004000000 */
[----:B---3--:R-:W-:-:S03]  /*7b70*/  SEL R3, R21, R5, !P0 ;  /* 0x0000000515037207 */ /* 0x008fc60004000000 */
[----:B------:R4:W-:Y:S04]  /*7b80*/  STL [R1+0xf8], R9 ;  /* 0x0000f80901007387 */ /* 0x0009e80000100800 */
[----:B------:R-:W3:Y:S04]  /*7b90*/  LDL.LU R5, [R1+0x98] ;  /* 0x0000980001057983 */ /* 0x000ee80000300800 */
[----:B------:R0:W-:Y:S01]  /*7ba0*/  STL [R1+0xf4], R3 ;  /* 0x0000f40301007387 */ /* 0x0001e20000100800 */
[----:B----4-:R-:W-:-:S03]  /*7bb0*/  SEL R9, R21, R6, !P0 ;  /* 0x0000000615097207 */ /* 0x010fc60004000000 */
[----:B------:R-:W4:Y:S01]  /*7bc0*/  LDL.LU R6, [R1+0x84] ;  /* 0x0000840001067983 */ /* 0x000f220000300800 */
[C---:B------:R-:W-:Y:S02]  /*7bd0*/  SEL R10, R21.reuse, R11, !P0 ;  /* 0x0000000b150a7207 */ /* 0x040fe40004000000 */
[C---:B0-----:R-:W-:Y:S01]  /*7be0*/  SEL R3, R21.reuse, R16, !P0 ;  /* 0x0000001015037207 */ /* 0x041fe20004000000 */
[----:B------:R0:W-:Y:S04]  /*7bf0*/  STL [R1+0xf0], R9 ;  /* 0x0000f00901007387 */ /* 0x0001e80000100800 */
[----:B------:R1:W-:Y:S01]  /*7c00*/  STL [R1+0xec], R3 ;  /* 0x0000ec0301007387 */ /* 0x0003e20000100800 */
[----:B0-----:R-:W-:-:S03]  /*7c10*/  SEL R9, R21, R18, !P0 ;  /* 0x0000001215097207 */ /* 0x001fc60004000000 */
[----:B------:R-:W-:Y:S01]  /*7c20*/  STL [R1+0xe8], R10 ;  /* 0x0000e80a01007387 */ /* 0x000fe20000100800 */
[----:B-1----:R-:W-:-:S03]  /*7c30*/  SEL R3, R21, R14, !P0 ;  /* 0x0000000e15037207 */ /* 0x002fc60004000000 */
[----:B------:R-:W-:Y:S01]  /*7c40*/  STL [R1+0xe4], R9 ;  /* 0x0000e40901007387 */ /* 0x000fe20000100800 */
[----:B------:R-:W-:-:S03]  /*7c50*/  SEL R7, R21, R7, !P0 ;  /* 0x0000000715077207 */ /* 0x000fc60004000000 */
[----:B------:R-:W4:Y:S04]  /*7c60*/  LDL.LU R22, [R1+0x8c] ;  /* 0x00008c0001167983 */ /* 0x000f280000300800 */
[----:B------:R0:W-:Y:S04]  /*7c70*/  STL [R1+0xe0], R3 ;  /* 0x0000e00301007387 */ /* 0x0001e80000100800 */
[----:B------:R-:W-:Y:S04]  /*7c80*/  STL [R1+0xdc], R7 ;  /* 0x0000dc0701007387 */ /* 0x000fe80000100800 */
[----:B------:R-:W4:Y:S01]  /*7c90*/  LDL.LU R13, [R1+0x90] ;  /* 0x00009000010d7983 */ /* 0x000f220000300800 */
[----:B0-----:R-:W-:-:S02]  /*7ca0*/  SEL R3, R21, R4, !P0 ;  /* 0x0000000415037207 */ /* 0x001fc40004000000 */
[----:B------:R-:W-:-:S03]  /*7cb0*/  SEL R4, R21, R19, !P0 ;  /* 0x0000001315047207 */ /* 0x000fc60004000000 */
[----:B------:R0:W-:Y:S04]  /*7cc0*/  STL [R1+0xd8], R3 ;  /* 0x0000d80301007387 */ /* 0x0001e80000100800 */
[----:B------:R1:W-:Y:S04]  /*7cd0*/  STL [R1+0xd4], R4 ;  /* 0x0000d40401007387 */ /* 0x0003e80000100800 */
[----:B------:R-:W4:Y:S01]  /*7ce0*/  LDL.LU R16, [R1+0x94] ;  /* 0x0000940001107983 */ /* 0x000f220000300800 */
[----:B0-----:R-:W-:-:S03]  /*7cf0*/  SEL R3, R21, R17, !P0 ;  /* 0x0000001115037207 */ /* 0x001fc60004000000 */
[----:B------:R-:W4:Y:S04]  /*7d00*/  LDL.LU R12, [R1+0x88] ;  /* 0x00008800010c7983 */ /* 0x000f280000300800 */
[----:B------:R-:W-:Y:S04]  /*7d10*/  STL [R1+0xd0], R3 ;  /* 0x0000d00301007387 */ /* 0x000fe80000100800 */
[----:B------:R-:W4:Y:S04]  /*7d20*/  LDL.LU R11, [R1+0x78] ;  /* 0x00007800010b7983 */ /* 0x000f280000300800 */
[----:B------:R-:W4:Y:S01]  /*7d30*/  LDL.LU R18, [R1+0x7c] ;  /* 0x00007c0001127983 */ /* 0x000f220000300800 */
[----:B------:R-:W-:-:S05]  /*7d40*/  SEL R0, R21, R0, !P0 ;  /* 0x0000000015007207 */ /* 0x000fca0004000000 */
[----:B------:R0:W-:Y:S04]  /*7d50*/  STL [R1+0xcc], R0 ;  /* 0x0000cc0001007387 */ /* 0x0001e80000100800 */
[----:B------:R-:W4:Y:S04]  /*7d60*/  LDL.LU R14, [R1+0x80] ;  /* 0x00008000010e7983 */ /* 0x000f280000300800 */
[----:B------:R-:W4:Y:S04]  /*7d70*/  LDL.LU R7, [R1+0x74] ;  /* 0x0000740001077983 */ /* 0x000f280000300800 */
[----:B-1----:R-:W4:Y:S04]  /*7d80*/  LDL.LU R4, [R1+0x70] ;  /* 0x0000700001047983 */ /* 0x002f280000300800 */
[----:B------:R-:W4:Y:S04]  /*7d90*/  LDL.LU R19, [R1+0x68] ;  /* 0x0000680001137983 */ /* 0x000f280000300800 */
[----:B------:R-:W4:Y:S04]  /*7da0*/  LDL.LU R17, [R1+0x64] ;  /* 0x0000640001117983 */ /* 0x000f280000300800 */
[----:B0-----:R-:W4:Y:S04]  /*7db0*/  LDL.LU R0, [R1+0x54] ;  /* 0x0000540001007983 */ /* 0x001f280000300800 */
[----:B------:R-:W4:Y:S04]  /*7dc0*/  LDL.LU R29, [R1+0x50] ;  /* 0x00005000011d7983 */ /* 0x000f280000300800 */
[----:B------:R-:W4:Y:S01]  /*7dd0*/  LDL.LU R3, [R1+0x44] ;  /* 0x0000440001037983 */ /* 0x000f220000300800 */
[----:B--2---:R-:W-:-:S05]  /*7de0*/  SEL R8, R21, R8, !P0 ;  /* 0x0000000815087207 */ /* 0x004fca0004000000 */
[----:B------:R0:W-:Y:S01]  /*7df0*/  STL [R1+0xc0], R8 ;  /* 0x0000c00801007387 */ /* 0x0001e20000100800 */
[----:B------:R-:W-:-:S03]  /*7e00*/  SEL R9, R21, R2, !P0 ;  /* 0x0000000215097207 */ /* 0x000fc60004000000 */
[----:B------:R-:W2:Y:S04]  /*7e10*/  LDL.LU R2, [R1+0x5c] ;  /* 0x00005c0001027983 */ /* 0x000ea80000300800 */
[----:B------:R-:W-:Y:S01]  /*7e20*/  STL [R1+0xbc], R9 ;  /* 0x0000bc0901007387 */ /* 0x000fe20000100800 */
[----:B0-----:R-:W-:-:S03]  /*7e30*/  SEL R8, R21, R28, !P0 ;  /* 0x0000001c15087207 */ /* 0x001fc60004000000 */
[----:B------:R-:W2:Y:S04]  /*7e40*/  LDL.LU R28, [R1+0x1dc] ;  /* 0x0001dc00011c7983 */ /* 0x000ea80000300800 */
[----:B------:R4:W-:Y:S04]  /*7e50*/  STL [R1+0xb0], R8 ;  /* 0x0000b00801007387 */ /* 0x0009e80000100800 */
[----:B------:R-:W2:Y:S01]  /*7e60*/  LDL.LU R27, [R1+0x58] ;  /* 0x00005800011b7983 */ /* 0x000ea20000300800 */
[----:B---3--:R-:W-:-:S05]  /*7e70*/  SEL R5, R21, R5, !P0 ;  /* 0x0000000515057207 */ /* 0x008fca0004000000 */
[----:B------:R0:W-:Y:S01]  /*7e80*/  STL [R1+0xa8], R5 ;  /* 0x0000a80501007387 */ /* 0x0001e20000100800 */
[----:B----4-:R-:W-:-:S03]  /*7e90*/  SEL R8, R21, R6, !P0 ;  /* 0x0000000615087207 */ /* 0x010fc60004000000 */
[----:B0-----:R-:W3:Y:S04]  /*7ea0*/  LDL.LU R5, [R1+0x48] ;  /* 0x0000480001057983 */ /* 0x001ee80000300800 */
[----:B------:R-:W4:Y:S04]  /*7eb0*/  LDL.LU R6, [R1+0x4c] ;  /* 0x00004c0001067983 */ /* 0x000f280000300800 */
[----:B------:R0:W-:Y:S04]  /*7ec0*/  STL [R1+0xa0], R8 ;  /* 0x0000a00801007387 */ /* 0x0001e80000100800 */
[----:B0-----:R-:W4:Y:S01]  /*7ed0*/  LDL.LU R8, [R1+0x198] ;  /* 0x0001980001087983 */ /* 0x001f220000300800 */
[----:B------:R-:W-:-:S03]  /*7ee0*/  SEL R22, R21, R22, !P0 ;  /* 0x0000001615167207 */ /* 0x000fc60004000000 */
[----:B------:R-:W4:Y:S04]  /*7ef0*/  LDL.LU R10, [R1+0x19c] ;  /* 0x00019c00010a7983 */ /* 0x000f280000300800 */
[----:B------:R-:W4:Y:S04]  /*7f00*/  LDL.LU R9, [R1+0x194] ;  /* 0x0001940001097983 */ /* 0x000f280000300800 */
[----:B------:R-:W4:Y:S01]  /*7f10*/  LDL.LU R26, [R1+0x40] ;  /* 0x00004000011a7983 */ /* 0x000f220000300800 */
[----:B------:R-:W-:-:S03]  /*7f20*/  SEL R13, R21, R13, !P0 ;  /* 0x0000000d150d7207 */ /* 0x000fc60004000000 */
[----:B------:R0:W-:Y:S04]  /*7f30*/  STL [R1+0x9c], R22 ;  /* 0x00009c1601007387 */ /* 0x0001e80000100800 */
[----:B0-----:R-:W4:Y:S01]  /*7f40*/  LDL.LU R22, [R1+0x34] ;  /* 0x0000340001167983 */ /* 0x001f220000300800 */
[----:B------:R-:W-:-:S03]  /*7f50*/  SEL R16, R21, R16, !P0 ;  /* 0x0000001015107207 */ /* 0x000fc60004000000 */
[----:B------:R0:W-:Y:S01]  /*7f60*/  STL [R1+0x98], R13 ;  /* 0x0000980d01007387 */ /* 0x0001e20000100800 */
[----:B------:R-:W-:-:S03]  /*7f70*/  SEL R12, R21, R12, !P0 ;  /* 0x0000000c150c7207 */ /* 0x000fc60004000000 */
[----:B0-----:R-:W4:Y:S01]  /*7f80*/  LDL.LU R13, [R1+0x2c] ;  /* 0x00002c00010d7983 */ /* 0x001f220000300800 */
[----:B------:R-:W-:-:S03]  /*7f90*/  SEL R11, R21, R11, !P0 ;  /* 0x0000000b150b7207 */ /* 0x000fc60004000000 */
[----:B------:R0:W-:Y:S01]  /*7fa0*/  STL [R1+0x94], R16 ;  /* 0x0000941001007387 */ /* 0x0001e20000100800 */
[----:B------:R-:W-:-:S03]  /*7fb0*/  SEL R18, R21, R18, !P0 ;  /* 0x0000001215127207 */ /* 0x000fc60004000000 */
[----:B0-----:R-:W4:Y:S04]  /*7fc0*/  LDL.LU R16, [R1+0xe00] ;  /* 0x000e000001107983 */ /* 0x001f280000300800 */
[----:B------:R0:W-:Y:S01]  /*7fd0*/  STL [R1+0x90], R12 ;  /* 0x0000900c01007387 */ /* 0x0001e20000100800 */
[----:B------:R-:W-:-:S03]  /*7fe0*/  SEL R14, R21, R14, !P0 ;  /* 0x0000000e150e7207 */ /* 0x000fc60004000000 */
[----:B0-----:R-:W4:Y:S01]  /*7ff0*/  LDL.LU R12, [R1+0x20] ;  /* 0x00002000010c7983 */ /* 0x001f220000300800 */
[----:B------:R-:W-:-:S03]  /*8000*/  SEL R7, R21, R7, !P0 ;  /* 0x0000000715077207 */ /* 0x000fc60004000000 */
[----:B------:R0:W-:Y:S01]  /*8010*/  STL [R1+0x8c], R11 ;  /* 0x00008c0b01007387 */ /* 0x0001e20000100800 */
[C---:B------:R-:W-:Y:S02]  /*8020*/  SEL R4, R21.reuse, R4, !P0 ;  /* 0x0000000415047207 */ /* 0x040fe40004000000 */
[C---:B------:R-:W-:Y:S01]  /*8030*/  SEL R19, R21.reuse, R19, !P0 ;  /* 0x0000001315137207 */ /* 0x040fe20004000000 */
[----:B0-----:R-:W4:Y:S04]  /*8040*/  LDL.LU R11, [R1+0xdfc] ;  /* 0x000dfc00010b7983 */ /* 0x001f280000300800 */
[----:B------:R0:W-:Y:S01]  /*8050*/  STL [R1+0x88], R18 ;  /* 0x0000881201007387 */ /* 0x0001e20000100800 */
[C---:B------:R-:W-:Y:S02]  /*8060*/  SEL R17, R21.reuse, R17, !P0 ;  /* 0x0000001115117207 */ /* 0x040fe40004000000 */
[C---:B------:R-:W-:Y:S01]  /*8070*/  SEL R0, R21.reuse, R0, !P0 ;  /* 0x0000000015007207 */ /* 0x040fe20004000000 */
[----:B0-----:R-:W4:Y:S04]  /*8080*/  LDL.LU R18, [R1+0xdf8] ;  /* 0x000df80001127983 */ /* 0x001f280000300800 */
[----:B------:R0:W-:Y:S01]  /*8090*/  STL [R1+0x84], R14 ;  /* 0x0000840e01007387 */ /* 0x0001e20000100800 */
[----:B------:R-:W-:-:S03]  /*80a0*/  SEL R29, R21, R29, !P0 ;  /* 0x0000001d151d7207 */ /* 0x000fc60004000000 */
[----:B0-----:R-:W4:Y:S04]  /*80b0*/  LDL.LU R14, [R1+0xdf4] ;  /* 0x000df400010e7983 */ /* 0x001f280000300800 */
[----:B------:R0:W-:Y:S01]  /*80c0*/  STL [R1+0x80], R7 ;  /* 0x0000800701007387 */ /* 0x0001e20000100800 */
[----:B------:R-:W-:-:S03]  /*80d0*/  SEL R3, R21, R3, !P0 ;  /* 0x0000000315037207 */ /* 0x000fc60004000000 */
[----:B0-----:R-:W4:Y:S04]  /*80e0*/  LDL.LU R7, [R1+0xdf0] ;  /* 0x000df00001077983 */ /* 0x001f280000300800 */
[----:B------:R0:W-:Y:S04]  /*80f0*/  STL [R1+0x7c], R4 ;  /* 0x00007c0401007387 */ /* 0x0001e80000100800 */
        /* <DEDUP_REMOVED lines=10> */
[----:B0-----:R-:W4:Y:S01]  /*81a0*/  LDL.LU R3, [R1+0xa4] ;  /* 0x0000a40001037983 */ /* 0x001f220000300800 */
[----:B--2---:R-:W-:-:S05]  /*81b0*/  SEL R2, R21, R2, !P0 ;  /* 0x0000000215027207 */ /* 0x004fca0004000000 */
[----:B------:R0:W-:Y:S01]  /*81c0*/  STL [R1+0x60], R2 ;  /* 0x0000600201007387 */ /* 0x0001e20000100800 */
[----:B------:R-:W-:-:S03]  /*81d0*/  SEL R28, R21, R28, !P0 ;  /* 0x0000001c151c7207 */ /* 0x000fc60004000000 */
[----:B0-----:R-:W2:Y:S01]  /*81e0*/  LDL.LU R2, [R1+0xac] ;  /* 0x0000ac0001027983 */ /* 0x001ea20000300800 */
[----:B------:R-:W-:-:S03]  /*81f0*/  SEL R27, R21, R27, !P0 ;  /* 0x0000001b151b7207 */ /* 0x000fc60004000000 */
[----:B------:R0:W-:Y:S04]  /*8200*/  STL [R1+0x5c], R28 ;  /* 0x00005c1c01007387 */ /* 0x0001e80000100800 */
[----:B0-----:R-:W2:Y:S01]  /*8210*/  LDL.LU R28, [R1+0xc4] ;  /* 0x0000c400011c7983 */ /* 0x001ea20000300800 */
[----:B---3--:R-:W-:-:S03]  /*8220*/  SEL R5, R21, R5, !P0 ;  /* 0x0000000515057207 */ /* 0x008fc60004000000 */
[----:B------:R0:W-:Y:S01]  /*8230*/  STL [R1+0x58], R27 ;  /* 0x0000581b01007387 */ /* 0x0001e20000100800 */
[----:B----4-:R-:W-:-:S03]  /*8240*/  SEL R6, R21, R6, !P0 ;  /* 0x0000000615067207 */ /* 0x010fc60004000000 */
[----:B0-----:R-:W3:Y:S04]  /*8250*/  LDL.LU R27, [R1+0xc8] ;  /* 0x0000c800011b7983 */ /* 0x001ee80000300800 */
[----:B------:R0:W-:Y:S04]  /*8260*/  STL [R1+0x54], R5 ;  /* 0x0000540501007387 */ /* 0x0001e80000100800 */
[----:B0-----:R-:W4:Y:S04]  /*8270*/  LDL.LU R5, [R1+0xddc] ;  /* 0x000ddc0001057983 */ /* 0x001f280000300800 */
[----:B------:R0:W-:Y:S04]  /*8280*/  STL [R1+0x50], R6 ;  /* 0x0000500601007387 */ /* 0x0001e80000100800 */
[----:B0-----:R-:W2:Y:S01]  /*8290*/  LDL.LU R6, [R1+0xdd8] ;  /* 0x000dd80001067983 */ /* 0x001ea20000300800 */
[----:B------:R-:W-:-:S02]  /*82a0*/  SEL R8, R21, R8, !P0 ;  /* 0x0000000815087207 */ /* 0x000fc40004000000 */
[----:B------:R-:W-:-:S03]  /*82b0*/  SEL R10, R21, R10, !P0 ;  /* 0x0000000a150a7207 */ /* 0x000fc60004000000 */
[----:B------:R0:W-:Y:S01]  /*82c0*/  STL [R1+0x4c], R8 ;  /* 0x00004c0801007387 */ /* 0x0001e20000100800 */
[C---:B------:R-:W-:Y:S02]  /*82d0*/  SEL R26, R21.reuse, R26, !P0 ;  /* 0x0000001a151a7207 */ /* 0x040fe40004000000 */
[C---:B0-----:R-:W-:Y:S02]  /*82e0*/  SEL R8, R21.reuse, R9, !P0 ;  /* 0x0000000915087207 */ /* 0x041fe40004000000 */
[----:B------:R-:W3:Y:S04]  /*82f0*/  LDL.LU R9, [R1+0x8] ;  /* 0x0000080001097983 */ /* 0x000ee80000300800 */
[----:B------:R0:W-:Y:S04]  /*8300*/  STL [R1+0x48], R10 ;  /* 0x0000480a01007387 */ /* 0x0001e80000100800 */
[----:B------:R1:W-:Y:S01]  /*8310*/  STL [R1+0x44], R8 ;  /* 0x0000440801007387 */ /* 0x0003e20000100800 */
[----:B------:R-:W-:-:S03]  /*8320*/  SEL R13, R21, R13, !P0 ;  /* 0x0000000d150d7207 */ /* 0x000fc60004000000 */
[----:B0-----:R-:W3:Y:S01]  /*8330*/  LDL.LU R10, [R1+0x3c] ;  /* 0x00003c00010a7983 */ /* 0x001ee20000300800 */
[----:B-1----:R-:W-:-:S03]  /*8340*/  SEL R8, R21, R22, !P0 ;  /* 0x0000001615087207 */ /* 0x002fc60004000000 */
[----:B------:R-:W-:Y:S04]  /*8350*/  STL [R1+0x40], R26 ;  /* 0x0000401a01007387 */ /* 0x000fe80000100800 */
[----:B------:R2:W-:Y:S01]  /*8360*/  STL [R1+0x38], R8 ;  /* 0x0000380801007387 */ /* 0x0005e20000100800 */
[C---:B------:R-:W-:Y:S02]  /*8370*/  SEL R12, R21.reuse, R12, !P0 ;  /* 0x0000000c150c7207 */ /* 0x040fe40004000000 */
[C---:B--2---:R-:W-:Y:S02]  /*8380*/  SEL R8, R21.reuse, R6, !P0 ;  /* 0x0000000615087207 */ /* 0x044fe40004000000 */
[----:B------:R-:W2:Y:S04]  /*8390*/  LDL.LU R6, [R1+0x6c] ;  /* 0x00006c0001067983 */ /* 0x000ea80000300800 */
[----:B------:R-:W-:Y:S04]  /*83a0*/  STL [R1+0x34], R13 ;  /* 0x0000340d01007387 */ /* 0x000fe80000100800 */
[----:B------:R0:W-:Y:S04]  /*83b0*/  STL [R1+0x2c], R8 ;  /* 0x00002c0801007387 */ /* 0x0001e80000100800 */
[----:B0-----:R-:W2:Y:S04]  /*83c0*/  LDL.LU R8, [R1+0x28] ;  /* 0x0000280001087983 */ /* 0x001ea80000300800 */
[----:B------:R-:W2:Y:S04]  /*83d0*/  LDL.LU R22, [R1+0x10] ;  /* 0x0000100001167983 */ /* 0x000ea80000300800 */
[----:B------:R4:W-:Y:S01]  /*83e0*/  STL [R1+0x24], R12 ;  /* 0x0000240c01007387 */ /* 0x0009e20000100800 */
[----:B------:R-:W-:-:S02]  /*83f0*/  SEL R13, R21, R0, !P0 ;  /* 0x00000000150d7207 */ /* 0x000fc40004000000 */
[C---:B----4-:R-:W-:Y:S02]  /*8400*/  SEL R12, R21.reuse, R5, !P0 ;  /* 0x00000005150c7207 */ /* 0x050fe40004000000 */
[----:B------:R-:W4:Y:S04]  /*8410*/  LDL.LU R5, [R1+0x30] ;  /* 0x0000300001057983 */ /* 0x000f280000300800 */
[----:B------:R0:W-:Y:S04]  /*8420*/  STL [R1+0xd4c], R12 ;  /* 0x000d4c0c01007387 */ /* 0x0001e80000100800 */
[----:B0-----:R-:W4:Y:S04]  /*8430*/  LDL.LU R12, [R1+0x14] ;  /* 0x00001400010c7983 */ /* 0x001f280000300800 */
[----:B------:R-:W4:Y:S01]  /*8440*/  LDL.LU R0, [R1+0xc] ;  /* 0x00000c0001007983 */ /* 0x000f220000300800 */
[----:B------:R-:W-:-:S02]  /*8450*/  SEL R29, R21, R29, !P0 ;  /* 0x0000001d151d7207 */ /* 0x000fc40004000000 */
[C---:B------:R-:W-:Y:S02]  /*8460*/  SEL R3, R21.reuse, R3, !P0 ;  /* 0x0000000315037207 */ /* 0x040fe40004000000 */
[C---:B------:R-:W-:Y:S01]  /*8470*/  SEL R2, R21.reuse, R2, !P0 ;  /* 0x0000000215027207 */ /* 0x040fe20004000000 */
[----:B------:R-:W-:Y:S01]  /*8480*/  STL [R1+0xd50], R13 ;  /* 0x000d500d01007387 */ /* 0x000fe20000100800 */
[C---:B------:R-:W-:Y:S02]  /*8490*/  SEL R28, R21.reuse, R28, !P0 ;  /* 0x0000001c151c7207 */ /* 0x040fe40004000000 */
[C---:B---3--:R-:W-:Y:S01]  /*84a0*/  SEL R27, R21.reuse, R27, !P0 ;  /* 0x0000001b151b7207 */ /* 0x048fe20004000000 */
[----:B------:R-:W-:Y:S01]  /*84b0*/  STL [R1+0xd54], R29 ;  /* 0x000d541d01007387 */ /* 0x000fe20000100800 */
[C---:B------:R-:W-:Y:S02]  /*84c0*/  SEL R26, R21.reuse, R17, !P0 ;  /* 0x00000011151a7207 */ /* 0x040fe40004000000 */
[C---:B------:R-:W-:Y:S01]  /*84d0*/  SEL R19, R21.reuse, R19, !P0 ;  /* 0x0000001315137207 */ /* 0x040fe20004000000 */
[----:B------:R-:W-:Y:S01]  /*84e0*/  STL [R1+0xd58], R3 ;  /* 0x000d580301007387 */ /* 0x000fe20000100800 */
[----:B------:R-:W-:-:S03]  /*84f0*/  SEL R9, R21, R9, !P0 ;  /* 0x0000000915097207 */ /* 0x000fc60004000000 */
[----:B------:R-:W-:Y:S01]  /*8500*/  STL [R1+0xd5c], R2 ;  /* 0x000d5c0201007387 */ /* 0x000fe20000100800 */
[----:B------:R-:W-:-:S03]  /*8510*/  SEL R10, R21, R10, !P0 ;  /* 0x0000000a150a7207 */ /* 0x000fc60004000000 */
[----:B------:R-:W-:Y:S04]  /*8520*/  STL [R1+0xd60], R28 ;  /* 0x000d601c01007387 */ /* 0x000fe80000100800 */
[----:B------:R0:W-:Y:S04]  /*8530*/  STL [R1+0xd64], R27 ;  /* 0x000d641b01007387 */ /* 0x0001e80000100800 */
[----:B------:R-:W-:Y:S04]  /*8540*/  STL [R1+0xd68], R26 ;  /* 0x000d681a01007387 */ /* 0x000fe80000100800 */
[----:B------:R-:W-:Y:S04]  /*8550*/  STL [R1+0xd6c], R19 ;  /* 0x000d6c1301007387 */ /* 0x000fe80000100800 */
[----:B------:R-:W-:Y:S01]  /*8560*/  STL [R1+0xd70], R9 ;  /* 0x000d700901007387 */ /* 0x000fe20000100800 */
[----:B--2---:R-:W-:-:S05]  /*8570*/  SEL R6, R21, R6, !P0 ;  /* 0x0000000615067207 */ /* 0x004fca0004000000 */
[----:B------:R-:W-:Y:S04]  /*8580*/  STL [R1+0xd74], R6 ;  /* 0x000d740601007387 */ /* 0x000fe80000100800 */
[----:B------:R-:W-:Y:S01]  /*8590*/  STL [R1+0xd78], R10 ;  /* 0x000d780a01007387 */ /* 0x000fe20000100800 */
[C---:B------:R-:W-:Y:S02]  /*85a0*/  SEL R8, R21.reuse, R8, !P0 ;  /* 0x0000000815087207 */ /* 0x040fe40004000000 */
[C---:B------:R-:W-:Y:S02]  /*85b0*/  SEL R22, R21.reuse, R22, !P0 ;  /* 0x0000001615167207 */ /* 0x040fe40004000000 */
[----:B----4-:R-:W-:-:S05]  /*85c0*/  SEL R5, R21, R5, !P0 ;  /* 0x0000000515057207 */ /* 0x010fca0004000000 */
[----:B------:R-:W-:Y:S01]  /*85d0*/  STL [R1+0xd7c], R5 ;  /* 0x000d7c0501007387 */ /* 0x000fe20000100800 */
[----:B------:R-:W-:-:S05]  /*85e0*/  SEL R17, R21, R0, !P0 ;  /* 0x0000000015117207 */ /* 0x000fca0004000000 */
[----:B------:R-:W-:Y:S04]  /*85f0*/  STL [R1+0xd80], R17 ;  /* 0x000d801101007387 */ /* 0x000fe80000100800 */
[----:B------:R-:W-:Y:S04]  /*8600*/  STL [R1+0xd84], R8 ;  /* 0x000d840801007387 */ /* 0x000fe80000100800 */
[----:B0-----:R-:W2:Y:S04]  /*8610*/  LDL.LU R27, [R1+0x1ec] ;  /* 0x0001ec00011b7983 */ /* 0x001ea80000300800 */
[----:B------:R-:W3:Y:S04]  /*8620*/  LDL.LU R28, [R1+0x1e8] ;  /* 0x0001e800011c7983 */ /* 0x000ee80000300800 */
[----:B------:R-:W-:Y:S04]  /*8630*/  STL [R1+0xd88], R22 ;  /* 0x000d881601007387 */ /* 0x000fe80000100800 */
[----:B------:R-:W4:Y:S04]  /*8640*/  LDL.LU R2, [R1+0x1e4] ;  /* 0x0001e40001027983 */ /* 0x000f280000300800 */
[----:B------:R-:W4:Y:S04]  /*8650*/  LDL.LU R3, [R1+0x1e0] ;  /* 0x0001e00001037983 */ /* 0x000f280000300800 */
[----:B------:R-:W4:Y:S01]  /*8660*/  LDL.LU R29, [R1+0x1d8] ;  /* 0x0001d800011d7983 */ /* 0x000f220000300800 */
[----:B------:R-:W-:-:S02]  /*8670*/  SEL R0, R21, R12, !P0 ;  /* 0x0000000c15007207 */ /* 0x000fc40004000000 */
[C---:B------:R-:W-:Y:S01]  /*8680*/  SEL R4, R21.reuse, R4, !P0 ;  /* 0x0000000415047207 */ /* 0x040fe20004000000 */
[----:B------:R-:W-:Y:S01]  /*8690*/  @!P1 IMAD.MOV R15, RZ, RZ, -R15 ;  /* 0x000000ffff0f9224 */ /* 0x000fe200078e0a0f */
[C---:B------:R-:W-:Y:S01]  /*86a0*/  SEL R7, R21.reuse, R7, !P0 ;  /* 0x0000000715077207 */ /* 0x040fe20004000000 */
[----:B------:R-:W4:Y:S01]  /*86b0*/  LDL.LU R13, [R1+0x1d4] ;  /* 0x0001d400010d7983 */ /* 0x000f220000300800 */
[C---:B------:R-:W-:Y:S01]  /*86c0*/  SEL R14, R21.reuse, R14, !P0 ;  /* 0x0000000e150e7207 */ /* 0x040fe20004000000 */
[----:B------:R-:W-:Y:S01]  /*86d0*/  @!P4 IMAD.MOV R25, RZ, RZ, -R25 ;  /* 0x000000ffff19c224 */ /* 0x000fe200078e0a19 */
[C---:B------:R-:W-:Y:S01]  /*86e0*/  SEL R18, R21.reuse, R18, !P0 ;  /* 0x0000001215127207 */ /* 0x040fe20004000000 */
[----:B------:R-:W4:Y:S01]  /*86f0*/  LDL.LU R12, [R1+0x1d0] ;  /* 0x0001d000010c7983 */ /* 0x000f220000300800 */
[----:B------:R-:W-:Y:S01]  /*8700*/  @!P3 IMAD.MOV R24, RZ, RZ, -R24 ;  /* 0x000000ffff18b224 */ /* 0x000fe200078e0a18 */
[C---:B------:R-:W-:Y:S01]  /*8710*/  SEL R11, R21.reuse, R11, !P0 ;  /* 0x0000000b150b7207 */ /* 0x040fe20004000000 */
[----:B------:R-:W-:Y:S01]  /*8720*/  @!P2 IMAD.MOV R23, RZ, RZ, -R23 ;  /* 0x000000ffff17a224 */ /* 0x000fe200078e0a17 */
[----:B------:R2:W-:Y:S01]  /*8730*/  STL [R1+0xd8c], R0 ;  /* 0x000d8c0001007387 */ /* 0x0005e20000100800 */
[----:B------:R-:W-:-:S02]  /*8740*/  SEL R16, R21, R16, !P0 ;  /* 0x0000001015107207 */ /* 0x000fc40004000000 */
[C---:B------:R-:W-:Y:S01]  /*8750*/  SEL R20, R21.reuse, R20, !P0 ;  /* 0x0000001415147207 */ /* 0x040fe20004000000 */
[----:B------:R-:W-:Y:S01]  /*8760*/  STL [R1+0xd90], R4 ;  /* 0x000d900401007387 */ /* 0x000fe20000100800 */
[----:B------:R-:W-:-:S03]  /*8770*/  SEL R15, R21, R15, !P0 ;  /* 0x0000000f150f7207 */ /* 0x000fc60004000000 */
[----:B------:R-:W-:Y:S01]  /*8780*/  STL [R1+0xd94], R7 ;  /* 0x000d940701007387 */ /* 0x000fe20000100800 */
[----:B------:R-:W-:-:S03]  /*8790*/  SEL R25, R21, R25, !P0 ;  /* 0x0000001915197207 */ /* 0x000fc60004000000 */
[----:B------:R-:W-:Y:S01]  /*87a0*/  STL [R1+0xd98], R14 ;  /* 0x000d980e01007387 */ /* 0x000fe20000100800 */
[----:B------:R-:W-:-:S03]  /*87b0*/  SEL R24, R21, R24, !P0 ;  /* 0x0000001815187207 */ /* 0x000fc60004000000 */
[----:B------:R-:W-:Y:S01]  /*87c0*/  STL [R1+0xd9c], R18 ;  /* 0x000d9c1201007387 */ /* 0x000fe20000100800 */
[----:B------:R-:W-:-:S03]  /*87d0*/  SEL R21, R21, R23, !P0 ;  /* 0x0000001715157207 */ /* 0x000fc60004000000 */
[----:B------:R-:W-:Y:S04]  /*87e0*/  STL [R1+0xda0], R11 ;  /* 0x000da00b01007387 */ /* 0x000fe80000100800 */
[----:B------:R-:W-:Y:S04]  /*87f0*/  STL [R1+0xda4], R16 ;  /* 0x000da41001007387 */ /* 0x000fe80000100800 */
[----:B------:R-:W-:Y:S04]  /*8800*/  STL [R1+0xda8], R20 ;  /* 0x000da81401007387 */ /* 0x000fe80000100800 */
[----:B------:R-:W-:Y:S04]  /*8810*/  STL [R1+0xdac], R15 ;  /* 0x000dac0f01007387 */ /* 0x000fe80000100800 */
[----:B------:R-:W-:Y:S04]  /*8820*/  STL [R1+0xdb0], R25 ;  /* 0x000db01901007387 */ /* 0x000fe80000100800 */
[----:B------:R-:W-:Y:S04]  /*8830*/  STL [R1+0xdb4], R24 ;  /* 0x000db41801007387 */ /* 0x000fe80000100800 */
[----:B------:R-:W-:Y:S01]  /*8840*/  STL [R1+0xdb8], R21 ;  /* 0x000db81501007387 */ /* 0x000fe20000100800 */
[----:B--2---:R-:W-:-:S02]  /*8850*/  IMAD R0, R27, c[0x0][0x190], RZ ;  /* 0x000064001b007a24 */ /* 0x004fc400078e02ff */
[----:B---3--:R-:W-:-:S05]  /*8860*/  IMAD R23, R28, c[0x0][0x190], RZ ;  /* 0x000064001c177a24 */ /* 0x008fca00078e02ff */
[----:B------:R-:W-:Y:S01]  /*8870*/  STL [R1+0xdbc], R23 ;  /* 0x000dbc1701007387 */ /* 0x000fe20000100800 */
[----:B----4-:R-:W-:-:S03]  /*8880*/  IMAD R2, R2, c[0x0][0x190], RZ ;  /* 0x0000640002027a24 */ /* 0x010fc600078e02ff */
[----:B------:R0:W-:Y:S04]  /*8890*/  STL [R1+0x380], R0 ;  /* 0x0003800001007387 */ /* 0x0001e80000100800 */
[----:B------:R1:W-:Y:S01]  /*88a0*/  STL [R1+0xc4], R2 ;  /* 0x0000c40201007387 */ /* 0x0003e20000100800 */
[----:B0-----:R-:W-:Y:S02]  /*88b0*/  IMAD R0, R3, c[0x0][0x190], RZ ;  /* 0x0000640003007a24 */ /* 0x001fe400078e02ff */
[----:B------:R-:W-:-:S03]  /*88c0*/  IMAD R3, R29, c[0x0][0x190], RZ ;  /* 0x000064001d037a24 */ /* 0x000fc600078e02ff */
[----:B------:R0:W-:Y:S04]  /*88d0*/  STL [R1+0x194], R0 ;  /* 0x0001940001007387 */ /* 0x0001e80000100800 */
[----:B------:R-:W-:Y:S04]  /*88e0*/  STL [R1+0x1e0], R3 ;  /* 0x0001e00301007387 */ /* 0x000fe80000100800 */
[----:B------:R-:W2:Y:S01]  /*88f0*/  LDL.LU R23, [R1+0x1c4] ;  /* 0x0001c40001177983 */ /* 0x000ea20000300800 */
[----:B-1----:R-:W-:Y:S02]  /*8900*/  IMAD R2, R13, c[0x0][0x190], RZ ;  /* 0x000064000d027a24 */ /* 0x002fe400078e02ff */
[----:B0-----:R-:W-:-:S03]  /*8910*/  IMAD R0, R12, c[0x0][0x190], RZ ;  /* 0x000064000c007a24 */ /* 0x001fc600078e02ff */
[----:B------:R-:W-:Y:S04]  /*8920*/  STL [R1+0x1e4], R2 ;  /* 0x0001e40201007387 */ /* 0x000fe80000100800 */
[----:B--2---:R0:W-:Y:S04]  /*8930*/  STL [R1+0xdd0], R23 ;  /* 0x000dd01701007387 */ /* 0x0041e80000100800 */
[----:B------:R-:W-:Y:S04]  /*8940*/  STL [R1+0x1f0], R0 ;  /* 0x0001f00001007387 */ /* 0x000fe80000100800 */
[----:B0-----:R-:W2:Y:S04]  /*8950*/  LDL.LU R23, [R1+0x1c8] ;  /* 0x0001c80001177983 */ /* 0x001ea80000300800 */
[----:B--2---:R0:W-:Y:S04]  /*8960*/  STL [R1+0xdd4], R23 ;  /* 0x000dd41701007387 */ /* 0x0041e80000100800 */
[----:B0-----:R-:W2:Y:S04]  /*8970*/  LDL.LU R23, [R1+0x1cc] ;  /* 0x0001cc0001177983 */ /* 0x001ea80000300800 */
[----:B------:R-:W3:Y:S04]  /*8980*/  LDL.LU R21, [R1+0x1c0] ;  /* 0x0001c00001157983 */ /* 0x000ee80000300800 */
[----:B------:R-:W4:Y:S04]  /*8990*/  LDL.LU R24, [R1+0x1bc] ;  /* 0x0001bc0001187983 */ /* 0x000f280000300800 */
[----:B------:R-:W3:Y:S04]  /*89a0*/  LDL.LU R25, [R1+0x1b8] ;  /* 0x0001b80001197983 */ /* 0x000ee80000300800 */
        /* <DEDUP_REMOVED lines=24> */
[----:B------:R-:W3:Y:S01]  /*8b30*/  LDL.LU R12, [R1+0x148] ;  /* 0x00014800010c7983 */ /* 0x000ee20000300800 */
[----:B--2---:R-:W-:-:S05]  /*8b40*/  IMAD R23, R23, c[0x0][0x190], RZ ;  /* 0x0000640017177a24 */ /* 0x004fca00078e02ff */
[----:B------:R0:W-:Y:S04]  /*8b50*/  STL [R1+0x1cc], R23 ;  /* 0x0001cc1701007387 */ /* 0x0001e80000100800 */
[----:B0-----:R-:W2:Y:S02]  /*8b60*/  LDL.LU R23, [R1+0xdd4] ;  /* 0x000dd40001177983 */ /* 0x001ea40000300800 */
[----:B--2---:R-:W-:-:S05]  /*8b70*/  IMAD R23, R23, c[0x0][0x190], RZ ;  /* 0x0000640017177a24 */ /* 0x004fca00078e02ff */
[----:B------:R0:W-:Y:S04]  /*8b80*/  STL [R1+0x1c8], R23 ;  /* 0x0001c81701007387 */ /* 0x0001e80000100800 */
[----:B0-----:R-:W2:Y:S01]  /*8b90*/  LDL.LU R23, [R1+0xdd0] ;  /* 0x000dd00001177983 */ /* 0x001ea20000300800 */
[----:B---3--:R-:W-:Y:S02]  /*8ba0*/  IMAD R21, R21, c[0x0][0x190], RZ ;  /* 0x0000640015157a24 */ /* 0x008fe400078e02ff */
[----:B----4-:R-:W-:Y:S02]  /*8bb0*/  IMAD R24, R24, c[0x0][0x190], RZ ;  /* 0x0000640018187a24 */ /* 0x010fe400078e02ff */
[----:B------:R-:W-:Y:S02]  /*8bc0*/  IMAD R16, R16, c[0x0][0x190], RZ ;  /* 0x0000640010107a24 */ /* 0x000fe400078e02ff */
[----:B------:R-:W-:-:S02]  /*8bd0*/  IMAD R11, R11, c[0x0][0x190], RZ ;  /* 0x000064000b0b7a24 */ /* 0x000fc400078e02ff */
[----:B------:R-:W-:Y:S02]  /*8be0*/  IMAD R14, R14, c[0x0][0x190], RZ ;  /* 0x000064000e0e7a24 */ /* 0x000fe400078e02ff */
[----:B------:R-:W-:Y:S02]  /*8bf0*/  IMAD R4, R4, c[0x0][0x190], RZ ;  /* 0x0000640004047a24 */ /* 0x000fe400078e02ff */
[----:B------:R-:W-:Y:S02]  /*8c00*/  IMAD R2, R2, c[0x0][0x190], RZ ;  /* 0x0000640002027a24 */ /* 0x000fe400078e02ff */
[----:B--2---:R-:W-:-:S05]  /*8c10*/  IMAD R23, R23, c[0x0][0x190], RZ ;  /* 0x0000640017177a24 */ /* 0x004fca00078e02ff */
[----:B------:R0:W-:Y:S04]  /*8c20*/  STL [R1+0x1f4], R23 ;  /* 0x0001f41701007387 */ /* 0x0001e80000100800 */
[----:B------:R1:W-:Y:S01]  /*8c30*/  STL [R1+0x208], R21 ;  /* 0x0002081501007387 */ /* 0x0003e20000100800 */
[----:B0-----:R-:W-:-:S03]  /*8c40*/  IMAD R23, R25, c[0x0][0x190], RZ ;  /* 0x0000640019177a24 */ /* 0x001fc600078e02ff */
[----:B------:R-:W-:Y:S01]  /*8c50*/  STL [R1+0x1bc], R24 ;  /* 0x0001bc1801007387 */ /* 0x000fe20000100800 */
[----:B-1----:R-:W-:Y:S02]  /*8c60*/  IMAD R21, R15, c[0x0][0x190], RZ ;  /* 0x000064000f157a24 */ /* 0x002fe400078e02ff */
[----:B------:R-:W-:Y:S01]  /*8c70*/  IMAD R15, R20, c[0x0][0x190], RZ ;  /* 0x00006400140f7a24 */ /* 0x000fe200078e02ff */
[----:B------:R-:W-:Y:S04]  /*8c80*/  STL [R1+0x1b8], R23 ;  /* 0x0001b81701007387 */ /* 0x000fe80000100800 */
[----:B------:R-:W-:Y:S04]  /*8c90*/  STL [R1+0x20c], R21 ;  /* 0x00020c1501007387 */ /* 0x000fe80000100800 */
[----:B------:R0:W-:Y:S04]  /*8ca0*/  STL [R1+0x220], R15 ;  /* 0x0002200f01007387 */ /* 0x0001e80000100800 */
[----:B------:R-:W-:Y:S04]  /*8cb0*/  STL [R1+0x224], R16 ;  /* 0x0002241001007387 */ /* 0x000fe80000100800 */
[----:B------:R1:W-:Y:S01]  /*8cc0*/  STL [R1+0x230], R11 ;  /* 0x0002300b01007387 */ /* 0x0003e20000100800 */
[----:B0-----:R-:W-:-:S05]  /*8cd0*/  IMAD R15, R18, c[0x0][0x190], RZ ;  /* 0x00006400120f7a24 */ /* 0x001fca00078e02ff */
[----:B------:R-:W-:Y:S01]  /*8ce0*/  STL [R1+0x1a4], R15 ;  /* 0x0001a40f01007387 */ /* 0x000fe20000100800 */
[----:B-1----:R-:W-:Y:S02]  /*8cf0*/  IMAD R11, R7, c[0x0][0x190], RZ ;  /* 0x00006400070b7a24 */ /* 0x002fe400078e02ff */
[----:B------:R-:W-:Y:S01]  /*8d00*/  IMAD R7, R0, c[0x0][0x190], RZ ;  /* 0x0000640000077a24 */ /* 0x000fe200078e02ff */
[----:B------:R-:W-:Y:S01]  /*8d10*/  STL [R1+0x1a0], R14 ;  /* 0x0001a00e01007387 */ /* 0x000fe20000100800 */
[----:B------:R-:W-:-:S03]  /*8d20*/  IMAD R0, R22, c[0x0][0x190], RZ ;  /* 0x0000640016007a24 */ /* 0x000fc600078e02ff */
[----:B------:R-:W-:Y:S04]  /*8d30*/  STL [R1+0x190], R11 ;  /* 0x0001900b01007387 */ /* 0x000fe80000100800 */
[----:B------:R0:W-:Y:S04]  /*8d40*/  STL [R1+0x234], R4 ;  /* 0x0002340401007387 */ /* 0x0001e80000100800 */
[----:B------:R1:W-:Y:S04]  /*8d50*/  STL [R1+0x23c], R7 ;  /* 0x00023c0701007387 */ /* 0x0003e80000100800 */
[----:B------:R2:W-:Y:S01]  /*8d60*/  STL [R1+0x244], R0 ;  /* 0x0002440001007387 */ /* 0x0005e20000100800 */
[----:B0-----:R-:W-:-:S02]  /*8d70*/  IMAD R4, R8, c[0x0][0x190], RZ ;  /* 0x0000640008047a24 */ /* 0x001fc400078e02ff */
[----:B-1----:R-:W-:-:S03]  /*8d80*/  IMAD R7, R17, c[0x0][0x190], RZ ;  /* 0x0000640011077a24 */ /* 0x002fc600078e02ff */
[----:B------:R0:W-:Y:S01]  /*8d90*/  STL [R1+0x248], R4 ;  /* 0x0002480401007387 */ /* 0x0001e20000100800 */
[----:B--2---:R-:W-:-:S03]  /*8da0*/  IMAD R0, R5, c[0x0][0x190], RZ ;  /* 0x0000640005007a24 */ /* 0x004fc600078e02ff */
[----:B------:R-:W-:Y:S01]  /*8db0*/  STL [R1+0x17c], R7 ;  /* 0x00017c0701007387 */ /* 0x000fe20000100800 */
[----:B------:R-:W-:-:S03]  /*8dc0*/  IMAD R5, R6, c[0x0][0x190], RZ ;  /* 0x0000640006057a24 */ /* 0x000fc600078e02ff */
[----:B------:R1:W-:Y:S01]  /*8dd0*/  STL [R1+0x178], R0 ;  /* 0x0001780001007387 */ /* 0x0003e20000100800 */
[----:B0-----:R-:W-:-:S05]  /*8de0*/  IMAD R4, R10, c[0x0][0x190], RZ ;  /* 0x000064000a047a24 */ /* 0x001fca00078e02ff */
[----:B------:R0:W-:Y:S01]  /*8df0*/  STL [R1+0x24c], R4 ;  /* 0x00024c0401007387 */ /* 0x0001e20000100800 */
[----:B-1----:R-:W-:-:S03]  /*8e00*/  IMAD R0, R9, c[0x0][0x190], RZ ;  /* 0x0000640009007a24 */ /* 0x002fc600078e02ff */
[----:B------:R1:W-:Y:S04]  /*8e10*/  STL [R1+0x250], R5 ;  /* 0x0002500501007387 */ /* 0x0003e80000100800 */
[----:B------:R2:W-:Y:S01]  /*8e20*/  STL [R1+0x254], R0 ;  /* 0x0002540001007387 */ /* 0x0005e20000100800 */
[----:B0-----:R-:W-:Y:S02]  /*8e30*/  IMAD R4, R19, c[0x0][0x190], RZ ;  /* 0x0000640013047a24 */ /* 0x001fe400078e02ff */
[----:B-1----:R-:W-:-:S03]  /*8e40*/  IMAD R5, R26, c[0x0][0x190], RZ ;  /* 0x000064001a057a24 */ /* 0x002fc600078e02ff */
[----:B------:R0:W-:Y:S01]  /*8e50*/  STL [R1+0x258], R4 ;  /* 0x0002580401007387 */ /* 0x0001e20000100800 */
[----:B--2---:R-:W-:-:S03]  /*8e60*/  IMAD R0, R27, c[0x0][0x190], RZ ;  /* 0x000064001b007a24 */ /* 0x004fc600078e02ff */
[----:B------:R-:W-:Y:S04]  /*8e70*/  STL [R1+0x25c], R5 ;  /* 0x00025c0501007387 */ /* 0x000fe80000100800 */
[----:B------:R1:W-:Y:S01]  /*8e80*/  STL [R1+0x260], R0 ;  /* 0x0002600001007387 */ /* 0x0003e20000100800 */
[----:B0-----:R-:W-:-:S05]  /*8e90*/  IMAD R4, R28, c[0x0][0x190], RZ ;  /* 0x000064001c047a24 */ /* 0x001fca00078e02ff */
[----:B------:R-:W-:Y:S01]  /*8ea0*/  STL [R1+0x264], R4 ;  /* 0x0002640401007387 */ /* 0x000fe20000100800 */
[----:B-1----:R-:W-:Y:S02]  /*8eb0*/  IMAD R0, R3, c[0x0][0x190], RZ ;  /* 0x0000640003007a24 */ /* 0x002fe400078e02ff */
[----:B------:R-:W-:Y:S01]  /*8ec0*/  IMAD R3, R29, c[0x0][0x190], RZ ;  /* 0x000064001d037a24 */ /* 0x000fe200078e02ff */
[----:B------:R0:W-:Y:S04]  /*8ed0*/  STL [R1+0x268], R2 ;  /* 0x0002680201007387 */ /* 0x0001e80000100800 */
[----:B------:R1:W-:Y:S04]  /*8ee0*/  STL [R1+0x26c], R0 ;  /* 0x00026c0001007387 */ /* 0x0003e80000100800 */
[----:B------:R-:W-:Y:S04]  /*8ef0*/  STL [R1+0x270], R3 ;  /* 0x0002700301007387 */ /* 0x000fe80000100800 */
[----:B------:R-:W2:Y:S01]  /*8f00*/  LDL.LU R23, [R1+0x13c] ;  /* 0x00013c0001177983 */ /* 0x000ea20000300800 */
[----:B0-----:R-:W-:-:S02]  /*8f10*/  IMAD R2, R13, c[0x0][0x190], RZ ;  /* 0x000064000d027a24 */ /* 0x001fc400078e02ff */
[----:B-1----:R-:W-:-:S03]  /*8f20*/  IMAD R0, R12, c[0x0][0x190], RZ ;  /* 0x000064000c007a24 */ /* 0x002fc600078e02ff */
        /* <DEDUP_REMOVED lines=144> */
[----:B------:R-:W-:Y:S02]  /*9830*/  IMAD R18, R18, c[0x0][0x190], RZ ;  /* 0x0000640012127a24 */ /* 0x000fe400078e02ff */
        /* <DEDUP_REMOVED lines=20> */
[----:B--2---:R-:W-:-:S05]  /*9980*/  IMAD R23, R23, c[0x0][0x190], RZ ;  /* 0x0000640017177a24 */ /* 0x004fca00078e02ff */
[----:B------:R0:W-:Y:S04]  /*9990*/  STL [R1+0x314], R23 ;  /* 0x0003141701007387 */ /* 0x0001e80000100800 */
[----:B0-----:R-:W2:Y:S04]  /*99a0*/  LDL.LU R23, [R1+0xdbc] ;  /* 0x000dbc0001177983 */ /* 0x001ea80000300800 */
[----:B------:R0:W-:Y:S04]  /*99b0*/  STL [R1+0x318], R21 ;  /* 0x0003181501007387 */ /* 0x0001e80000100800 */
[----:B0-----:R-:W3:Y:S04]  /*99c0*/  LDL.LU R21, [R1+0xdb8] ;  /* 0x000db80001157983 */ /* 0x001ee80000300800 */
[----:B------:R0:W-:Y:S04]  /*99d0*/  STL [R1+0x31c], R24 ;  /* 0x00031c1801007387 */ /* 0x0001e80000100800 */
[----:B0-----:R-:W4:Y:S04]  /*99e0*/  LDL.LU R24, [R1+0xdb4] ;  /* 0x000db40001187983 */ /* 0x001f280000300800 */
[----:B------:R0:W-:Y:S04]  /*99f0*/  STL [R1+0x320], R25 ;  /* 0x0003201901007387 */ /* 0x0001e80000100800 */
[----:B0-----:R-:W2:Y:S04]  /*9a00*/  LDL.LU R25, [R1+0xdb0] ;  /* 0x000db00001197983 */ /* 0x001ea80000300800 */
        /* <DEDUP_REMOVED lines=39> */
[----:B0-----:R-:W3:Y:S04]  /*9c80*/  LDL.LU R28, [R1+0xd60] ;  /* 0x000d6000011c7983 */ /* 0x001ee80000300800 */
[----:B------:R0:W-:Y:S04]  /*9c90*/  STL [R1+0x374], R2 ;  /* 0x0003740201007387 */ /* 0x0001e80000100800 */
[----:B0-----:R-:W3:Y:S04]  /*9ca0*/  LDL.LU R2, [R1+0xd5c] ;  /* 0x000d5c0001027983 */ /* 0x001ee80000300800 */
        /* <DEDUP_REMOVED lines=8> */
[----:B--2---:R-:W-:-:S02]  /*9d30*/  IMAD R27, R27, c[0x0][0x190], RZ ;  /* 0x000064001b1b7a24 */ /* 0x004fc400078e02ff */
[----:B---3--:R-:W-:Y:S02]  /*9d40*/  IMAD R2, R2, c[0x0][0x190], RZ ;  /* 0x0000640002027a24 */ /* 0x008fe400078e02ff */
[----:B----4-:R-:W-:Y:S02]  /*9d50*/  IMAD R29, R29, c[0x0][0x190], RZ ;  /* 0x000064001d1d7a24 */ /* 0x010fe400078e02ff */
[----:B------:R-:W-:Y:S02]  /*9d60*/  IMAD R13, R13, c[0x0][0x190], RZ ;  /* 0x000064000d0d7a24 */ /* 0x000fe400078e02ff */
[----:B------:R-:W-:-:S05]  /*9d70*/  IMAD R12, R12, c[0x0][0x190], RZ ;  /* 0x000064000c0c7a24 */ /* 0x000fca00078e02ff */
[----:B------:R0:W-:Y:S04]  /*9d80*/  STL [R1+0x210], R12 ;  /* 0x0002100c01007387 */ /* 0x0001e80000100800 */
[----:B0-----:R-:W2:Y:S04]  /*9d90*/  LDL.LU R12, [R1+0xd48] ;  /* 0x000d4800010c7983 */ /* 0x001ea80000300800 */
[----:B------:R0:W-:Y:S04]  /*9da0*/  STL [R1+0x1fc], R13 ;  /* 0x0001fc0d01007387 */ /* 0x0001e80000100800 */
[----:B0-----:R-:W2:Y:S04]  /*9db0*/  LDL.LU R13, [R1+0xd44] ;  /* 0x000d4400010d7983 */ /* 0x001ea80000300800 */
[----:B------:R0:W-:Y:S02]  /*9dc0*/  STL [R1+0x1d4], R29 ;  /* 0x0001d41d01007387 */ /* 0x0001e40000100800 */
[----:B0-----:R-:W-:-:S02]  /*9dd0*/  IMAD R29, R3, c[0x0][0x190], RZ ;  /* 0x00006400031d7a24 */ /* 0x001fc400078e02ff */
[----:B------:R-:W-:-:S03]  /*9de0*/  IMAD R3, R28, c[0x0][0x190], RZ ;  /* 0x000064001c037a24 */ /* 0x000fc600078e02ff */
[----:B------:R-:W-:Y:S04]  /*9df0*/  STL [R1+0x1d0], R29 ;  /* 0x0001d01d01007387 */ /* 0x000fe80000100800 */
[----:B------:R0:W-:Y:S04]  /*9e00*/  STL [R1+0x1ac], R2 ;  /* 0x0001ac0201007387 */ /* 0x0001e80000100800 */
[----:B------:R1:W-:Y:S01]  /*9e10*/  STL [R1+0x1a8], R3 ;  /* 0x0001a80301007387 */ /* 0x0003e20000100800 */
[----:B0-----:R-:W-:-:S03]  /*9e20*/  IMAD R2, R26, c[0x0][0x190], RZ ;  /* 0x000064001a027a24 */ /* 0x001fc600078e02ff */
[----:B------:R-:W-:Y:S01]  /*9e30*/  STL [R1+0x184], R27 ;  /* 0x0001841b01007387 */ /* 0x000fe20000100800 */
[----:B-1----:R-:W-:-:S03]  /*9e40*/  IMAD R3, R19, c[0x0][0x190], RZ ;  /* 0x0000640013037a24 */ /* 0x002fc600078e02ff */
[----:B------:R-:W3:Y:S04]  /*9e50*/  LDL.LU R19, [R1+0x1c8] ;  /* 0x0001c80001137983 */ /* 0x000ee80000300800 */
[----:B------:R0:W-:Y:S04]  /*9e60*/  STL [R1+0x180], R2 ;  /* 0x0001800201007387 */ /* 0x0001e80000100800 */
[----:B------:R1:W-:Y:S01]  /*9e70*/  STL [R1+0x14c], R3 ;  /* 0x00014c0301007387 */ /* 0x0003e20000100800 */
[----:B0-----:R-:W-:-:S03]  /*9e80*/  IMAD R2, R9, c[0x0][0x190], RZ ;  /* 0x0000640009027a24 */ /* 0x001fc600078e02ff */
[----:B------:R-:W4:Y:S01]  /*9e90*/  LDL.LU R9, [R1+0x194] ;  /* 0x0001940001097983 */ /* 0x000f220000300800 */
[----:B-1----:R-:W-:-:S03]  /*9ea0*/  IMAD R3, R6, c[0x0][0x190], RZ ;  /* 0x0000640006037a24 */ /* 0x002fc600078e02ff */
[----:B------:R0:W-:Y:S04]  /*9eb0*/  STL [R1+0x148], R2 ;  /* 0x0001480201007387 */ /* 0x0001e80000100800 */
[----:B------:R-:W3:Y:S01]  /*9ec0*/  LDL.LU R6, [R1+0xc4] ;  /* 0x0000c40001067983 */ /* 0x000ee20000300800 */
[----:B0-----:R-:W-:-:S03]  /*9ed0*/  IMAD R2, R10, c[0x0][0x190], RZ ;  /* 0x000064000a027a24 */ /* 0x001fc600078e02ff */
[----:B------:R0:W-:Y:S04]  /*9ee0*/  STL [R1+0x124], R3 ;  /* 0x0001240301007387 */ /* 0x0001e80000100800 */
[----:B------:R-:W4:Y:S04]  /*9ef0*/  LDL.LU R10, [R1+0x1e0] ;  /* 0x0001e000010a7983 */ /* 0x000f280000300800 */
[----:B------:R1:W-:Y:S01]  /*9f00*/  STL [R1+0x120], R2 ;  /* 0x0001200201007387 */ /* 0x0003e20000100800 */
[----:B0-----:R-:W-:Y:S02]  /*9f10*/  IMAD R3, R5, c[0x0][0x190], RZ ;  /* 0x0000640005037a24 */ /* 0x001fe400078e02ff */
[----:B-1----:R-:W-:-:S02]  /*9f20*/  IMAD R2, R17, c[0x0][0x190], RZ ;  /* 0x0000640011027a24 */ /* 0x002fc400078e02ff */
[----:B------:R-:W4:Y:S04]  /*9f30*/  LDL.LU R17, [R1+0x1cc] ;  /* 0x0001cc0001117983 */ /* 0x000f280000300800 */
[----:B------:R0:W-:Y:S04]  /*9f40*/  STL [R1+0xfc], R3 ;  /* 0x0000fc0301007387 */ /* 0x0001e80000100800 */
[----:B------:R1:W-:Y:S01]  /*9f50*/  STL [R1+0xf8], R2 ;  /* 0x0000f80201007387 */ /* 0x0003e20000100800 */
[----:B------:R-:W-:Y:S02]  /*9f60*/  IMAD R0, R0, c[0x0][0x190], RZ ;  /* 0x0000640000007a24 */ /* 0x000fe400078e02ff */
[----:B0-----:R-:W-:-:S02]  /*9f70*/  IMAD R3, R8, c[0x0][0x190], RZ ;  /* 0x0000640008037a24 */ /* 0x001fc400078e02ff */
[----:B-1----:R-:W-:Y:S02]  /*9f80*/  IMAD R2, R22, c[0x0][0x190], RZ ;  /* 0x0000640016027a24 */ /* 0x002fe400078e02ff */
[----:B------:R-:W4:Y:S04]  /*9f90*/  LDL.LU R22, [R1+0x208] ;  /* 0x0002080001167983 */ /* 0x000f280000300800 */
[----:B------:R0:W-:Y:S04]  /*9fa0*/  STL [R1+0xbc], R3 ;  /* 0x0000bc0301007387 */ /* 0x0001e80000100800 */
[----:B------:R1:W-:Y:S01]  /*9fb0*/  STL [R1+0xb0], R2 ;  /* 0x0000b00201007387 */ /* 0x0003e20000100800 */
[----:B------:R-:W-:-:S03]  /*9fc0*/  IMAD R29, R14, c[0x0][0x190], RZ ;  /* 0x000064000e1d7a24 */ /* 0x000fc600078e02ff */
[----:B------:R-:W4:Y:S01]  /*9fd0*/  LDL R5, [R1+0x1a4] ;  /* 0x0001a40001057983 */ /* 0x000f220000100800 */
[----:B0-----:R-:W-:Y:S02]  /*9fe0*/  IMAD R3, R7, c[0x0][0x190], RZ ;  /* 0x0000640007037a24 */ /* 0x001fe400078e02ff */
[----:B-1----:R-:W-:Y:S01]  /*9ff0*/  IMAD R2, R4, c[0x0][0x190], RZ ;  /* 0x0000640004027a24 */ /* 0x002fe200078e02ff */
[----:B------:R-:W-:Y:S01]  /*a000*/  STL [R1+0xa4], R0 ;  /* 0x0000a40001007387 */ /* 0x000fe20000100800 */
[----:B------:R-:W-:-:S03]  /*a010*/  IMAD R7, R18, c[0x0][0x190], RZ ;  /* 0x0000640012077a24 */ /* 0x000fc600078e02ff */
[----:B------:R-:W4:Y:S01]  /*a020*/  LDL.LU R14, [R1+0x1f0] ;  /* 0x0001f000010e7983 */ /* 0x000f220000300800 */
[----:B------:R-:W-:-:S03]  /*a030*/  IMAD R11, R11, c[0x0][0x190], RZ ;  /* 0x000064000b0b7a24 */ /* 0x000fc600078e02ff */
[----:B------:R-:W-:Y:S01]  /*a040*/  STL [R1+0xa0], R2 ;  /* 0x0000a00201007387 */ /* 0x000fe20000100800 */
[----:B------:R-:W-:-:S03]  /*a050*/  IMAD R16, R16, c[0x0][0x190], RZ ;  /* 0x0000640010107a24 */ /* 0x000fc600078e02ff */
[----:B------:R-:W-:Y:S01]  /*a060*/  STL [R1+0x7c], R3 ;  /* 0x00007c0301007387 */ /* 0x000fe20000100800 */
[----:B------:R-:W-:-:S03]  /*a070*/  IMAD R4, R20, c[0x0][0x190], RZ ;  /* 0x0000640014047a24 */ /* 0x000fc600078e02ff */
[----:B------:R0:W-:Y:S01]  /*a080*/  STL.64 [R1+0xca8], R2 ;  /* 0x000ca80201007387 */ /* 0x0001e20000100a00 */
[----:B------:R-:W-:Y:S02]  /*a090*/  IMAD R28, R24, c[0x0][0x190], RZ ;  /* 0x00006400181c7a24 */ /* 0x000fe400078e02ff */
[----:B------:R-:W-:Y:S02]  /*a0a0*/  IMAD R15, R15, c[0x0][0x190], RZ ;  /* 0x000064000f0f7a24 */ /* 0x000fe400078e02ff */
[----:B------:R-:W-:Y:S01]  /*a0b0*/  IMAD R8, R25, c[0x0][0x190], RZ ;  /* 0x0000640019087a24 */ /* 0x000fe200078e02ff */
[----:B0-----:R-:W4:Y:S04]  /*a0c0*/  LDL R2, [R1+0x224] ;  /* 0x0002240001027983 */ /* 0x001f280000100800 */
[----:B------:R-:W4:Y:S04]  /*a0d0*/  LDL R3, [R1+0x230] ;  /* 0x0002300001037983 */ /* 0x000f280000100800 */
[----:B------:R-:W4:Y:S04]  /*a0e0*/  LDL.LU R18, [R1+0x1e4] ;  /* 0x0001e40001127983 */ /* 0x000f280000300800 */
[----:B------:R-:W-:Y:S04]  /*a0f0*/  STL [R1+0x78], R29 ;  /* 0x0000781d01007387 */ /* 0x000fe80000100800 */
[----:B------:R-:W-:Y:S04]  /*a100*/  STL [R1+0x54], R7 ;  /* 0x0000540701007387 */ /* 0x000fe80000100800 */
[----:B------:R-:W4:Y:S01]  /*a110*/  LDL.LU R20, [R1+0x1f4] ;  /* 0x0001f40001147983 */ /* 0x000f220000300800 */
[----:B------:R-:W-:-:S03]  /*a120*/  IMAD R0, R21, c[0x0][0x190], RZ ;  /* 0x0000640015007a24 */ /* 0x000fc600078e02ff */
[----:B------:R-:W-:Y:S04]  /*a130*/  STL [R1+0x50], R11 ;  /* 0x0000500b01007387 */ /* 0x000fe80000100800 */
[----:B------:R-:W-:Y:S04]  /*a140*/  STL [R1+0x4c], R16 ;  /* 0x00004c1001007387 */ /* 0x000fe80000100800 */
[----:B------:R-:W-:Y:S04]  /*a150*/  STL [R1+0x48], R4 ;  /* 0x0000480401007387 */ /* 0x000fe80000100800 */
[----:B------:R0:W-:Y:S04]  /*a160*/  STL.64 [R1+0xcb0], R28 ;  /* 0x000cb01c01007387 */ /* 0x0001e80000100a00 */
[----:B------:R-:W4:Y:S04]  /*a170*/  LDL R21, [R1+0x1b8] ;  /* 0x0001b80001157983 */ /* 0x000f280000100800 */
[----:B0-----:R-:W4:Y:S04]  /*a180*/  LDL R28, [R1+0x20c] ;  /* 0x00020c00011c7983 */ /* 0x001f280000100800 */
[----:B------:R-:W4:Y:S04]  /*a190*/  LDL R29, [R1+0x220] ;  /* 0x00022000011d7983 */ /* 0x000f280000100800 */
[----:B------:R-:W-:Y:S04]  /*a1a0*/  STL [R1+0x44], R15 ;  /* 0x0000440f01007387 */ /* 0x000fe80000100800 */
[----:B------:R-:W-:Y:S01]  /*a1b0*/  STL [R1+0x40], R8 ;  /* 0x0000400801007387 */ /* 0x000fe20000100800 */
[----:B--2---:R-:W-:-:S05]  /*a1c0*/  IMAD.WIDE R26, R23, 0x2, R12 ;  /* 0x00000002171a7825 */ /* 0x004fca00078e020c */
[----:B------:R-:W-:Y:S04]  /*a1d0*/  STL.64 [R1+0x38], R26 ;  /* 0x0000381a01007387 */ /* 0x000fe80000100a00 */
[----:B---3--:R0:W-:Y:S04]  /*a1e0*/  STL.64 [R1+0xcb8], R6 ;  /* 0x000cb80601007387 */ /* 0x0081e80000100a00 */
[----:B0-----:R-:W2:Y:S01]  /*a1f0*/  LDL R7, [R1+0x1bc] ;  /* 0x0001bc0001077983 */ /* 0x001ea20000100800 */
[----:B------:R-:W-:-:S05]  /*a200*/  IMAD.WIDE R24, R6, 0x2, R12 ;  /* 0x0000000206187825 */ /* 0x000fca00078e020c */
[----:B------:R0:W-:Y:S04]  /*a210*/  STL.64 [R1+0x30], R24 ;  /* 0x0000301801007387 */ /* 0x0001e80000100a00 */
[----:B----4-:R1:W-:Y:S01]  /*a220*/  STL.64 [R1+0xcc0], R8 ;  /* 0x000cc00801007387 */ /* 0x0103e20000100a00 */
[----:B0-----:R-:W-:-:S04]  /*a230*/  IMAD.WIDE R24, R9, 0x2, R12 ;  /* 0x0000000209187825 */ /* 0x001fc800078e020c */
[--C-:B-1----:R-:W-:Y:S01]  /*a240*/  IMAD.WIDE R8, R10, 0x2, R12.reuse ;  /* 0x000000020a087825 */ /* 0x102fe200078e020c */
[----:B------:R0:W-:Y:S04]  /*a250*/  STL.64 [R1+0x28], R24 ;  /* 0x0000281801007387 */ /* 0x0001e80000100a00 */
[----:B------:R-:W-:Y:S04]  /*a260*/  STL.64 [R1+0xcc8], R10 ;  /* 0x000cc80a01007387 */ /* 0x000fe80000100a00 */
[----:B------:R1:W-:Y:S01]  /*a270*/  STL.64 [R1+0x20], R8 ;  /* 0x0000200801007387 */ /* 0x0003e20000100a00 */
[----:B0-----:R-:W-:-:S04]  /*a280*/  IMAD.WIDE R24, R22, 0x2, R12 ;  /* 0x0000000216187825 */ /* 0x001fc800078e020c */
[--C-:B-1----:R-:W-:Y:S01]  /*a290*/  IMAD.WIDE R8, R14, 0x2, R12.reuse ;  /* 0x000000020e087825 */ /* 0x102fe200078e020c */
[----:B------:R-:W-:Y:S03]  /*a2a0*/  STL.64 [R1+0xcd0], R14 ;  /* 0x000cd00e01007387 */ /* 0x000fe60000100a00 */
[----:B------:R-:W-:-:S05]  /*a2b0*/  IMAD.WIDE R10, R18, 0x2, R12 ;  /* 0x00000002120a7825 */ /* 0x000fca00078e020c */
[----:B------:R0:W-:Y:S04]  /*a2c0*/  STL.64 [R1+0x18], R10 ;  /* 0x0000180a01007387 */ /* 0x0001e80000100a00 */
[----:B------:R1:W-:Y:S01]  /*a2d0*/  STL.64 [R1+0x10], R8 ;  /* 0x0000100801007387 */ /* 0x0003e20000100a00 */
[----:B------:R-:W-:-:S03]  /*a2e0*/  IMAD.WIDE R26, R20, 0x2, R12 ;  /* 0x00000002141a7825 */ /* 0x000fc600078e020c */
[----:B------:R-:W-:Y:S01]  /*a2f0*/  STL.64 [R1+0xcd8], R16 ;  /* 0x000cd81001007387 */ /* 0x000fe20000100a00 */
[----:B0-----:R-:W-:-:S04]  /*a300*/  IMAD.WIDE R10, R17, 0x2, R12 ;  /* 0x00000002110a7825 */ /* 0x001fc800078e020c */
[--C-:B-1----:R-:W-:Y:S01]  /*a310*/  IMAD.WIDE R8, R19, 0x2, R12.reuse ;  /* 0x0000000213087825 */ /* 0x102fe200078e020c */
[----:B------:R-:W-:Y:S04]  /*a320*/  STL.64 [R1+0x8], R10 ;  /* 0x0000080a01007387 */ /* 0x000fe80000100a00 */
[----:B------:R-:W-:Y:S04]  /*a330*/  STL.64 [R1+0xce0], R18 ;  /* 0x000ce01201007387 */ /* 0x000fe80000100a00 */
[----:B------:R0:W-:Y:S04]  /*a340*/  STL.64 [R1], R8 ;  /* 0x0000000801007387 */ /* 0x0001e80000100a00 */
[----:B------:R-:W-:Y:S04]  /*a350*/  STL.64 [R1+0xc20], R26 ;  /* 0x000c201a01007387 */ /* 0x000fe80000100a00 */
[----:B------:R-:W-:Y:S01]  /*a360*/  STL.64 [R1+0xce8], R22 ;  /* 0x000ce81601007387 */ /* 0x000fe20000100a00 */
[----:B0-----:R-:W-:-:S03]  /*a370*/  IMAD.WIDE R8, R21, 0x2, R12 ;  /* 0x0000000215087825 */ /* 0x001fc600078e020c */
[----:B------:R-:W-:Y:S01]  /*a380*/  STL.64 [R1+0xc28], R24 ;  /* 0x000c281801007387 */ /* 0x000fe20000100a00 */
[----:B--2---:R-:W-:-:S04]  /*a390*/  IMAD.WIDE R10, R7, 0x2, R12 ;  /* 0x00000002070a7825 */ /* 0x004fc800078e020c */
[--C-:B------:R-:W-:Y:S01]  /*a3a0*/  IMAD.WIDE R6, R28, 0x2, R12.reuse ;  /* 0x000000021c067825 */ /* 0x100fe200078e020c */
[----:B------:R0:W-:Y:S04]  /*a3b0*/  STL.64 [R1+0x58], R10 ;  /* 0x0000580a01007387 */ /* 0x0001e80000100a00 */
[----:B------:R1:W-:Y:S04]  /*a3c0*/  STL.64 [R1+0x68], R8 ;  /* 0x0000680801007387 */ /* 0x0003e80000100a00 */
[----:B------:R2:W-:Y:S01]  /*a3d0*/  STL.64 [R1+0x80], R6 ;  /* 0x0000800601007387 */ /* 0x0005e20000100a00 */
[----:B0-----:R-:W-:-:S04]  /*a3e0*/  IMAD.WIDE R10, R29, 0x2, R12 ;  /* 0x000000021d0a7825 */ /* 0x001fc800078e020c */
[--C-:B-1----:R-:W-:Y:S01]  /*a3f0*/  IMAD.WIDE R8, R2, 0x2, R12.reuse ;  /* 0x0000000202087825 */ /* 0x102fe200078e020c */
[----:B------:R-:W-:Y:S03]  /*a400*/  STL.64 [R1+0x90], R10 ;  /* 0x0000900a01007387 */ /* 0x000fe60000100a00 */
[--C-:B--2---:R-:W-:Y:S01]  /*a410*/  IMAD.WIDE R6, R3, 0x2, R12.reuse ;  /* 0x0000000203067825 */ /* 0x104fe200078e020c */
[----:B------:R-:W-:Y:S03]  /*a420*/  STL.64 [R1+0xa8], R8 ;  /* 0x0000a80801007387 */ /* 0x000fe60000100a00 */
[--C-:B------:R-:W-:Y:S02]  /*a430*/  IMAD.WIDE R2, R5, 0x2, R12.reuse ;  /* 0x0000000205027825 */ /* 0x100fe400078e020c */
[----:B------:R-:W2:Y:S04]  /*a440*/  LDL R5, [R1+0x1a0] ;  /* 0x0001a00001057983 */ /* 0x000ea80000100800 */
[----:B------:R-:W-:Y:S04]  /*a450*/  STL.64 [R1+0xc8], R6 ;  /* 0x0000c80601007387 */ /* 0x000fe80000100a00 */
[----:B------:R-:W3:Y:S04]  /*a460*/  LDL R24, [R1+0x178] ;  /* 0x0001780001187983 */ /* 0x000ee80000100800 */
[----:B------:R-:W-:Y:S04]  /*a470*/  STL.64 [R1+0xd8], R2 ;  /* 0x0000d80201007387 */ /* 0x000fe80000100a00 */
[----:B------:R-:W4:Y:S04]  /*a480*/  LDL R25, [R1+0x24c] ;  /* 0x00024c0001197983 */ /* 0x000f280000100800 */
[----:B----4-:R0:W-:Y:S04]  /*a490*/  STL [R1+0xd28], R25 ;  /* 0x000d281901007387 */ /* 0x0101e80000100800 */
[----:B0-----:R-:W4:Y:S04]  /*a4a0*/  LDL R25, [R1+0x17c] ;  /* 0x00017c0001197983 */ /* 0x001f280000100800 */
[----:B---3--:R0:W-:Y:S04]  /*a4b0*/  STL [R1+0xd2c], R24 ;  /* 0x000d2c1801007387 */ /* 0x0081e80000100800 */
[----:B0-----:R-:W3:Y:S04]  /*a4c0*/  LDL R24, [R1+0x248] ;  /* 0x0002480001187983 */ /* 0x001ee80000100800 */
[----:B----4-:R0:W-:Y:S04]  /*a4d0*/  STL [R1+0xd30], R25 ;  /* 0x000d301901007387 */ /* 0x0101e80000100800 */
[----:B0-----:R-:W4:Y:S04]  /*a4e0*/  LDL R25, [R1+0x244] ;  /* 0x0002440001197983 */ /* 0x001f280000100800 */
[----:B---3--:R0:W-:Y:S04]  /*a4f0*/  STL [R1+0xd34], R24 ;  /* 0x000d341801007387 */ /* 0x0081e80000100800 */
[----:B0-----:R-:W3:Y:S04]  /*a500*/  LDL R24, [R1+0x23c] ;  /* 0x00023c0001187983 */ /* 0x001ee80000100800 */
[----:B----4-:R0:W-:Y:S04]  /*a510*/  STL [R1+0xd38], R25 ;  /* 0x000d381901007387 */ /* 0x0101e80000100800 */
[----:B0-----:R-:W4:Y:S04]  /*a520*/  LDL R25, [R1+0x234] ;  /* 0x0002340001197983 */ /* 0x001f280000100800 */
[----:B---3--:R0:W-:Y:S04]  /*a530*/  STL [R1+0xd3c], R24 ;  /* 0x000d3c1801007387 */ /* 0x0081e80000100800 */
[----:B0-----:R-:W3:Y:S01]  /*a540*/  LDL R24, [R1+0x190] ;  /* 0x0001900001187983 */ /* 0x001ee20000100800 */
[----:B--2---:R-:W-:-:S03]  /*a550*/  IMAD.WIDE R28, R5, 0x2, R12 ;  /* 0x00000002051c7825 */ /* 0x004fc600078e020c */
[----:B----4-:R3:W-:Y:S04]  /*a560*/  STL [R1+0xd40], R25 ;  /* 0x000d401901007387 */ /* 0x0107e80000100800 */
[----:B------:R-:W2:Y:S04]  /*a570*/  LDL R22, [R1+0x250] ;  /* 0x0002500001167983 */ /* 0x000ea80000100800 */
[----:B------:R-:W4:Y:S04]  /*a580*/  LDL R23, [R1+0x254] ;  /* 0x0002540001177983 */ /* 0x000f280000100800 */
[----:B------:R-:W2:Y:S01]  /*a590*/  LDL R26, [R1+0x258] ;  /* 0x00025800011a7983 */ /* 0x000ea20000100800 */
[----:B---3--:R-:W-:-:S03]  /*a5a0*/  IMAD.WIDE R24, R24, 0x2, R12 ;  /* 0x0000000218187825 */ /* 0x008fc600078e020c */
[----:B------:R-:W3:Y:S04]  /*a5b0*/  LDL R27, [R1+0x25c] ;  /* 0x00025c00011b7983 */ /* 0x000ee80000100800 */
[----:B------:R-:W2:Y:S04]  /*a5c0*/  LDL R18, [R1+0x260] ;  /* 0x0002600001127983 */ /* 0x000ea80000100800 */
        /* <DEDUP_REMOVED lines=12> */
[----:B------:R0:W-:Y:S04]  /*a690*/  STL.64 [R1+0xe8], R28 ;  /* 0x0000e81c01007387 */ /* 0x0001e80000100a00 */
[----:B------:R-:W2:Y:S04]  /*a6a0*/  LDL R21, [R1+0x294] ;  /* 0x0002940001157983 */ /* 0x000ea80000100800 */
[----:B------:R-:W2:Y:S04]  /*a6b0*/  LDL R3, [R1+0x2b4] ;  /* 0x0002b40001037983 */ /* 0x000ea80000100800 */
[----:B0-----:R-:W2:Y:S04]  /*a6c0*/  LDL R28, [R1+0x298] ;  /* 0x00029800011c7983 */ /* 0x001ea80000100800 */
[----:B------:R-:W2:Y:S04]  /*a6d0*/  LDL R29, [R1+0x2b0] ;  /* 0x0002b000011d7983 */ /* 0x000ea80000100800 */
[----:B------:R-:W2:Y:S04]  /*a6e0*/  LDL R5, [R1+0x2b8] ;  /* 0x0002b80001057983 */ /* 0x000ea80000100800 */
[----:B------:R0:W-:Y:S04]  /*a6f0*/  STL.64 [R1+0x100], R24 ;  /* 0x0001001801007387 */ /* 0x0001e80000100a00 */
[----:B0-----:R-:W2:Y:S02]  /*a700*/  LDL.LU R25, [R1+0xd40] ;  /* 0x000d400001197983 */ /* 0x001ea40000300800 */
[----:B--2---:R-:W-:-:S05]  /*a710*/  IMAD.WIDE R24, R25, 0x2, R12 ;  /* 0x0000000219187825 */ /* 0x004fca00078e020c */
        /* <DEDUP_REMOVED lines=18> */
[----:B------:R0:W-:Y:S02]  /*a840*/  STL.64 [R1+0x188], R24 ;  /* 0x0001881801007387 */ /* 0x0001e40000100a00 */
[----:B0-----:R-:W-:-:S04]  /*a850*/  IMAD.WIDE R24, R22, 0x2, R12 ;  /* 0x0000000216187825 */ /* 0x001fc800078e020c */
[--C-:B----4-:R-:W-:Y:S01]  /*a860*/  IMAD.WIDE R22, R23, 0x2, R12.reuse ;  /* 0x0000000217167825 */ /* 0x110fe200078e020c */
[----:B------:R0:W-:Y:S04]  /*a870*/  STL.64 [R1+0x198], R24 ;  /* 0x0001981801007387 */ /* 0x0001e80000100a00 */
[----:B------:R3:W-:Y:S01]  /*a880*/  STL.64 [R1+0x1b0], R22 ;  /* 0x0001b01601007387 */ /* 0x0007e20000100a00 */
[----:B0-----:R-:W-:-:S04]  /*a890*/  IMAD.WIDE R24, R26, 0x2, R12 ;  /* 0x000000021a187825 */ /* 0x001fc800078e020c */
[--C-:B---3--:R-:W-:Y:S01]  /*a8a0*/  IMAD.WIDE R22, R27, 0x2, R12.reuse ;  /* 0x000000021b167825 */ /* 0x108fe200078e020c */
[----:B------:R0:W-:Y:S03]  /*a8b0*/  STL.64 [R1+0x1c0], R24 ;  /* 0x0001c01801007387 */ /* 0x0001e60000100a00 */
[--C-:B------:R-:W-:Y:S01]  /*a8c0*/  IMAD.WIDE R26, R18, 0x2, R12.reuse ;  /* 0x00000002121a7825 */ /* 0x100fe200078e020c */
[----:B------:R1:W-:Y:S04]  /*a8d0*/  STL.64 [R1+0x1d8], R22 ;  /* 0x0001d81601007387 */ /* 0x0003e80000100a00 */
[----:B------:R-:W-:Y:S01]  /*a8e0*/  STL.64 [R1+0x1e8], R26 ;  /* 0x0001e81a01007387 */ /* 0x000fe20000100a00 */
[----:B0-----:R-:W-:-:S04]  /*a8f0*/  IMAD.WIDE R24, R19, 0x2, R12 ;  /* 0x0000000213187825 */ /* 0x001fc800078e020c */
[--C-:B-1----:R-:W-:Y:S01]  /*a900*/  IMAD.WIDE R22, R16, 0x2, R12.reuse ;  /* 0x0000000210167825 */ /* 0x102fe200078e020c */
[----:B------:R-:W-:Y:S03]  /*a910*/  STL.64 [R1+0x200], R24 ;  /* 0x0002001801007387 */ /* 0x000fe60000100a00 */
[--C-:B------:R-:W-:Y:S01]  /*a920*/  IMAD.WIDE R18, R17, 0x2, R12.reuse ;  /* 0x0000000211127825 */ /* 0x100fe200078e020c */
[----:B------:R-:W-:Y:S03]  /*a930*/  STL.64 [R1+0x218], R22 ;  /* 0x0002181601007387 */ /* 0x000fe60000100a00 */
[--C-:B------:R-:W-:Y:S01]  /*a940*/  IMAD.WIDE R16, R14, 0x2, R12.reuse ;  /* 0x000000020e107825 */ /* 0x100fe200078e020c */
[----:B------:R0:W-:Y:S03]  /*a950*/  STL.64 [R1+0x228], R18 ;  /* 0x0002281201007387 */ /* 0x0001e60000100a00 */
[--C-:B------:R-:W-:Y:S01]  /*a960*/  IMAD.WIDE R14, R15, 0x2, R12.reuse ;  /* 0x000000020f0e7825 */ /* 0x100fe200078e020c */
[----:B------:R1:W-:Y:S04]  /*a970*/  STL.64 [R1+0x2a0], R16 ;  /* 0x0002a01001007387 */ /* 0x0003e80000100a00 */
[----:B------:R2:W-:Y:S01]  /*a980*/  STL.64 [R1+0x3f0], R14 ;  /* 0x0003f00e01007387 */ /* 0x0005e20000100a00 */
[----:B0-----:R-:W-:-:S04]  /*a990*/  IMAD.WIDE R18, R10, 0x2, R12 ;  /* 0x000000020a127825 */ /* 0x001fc800078e020c */
[--C-:B-1----:R-:W-:Y:S01]  /*a9a0*/  IMAD.WIDE R16, R11, 0x2, R12.reuse ;  /* 0x000000020b107825 */ /* 0x102fe200078e020c */
[----:B------:R-:W-:Y:S03]  /*a9b0*/  STL.64 [R1+0x400], R18 ;  /* 0x0004001201007387 */ /* 0x000fe60000100a00 */
[--C-:B--2---:R-:W-:Y:S01]  /*a9c0*/  IMAD.WIDE R14, R8, 0x2, R12.reuse ;  /* 0x00000002080e7825 */ /* 0x104fe200078e020c */
[----:B------:R-:W-:Y:S03]  /*a9d0*/  STL.64 [R1+0x410], R16 ;  /* 0x0004101001007387 */ /* 0x000fe60000100a00 */
[--C-:B------:R-:W-:Y:S01]  /*a9e0*/  IMAD.WIDE R10, R9, 0x2, R12.reuse ;  /* 0x00000002090a7825 */ /* 0x100fe200078e020c */
[----:B------:R0:W-:Y:S03]  /*a9f0*/  STL.64 [R1+0x420], R14 ;  /* 0x0004200e01007387 */ /* 0x0001e60000100a00 */
[----:B------:R-:W-:-:S02]  /*aa00*/  IMAD.WIDE R8, R2, 0x2, R12 ;  /* 0x0000000202087825 */ /* 0x000fc400078e020c */
[----:B------:R-:W2:Y:S04]  /*aa10*/  LDL R2, [R1+0x2bc] ;  /* 0x0002bc0001027983 */ /* 0x000ea80000100800 */
[----:B------:R1:W-:Y:S01]  /*aa20*/  STL.64 [R1+0x430], R10 ;  /* 0x0004300a01007387 */ /* 0x0003e20000100a00 */
[----:B0-----:R-:W-:-:S03]  /*aa30*/  IMAD.WIDE R14, R6, 0x2, R12 ;  /* 0x00000002060e7825 */ /* 0x001fc600078e020c */
[----:B------:R0:W-:Y:S04]  /*aa40*/  STL.64 [R1+0x440], R8 ;  /* 0x0004400801007387 */ /* 0x0001e80000100a00 */
[----:B------:R-:W-:Y:S01]  /*aa50*/  STL.64 [R1+0x450], R14 ;  /* 0x0004500e01007387 */ /* 0x000fe20000100a00 */
[----:B-1----:R-:W-:-:S04]  /*aa60*/  IMAD.WIDE R10, R7, 0x2, R12 ;  /* 0x00000002070a7825 */ /* 0x002fc800078e020c */
[--C-:B0-----:R-:W-:Y:S01]  /*aa70*/  IMAD.WIDE R8, R21, 0x2, R12.reuse ;  /* 0x0000000215087825 */ /* 0x101fe200078e020c */
[----:B------:R0:W-:Y:S03]  /*aa80*/  STL.64 [R1+0x460], R10 ;  /* 0x0004600a01007387 */ /* 0x0001e60000100a00 */
[--C-:B------:R-:W-:Y:S01]  /*aa90*/  IMAD.WIDE R6, R28, 0x2, R12.reuse ;  /* 0x000000021c067825 */ /* 0x100fe200078e020c */
[----:B------:R1:W-:Y:S04]  /*aaa0*/  STL.64 [R1+0x470], R8 ;  /* 0x0004700801007387 */ /* 0x0003e80000100a00 */
[----:B------:R3:W-:Y:S01]  /*aab0*/  STL.64 [R1+0x480], R6 ;  /* 0x0004800601007387 */ /* 0x0007e20000100a00 */
[----:B0-----:R-:W-:-:S04]  /*aac0*/  IMAD.WIDE R10, R29, 0x2, R12 ;  /* 0x000000021d0a7825 */ /* 0x001fc800078e020c */
[--C-:B-1----:R-:W-:Y:S01]  /*aad0*/  IMAD.WIDE R8, R3, 0x2, R12.reuse ;  /* 0x0000000203087825 */ /* 0x102fe200078e020c */
[----:B------:R-:W-:Y:S03]  /*aae0*/  STL.64 [R1+0x490], R10 ;  /* 0x0004900a01007387 */ /* 0x000fe60000100a00 */
[--C-:B---3--:R-:W-:Y:S01]  /*aaf0*/  IMAD.WIDE R6, R5, 0x2, R12.reuse ;  /* 0x0000000205067825 */ /* 0x108fe200078e020c */
[----:B------:R-:W3:Y:S04]  /*ab00*/  LDL R3, [R1+0x2c0] ;  /* 0x0002c00001037983 */ /* 0x000ee80000100800 */
[----:B------:R-:W-:Y:S04]  /*ab10*/  STL.64 [R1+0x4a0], R8 ;  /* 0x0004a00801007387 */ /* 0x000fe80000100a00 */
[----:B------:R-:W4:Y:S04]  /*ab20*/  LDL R24, [R1+0x2d8] ;  /* 0x0002d80001187983 */ /* 0x000f280000100800 */
[----:B------:R-:W-:Y:S04]  /*ab30*/  STL.64 [R1+0x4b0], R6 ;  /* 0x0004b00601007387 */ /* 0x000fe80000100a00 */
[----:B------:R-:W2:Y:S04]  /*ab40*/  LDL R25, [R1+0x2dc] ;  /* 0x0002dc0001197983 */ /* 0x000ea80000100800 */
[----:B--2---:R0:W-:Y:S04]  /*ab50*/  STL [R1+0xd10], R25 ;  /* 0x000d101901007387 */ /* 0x0041e80000100800 */
[----:B0-----:R-:W2:Y:S04]  /*ab60*/  LDL R25, [R1+0x2d4] ;  /* 0x0002d40001197983 */ /* 0x001ea80000100800 */
[----:B----4-:R0:W-:Y:S04]  /*ab70*/  STL [R1+0xd14], R24 ;  /* 0x000d141801007387 */ /* 0x0101e80000100800 */
[----:B0-----:R-:W4:Y:S04]  /*ab80*/  LDL R24, [R1+0x2d0] ;  /* 0x0002d00001187983 */ /* 0x001f280000100800 */
[----:B--2---:R0:W-:Y:S04]  /*ab90*/  STL [R1+0xd18], R25 ;  /* 0x000d181901007387 */ /* 0x0041e80000100800 */
[----:B0-----:R-:W2:Y:S04]  /*aba0*/  LDL R25, [R1+0x2cc] ;  /* 0x0002cc0001197983 */ /* 0x001ea80000100800 */
[----:B----4-:R0:W-:Y:S04]  /*abb0*/  STL [R1+0xd1c], R24 ;  /* 0x000d1c1801007387 */ /* 0x0101e80000100800 */
[----:B0-----:R-:W4:Y:S04]  /*abc0*/  LDL R24, [R1+0x2c8] ;  /* 0x0002c80001187983 */ /* 0x001f280000100800 */
[----:B--2---:R0:W-:Y:S04]  /*abd0*/  STL [R1+0xd20], R25 ;  /* 0x000d201901007387 */ /* 0x0041e80000100800 */
[----:B0-----:R-:W2:Y:S01]  /*abe0*/  LDL R25, [R1+0x2c4] ;  /* 0x0002c40001197983 */ /* 0x001ea20000100800 */
[----:B------:R-:W-:-:S03]  /*abf0*/  IMAD.WIDE R6, R2, 0x2, R12 ;  /* 0x0000000202067825 */ /* 0x000fc600078e020c */
[----:B----4-:R-:W-:Y:S01]  /*ac00*/  STL [R1+0xd24], R24 ;  /* 0x000d241801007387 */ /* 0x010fe20000100800 */
[----:B---3--:R-:W-:-:S03]  /*ac10*/  IMAD.WIDE R2, R3, 0x2, R12 ;  /* 0x0000000203027825 */ /* 0x008fc600078e020c */
[----:B------:R-:W3:Y:S04]  /*ac20*/  LDL R22, [R1+0x2e0] ;  /* 0x0002e00001167983 */ /* 0x000ee80000100800 */
[----:B------:R-:W4:Y:S04]  /*ac30*/  LDL R23, [R1+0x2e4] ;  /* 0x0002e40001177983 */ /* 0x000f280000100800 */
[----:B------:R-:W3:Y:S04]  /*ac40*/  LDL R26, [R1+0x2e8] ;  /* 0x0002e800011a7983 */ /* 0x000ee80000100800 */
        /* <DEDUP_REMOVED lines=8> */
[----:B------:R0:W-:Y:S04]  /*acd0*/  STL.64 [R1+0x4c0], R6 ;  /* 0x0004c00601007387 */ /* 0x0001e80000100a00 */
[----:B------:R-:W3:Y:S04]  /*ace0*/  LDL R10, [R1+0x30c] ;  /* 0x00030c00010a7983 */ /* 0x000ee80000100800 */
[----:B------:R-:W3:Y:S04]  /*acf0*/  LDL R11, [R1+0x310] ;  /* 0x00031000010b7983 */ /* 0x000ee80000100800 */
[----:B------:R-:W3:Y:S04]  /*ad00*/  LDL R8, [R1+0x314] ;  /* 0x0003140001087983 */ /* 0x000ee80000100800 */
[----:B------:R-:W3:Y:S04]  /*ad10*/  LDL R9, [R1+0x318] ;  /* 0x0003180001097983 */ /* 0x000ee80000100800 */
[----:B0-----:R-:W3:Y:S04]  /*ad20*/  LDL R6, [R1+0x31c] ;  /* 0x00031c0001067983 */ /* 0x001ee80000100800 */
[----:B------:R-:W3:Y:S04]  /*ad30*/  LDL R7, [R1+0x320] ;  /* 0x0003200001077983 */ /* 0x000ee80000100800 */
[----:B------:R-:W3:Y:S04]  /*ad40*/  LDL R21, [R1+0x324] ;  /* 0x0003240001157983 */ /* 0x000ee80000100800 */
[----:B------:R-:W3:Y:S04]  /*ad50*/  LDL R28, [R1+0x328] ;  /* 0x00032800011c7983 */ /* 0x000ee80000100800 */
[----:B------:R-:W3:Y:S04]  /*ad60*/  LDL R29, [R1+0x32c] ;  /* 0x00032c00011d7983 */ /* 0x000ee80000100800 */
[----:B------:R0:W-:Y:S04]  /*ad70*/  STL.64 [R1+0x4d0], R2 ;  /* 0x0004d00201007387 */ /* 0x0001e80000100a00 */
[----:B0-----:R-:W3:Y:S04]  /*ad80*/  LDL R2, [R1+0x330] ;  /* 0x0003300001027983 */ /* 0x001ee80000100800 */
[----:B------:R-:W3:Y:S01]  /*ad90*/  LDL R3, [R1+0x334] ;  /* 0x0003340001037983 */ /* 0x000ee20000100800 */
        /* <DEDUP_REMOVED lines=20> */
[----:B---3--:R-:W-:-:S04]  /*aee0*/  IMAD.WIDE R24, R22, 0x2, R12 ;  /* 0x0000000216187825 */ /* 0x008fc800078e020c */
[--C-:B----4-:R-:W-:Y:S01]  /*aef0*/  IMAD.WIDE R22, R23, 0x2, R12.reuse ;  /* 0x0000000217167825 */ /* 0x110fe200078e020c */
[----:B------:R0:W-:Y:S04]  /*af00*/  STL.64 [R1+0x550], R24 ;  /* 0x0005501801007387 */ /* 0x0001e80000100a00 */
[----:B------:R1:W-:Y:S01]  /*af10*/  STL.64 [R1+0x560], R22 ;  /* 0x0005601601007387 */ /* 0x0003e20000100a00 */
[----:B0-----:R-:W-:-:S04]  /*af20*/  IMAD.WIDE R24, R26, 0x2, R12 ;  /* 0x000000021a187825 */ /* 0x001fc800078e020c */
[--C-:B-1----:R-:W-:Y:S01]  /*af30*/  IMAD.WIDE R22, R27, 0x2, R12.reuse ;  /* 0x000000021b167825 */ /* 0x102fe200078e020c */
[----:B------:R0:W-:Y:S04]  /*af40*/  STL.64 [R1+0x570], R24 ;  /* 0x0005701801007387 */ /* 0x0001e80000100a00 */
[----:B------:R1:W-:Y:S01]  /*af50*/  STL.64 [R1+0x580], R22 ;  /* 0x0005801601007387 */ /* 0x0003e20000100a00 */
[----:B0-----:R-:W-:-:S04]  /*af60*/  IMAD.WIDE R24, R18, 0x2, R12 ;  /* 0x0000000212187825 */ /* 0x001fc800078e020c */
[--C-:B------:R-:W-:Y:S01]  /*af70*/  IMAD.WIDE R18, R19, 0x2, R12.reuse ;  /* 0x0000000213127825 */ /* 0x100fe200078e020c */
[----:B------:R-:W-:Y:S03]  /*af80*/  STL.64 [R1+0x590], R24 ;  /* 0x0005901801007387 */ /* 0x000fe60000100a00 */
[--C-:B-1----:R-:W-:Y:S01]  /*af90*/  IMAD.WIDE R22, R16, 0x2, R12.reuse ;  /* 0x0000000210167825 */ /* 0x102fe200078e020c */
[----:B------:R0:W-:Y:S03]  /*afa0*/  STL.64 [R1+0x5a0], R18 ;  /* 0x0005a01201007387 */ /* 0x0001e60000100a00 */
[--C-:B------:R-:W-:Y:S01]  /*afb0*/  IMAD.WIDE R16, R17, 0x2, R12.reuse ;  /* 0x0000000211107825 */ /* 0x100fe200078e020c */
[----:B------:R-:W-:Y:S03]  /*afc0*/  STL.64 [R1+0x5b0], R22 ;  /* 0x0005b01601007387 */ /* 0x000fe60000100a00 */
[----:B0-----:R-:W-:-:S02]  /*afd0*/  IMAD.WIDE R18, R5, 0x2, R12 ;  /* 0x0000000205127825 */ /* 0x001fc400078e020c */
[----:B------:R-:W2:Y:S04]  /*afe0*/  LDL R5, [R1+0x338] ;  /* 0x0003380001057983 */ /* 0x000ea80000100800 */
[----:B------:R0:W-:Y:S04]  /*aff0*/  STL.64 [R1+0x5c0], R16 ;  /* 0x0005c01001007387 */ /* 0x0001e80000100a00 */
[----:B------:R1:W-:Y:S01]  /*b000*/  STL.64 [R1+0x5d0], R18 ;  /* 0x0005d01201007387 */ /* 0x0003e20000100a00 */
[----:B0-----:R-:W-:-:S04]  /*b010*/  IMAD.WIDE R16, R14, 0x2, R12 ;  /* 0x000000020e107825 */ /* 0x001fc800078e020c */
[--C-:B------:R-:W-:Y:S01]  /*b020*/  IMAD.WIDE R14, R15, 0x2, R12.reuse ;  /* 0x000000020f0e7825 */ /* 0x100fe200078e020c */
[----:B------:R0:W-:Y:S03]  /*b030*/  STL.64 [R1+0x5e0], R16 ;  /* 0x0005e01001007387 */ /* 0x0001e60000100a00 */
[--C-:B-1----:R-:W-:Y:S01]  /*b040*/  IMAD.WIDE R18, R10, 0x2, R12.reuse ;  /* 0x000000020a127825 */ /* 0x102fe200078e020c */
        /* <DEDUP_REMOVED lines=15> */
[--C-:B---3--:R-:W-:Y:S02]  /*b140*/  IMAD.WIDE R6, R29, 0x2, R12.reuse ;  /* 0x000000021d067825 */ /* 0x108fe400078e020c */
[----:B------:R-:W3:Y:S04]  /*b150*/  LDL R29, [R1+0x33c] ;  /* 0x00033c00011d7983 */ /* 0x000ee80000100800 */
[----:B------:R0:W-:Y:S04]  /*b160*/  STL.64 [R1+0x670], R8 ;  /* 0x0006700801007387 */ /* 0x0001e80000100a00 */
[----:B------:R1:W-:Y:S01]  /*b170*/  STL.64 [R1+0x680], R6 ;  /* 0x0006800601007387 */ /* 0x0003e20000100a00 */
[----:B0-----:R-:W-:-:S03]  /*b180*/  IMAD.WIDE R8, R2, 0x2, R12 ;  /* 0x0000000202087825 */ /* 0x001fc600078e020c */
[----:B------:R-:W4:Y:S01]  /*b190*/  LDL R2, [R1+0x344] ;  /* 0x0003440001027983 */ /* 0x000f220000100800 */
[----:B-1----:R-:W-:-:S03]  /*b1a0*/  IMAD.WIDE R6, R3, 0x2, R12 ;  /* 0x0000000203067825 */ /* 0x002fc600078e020c */
[----:B------:R-:W-:Y:S04]  /*b1b0*/  STL.64 [R1+0x690], R8 ;  /* 0x0006900801007387 */ /* 0x000fe80000100a00 */
[----:B------:R-:W2:Y:S04]  /*b1c0*/  LDL R3, [R1+0x348] ;  /* 0x0003480001037983 */ /* 0x000ea80000100800 */
[----:B------:R-:W-:Y:S04]  /*b1d0*/  STL.64 [R1+0x6a0], R6 ;  /* 0x0006a00601007387 */ /* 0x000fe80000100a00 */
[----:B--2---:R0:W-:Y:S04]  /*b1e0*/  STL [R1+0xd08], R3 ;  /* 0x000d080301007387 */ /* 0x0041e80000100800 */
[----:B0-----:R-:W2:Y:S04]  /*b1f0*/  LDL R3, [R1+0x340] ;  /* 0x0003400001037983 */ /* 0x001ea80000100800 */
[----:B----4-:R-:W-:Y:S04]  /*b200*/  STL [R1+0xd0c], R2 ;  /* 0x000d0c0201007387 */ /* 0x010fe80000100800 */
[----:B------:R-:W4:Y:S04]  /*b210*/  LDL R21, [R1+0x35c] ;  /* 0x00035c0001157983 */ /* 0x000f280000100800 */
[----:B----4-:R0:W-:Y:S04]  /*b220*/  STL.64 [R1+0xcf8], R20 ;  /* 0x000cf81401007387 */ /* 0x0101e80000100a00 */
[----:B0-----:R-:W4:Y:S04]  /*b230*/  LDL R21, [R1+0x354] ;  /* 0x0003540001157983 */ /* 0x001f280000100800 */
[----:B------:R-:W2:Y:S04]  /*b240*/  LDL R20, [R1+0x350] ;  /* 0x0003500001147983 */ /* 0x000ea80000100800 */
[----:B----4-:R0:W-:Y:S04]  /*b250*/  STL [R1+0xd00], R21 ;  /* 0x000d001501007387 */ /* 0x0101e80000100800 */
[----:B0-----:R-:W4:Y:S04]  /*b260*/  LDL R21, [R1+0x34c] ;  /* 0x00034c0001157983 */ /* 0x001f280000100800 */
[----:B--2---:R-:W-:Y:S04]  /*b270*/  STL [R1+0xd04], R20 ;  /* 0x000d041401007387 */ /* 0x004fe80000100800 */
[----:B------:R-:W2:Y:S04]  /*b280*/  LDL.LU R24, [R1+0x180] ;  /* 0x0001800001187983 */ /* 0x000ea80000300800 */
[----:B------:R-:W2:Y:S01]  /*b290*/  LDL.LU R25, [R1+0x14c] ;  /* 0x00014c0001197983 */ /* 0x000ea20000300800 */
[----:B------:R-:W-:-:S04]  /*b2a0*/  IMAD.WIDE R6, R5, 0x2, R12 ;  /* 0x0000000205067825 */ /* 0x000fc800078e020c */
[--C-:B------:R-:W-:Y:S01]  /*b2b0*/  IMAD.WIDE R2, R3, 0x2, R12.reuse ;  /* 0x0000000203027825 */ /* 0x100fe200078e020c */
[----:B--2---:R0:W-:Y:S04]  /*b2c0*/  STL.64 [R1+0xcf0], R24 ;  /* 0x000cf01801007387 */ /* 0x0041e80000100a00 */
[----:B------:R-:W2:Y:S04]  /*b2d0*/  LDL R22, [R1+0x360] ;  /* 0x0003600001167983 */ /* 0x000ea80000100800 */
[----:B------:R-:W2:Y:S04]  /*b2e0*/  LDL R23, [R1+0x364] ;  /* 0x0003640001177983 */ /* 0x000ea80000100800 */
[----:B0-----:R-:W2:Y:S04]  /*b2f0*/  LDL R25, [R1+0x358] ;  /* 0x0003580001197983 */ /* 0x001ea80000100800 */
[----:B------:R3:W-:Y:S04]  /*b300*/  STL.64 [R1+0x6b0], R6 ;  /* 0x0006b00601007387 */ /* 0x0007e80000100a00 */
[----:B------:R-:W2:Y:S04]  /*b310*/  LDL R18, [R1+0x368] ;  /* 0x0003680001127983 */ /* 0x000ea80000100800 */
        /* <DEDUP_REMOVED lines=16> */
[----:B------:R-:W2:Y:S04]  /*b420*/  LDL.LU R26, [R1+0x120] ;  /* 0x00012000011a7983 */ /* 0x000ea80000300800 */
[----:B------:R-:W2:Y:S04]  /*b430*/  LDL.LU R27, [R1+0xfc] ;  /* 0x0000fc00011b7983 */ /* 0x000ea80000300800 */
[----:B------:R0:W-:Y:S04]  /*b440*/  STL.64 [R1+0x6d0], R2 ;  /* 0x0006d00201007387 */ /* 0x0001e80000100a00 */
[----:B0-----:R-:W2:Y:S02]  /*b450*/  LDL.LU R2, [R1+0xd0c] ;  /* 0x000d0c0001027983 */ /* 0x001ea40000300800 */
[----:B--2---:R-:W-:-:S05]  /*b460*/  IMAD.WIDE R2, R2, 0x2, R12 ;  /* 0x0000000202027825 */ /* 0x004fca00078e020c */
[----:B------:R0:W-:Y:S04]  /*b470*/  STL.64 [R1+0x6e0], R2 ;  /* 0x0006e00201007387 */ /* 0x0001e80000100a00 */
[----:B0-----:R-:W2:Y:S01]  /*b480*/  LDL.LU R3, [R1+0xd08] ;  /* 0x000d080001037983 */ /* 0x001ea20000300800 */
[----:B----4-:R-:W-:-:S04]  /*b490*/  IMAD.WIDE R20, R21, 0x2, R12 ;  /* 0x0000000215147825 */ /* 0x010fc800078e020c */
[----:B--2---:R-:W-:-:S05]  /*b4a0*/  IMAD.WIDE R2, R3, 0x2, R12 ;  /* 0x0000000203027825 */ /* 0x004fca00078e020c */
[----:B------:R0:W-:Y:S04]  /*b4b0*/  STL.64 [R1+0x6f0], R2 ;  /* 0x0006f00201007387 */ /* 0x0001e80000100a00 */
[----:B0-----:R-:W2:Y:S04]  /*b4c0*/  LDL R2, [R1+0x148] ;  /* 0x0001480001027983 */ /* 0x001ea80000100800 */
[----:B------:R-:W4:Y:S04]  /*b4d0*/  LDL R3, [R1+0x124] ;  /* 0x0001240001037983 */ /* 0x000f280000100800 */
[----:B------:R0:W-:Y:S04]  /*b4e0*/  STL.64 [R1+0x700], R20 ;  /* 0x0007001401007387 */ /* 0x0001e80000100a00 */
[----:B0-----:R-:W2:Y:S02]  /*b4f0*/  LDL.LU R20, [R1+0xd04] ;  /* 0x000d040001147983 */ /* 0x001ea40000300800 */
[----:B--2---:R-:W-:-:S05]  /*b500*/  IMAD.WIDE R20, R20, 0x2, R12 ;  /* 0x0000000214147825 */ /* 0x004fca00078e020c */
[----:B------:R0:W-:Y:S04]  /*b510*/  STL.64 [R1+0x710], R20 ;  /* 0x0007101401007387 */ /* 0x0001e80000100a00 */
[----:B0-----:R-:W2:Y:S02]  /*b520*/  LDL.LU R21, [R1+0xd00] ;  /* 0x000d000001157983 */ /* 0x001ea40000300800 */
[----:B--2---:R-:W-:-:S05]  /*b530*/  IMAD.WIDE R20, R21, 0x2, R12 ;  /* 0x0000000215147825 */ /* 0x004fca00078e020c */
[----:B------:R0:W-:Y:S04]  /*b540*/  STL.64 [R1+0x720], R20 ;  /* 0x0007201401007387 */ /* 0x0001e80000100a00 */
[----:B0-----:R-:W2:Y:S01]  /*b550*/  LDL.LU.64 R20, [R1+0xcf8] ;  /* 0x000cf80001147983 */ /* 0x001ea20000300a00 */
[----:B------:R-:W-:-:S05]  /*b560*/  IMAD.WIDE R24, R25, 0x2, R12 ;  /* 0x0000000219187825 */ /* 0x000fca00078e020c */
[----:B------:R2:W-:Y:S02]  /*b570*/  STL.64 [R1+0x730], R24 ;  /* 0x0007301801007387 */ /* 0x0005e40000100a00 */
[--C-:B--2---:R-:W-:Y:S02]  /*b580*/  IMAD.WIDE R24, R21, 0x2, R12.reuse ;  /* 0x0000000215187825 */ /* 0x104fe400078e020c */
[----:B------:R-:W2:Y:S04]  /*b590*/  LDL R21, [R1+0xa4] ;  /* 0x0000a40001157983 */ /* 0x000ea80000100800 */
[----:B------:R0:W-:Y:S02]  /*b5a0*/  STL.64 [R1+0x740], R24 ;  /* 0x0007401801007387 */ /* 0x0001e40000100a00 */
[----:B0-----:R-:W-:-:S05]  /*b5b0*/  IMAD.WIDE R24, R22, 0x2, R12 ;  /* 0x0000000216187825 */ /* 0x001fca00078e020c */
[----:B------:R0:W-:Y:S04]  /*b5c0*/  STL.64 [R1+0x750], R24 ;  /* 0x0007501801007387 */ /* 0x0001e80000100a00 */
[----:B0-----:R-:W2:Y:S01]  /*b5d0*/  LDL.LU.64 R24, [R1+0xcf0] ;  /* 0x000cf00001187983 */ /* 0x001ea20000300a00 */
[----:B------:R-:W-:-:S05]  /*b5e0*/  IMAD.WIDE R22, R23, 0x2, R12 ;  /* 0x0000000217167825 */ /* 0x000fca00078e020c */
[----:B------:R0:W-:Y:S02]  /*b5f0*/  STL.64 [R1+0x760], R22 ;  /* 0x0007601601007387 */ /* 0x0001e40000100a00 */
[----:B0-----:R-:W-:-:S04]  /*b600*/  IMAD.WIDE R22, R18, 0x2, R12 ;  /* 0x0000000212167825 */ /* 0x001fc800078e020c */
[--C-:B------:R-:W-:Y:S01]  /*b610*/  IMAD.WIDE R18, R19, 0x2, R12.reuse ;  /* 0x0000000213127825 */ /* 0x100fe200078e020c */
[----:B------:R0:W-:Y:S04]  /*b620*/  STL.64 [R1+0x770], R22 ;  /* 0x0007701601007387 */ /* 0x0001e80000100a00 */
[----:B0-----:R-:W4:Y:S04]  /*b630*/  LDL.LU.64 R22, [R1+0xce8] ;  /* 0x000ce80001167983 */ /* 0x001f280000300a00 */
[----:B------:R3:W-:Y:S02]  /*b640*/  STL.64 [R1+0x780], R18 ;  /* 0x0007801201007387 */ /* 0x0007e40000100a00 */
[----:B---3--:R-:W-:-:S04]  /*b650*/  IMAD.WIDE R18, R16, 0x2, R12 ;  /* 0x0000000210127825 */ /* 0x008fc800078e020c */
[--C-:B------:R-:W-:Y:S01]  /*b660*/  IMAD.WIDE R16, R17, 0x2, R12.reuse ;  /* 0x0000000211107825 */ /* 0x100fe200078e020c */
[----:B------:R0:W-:Y:S04]  /*b670*/  STL.64 [R1+0x790], R18 ;  /* 0x0007901201007387 */ /* 0x0001e80000100a00 */
[----:B0-----:R-:W3:Y:S04]  /*b680*/  LDL.LU.64 R18, [R1+0xce0] ;  /* 0x000ce00001127983 */ /* 0x001ee80000300a00 */
[----:B------:R0:W-:Y:S02]  /*b690*/  STL.64 [R1+0x7a0], R16 ;  /* 0x0007a01001007387 */ /* 0x0001e40000100a00 */
[----:B0-----:R-:W-:-:S04]  /*b6a0*/  IMAD.WIDE R16, R14, 0x2, R12 ;  /* 0x000000020e107825 */ /* 0x001fc800078e020c */
        /* <DEDUP_REMOVED lines=9> */
[----:B0-----:R-:W-:-:S02]  /*b740*/  IMAD.WIDE R10, R5, 0x2, R12 ;  /* 0x00000002050a7825 */ /* 0x001fc400078e020c */
[----:B------:R-:W3:Y:S04]  /*b750*/  LDL R5, [R1+0x380] ;  /* 0x0003800001057983 */ /* 0x000ee80000100800 */
        /* <DEDUP_REMOVED lines=16> */
[----:B--2---:R-:W-:-:S05]  /*b860*/  IMAD.WIDE R28, R24, 0x2, R12 ;  /* 0x00000002181c7825 */ /* 0x004fca00078e020c */
[----:B------:R0:W-:Y:S04]  /*b870*/  STL.64 [R1+0x860], R28 ;  /* 0x0008601c01007387 */ /* 0x0001e80000100a00 */
[----:B------:R1:W-:Y:S01]  /*b880*/  STL.64 [R1+0xc80], R24 ;  /* 0x000c801801007387 */ /* 0x0003e20000100a00 */
[----:B0-----:R-:W-:-:S03]  /*b890*/  IMAD.WIDE R28, R25, 0x2, R12 ;  /* 0x00000002191c7825 */ /* 0x001fc600078e020c */
[----:B-1----:R-:W2:Y:S04]  /*b8a0*/  LDL R24, [R1+0xbc] ;  /* 0x0000bc0001187983 */ /* 0x002ea80000100800 */
[----:B------:R0:W-:Y:S04]  /*b8b0*/  STL.64 [R1+0x870], R28 ;  /* 0x0008701c01007387 */ /* 0x0001e80000100a00 */
[----:B------:R-:W2:Y:S01]  /*b8c0*/  LDL R25, [R1+0xb0] ;  /* 0x0000b00001197983 */ /* 0x000ea20000100800 */
[----:B0-----:R-:W-:-:S04]  /*b8d0*/  IMAD.WIDE R28, R2, 0x2, R12 ;  /* 0x00000002021c7825 */ /* 0x001fc800078e020c */
[--C-:B----4-:R-:W-:Y:S01]  /*b8e0*/  IMAD.WIDE R2, R3, 0x2, R12.reuse ;  /* 0x0000000203027825 */ /* 0x110fe200078e020c */
[----:B------:R0:W-:Y:S04]  /*b8f0*/  STL.64 [R1+0x880], R28 ;  /* 0x0008801c01007387 */ /* 0x0001e80000100a00 */
[----:B0-----:R-:W4:Y:S04]  /*b900*/  LDL.LU.64 R28, [R1+0xcb0] ;  /* 0x000cb000011c7983 */ /* 0x001f280000300a00 */
[----:B------:R0:W-:Y:S02]  /*b910*/  STL.64 [R1+0x890], R2 ;  /* 0x0008900201007387 */ /* 0x0001e40000100a00 */
[----:B0-----:R-:W-:-:S05]  /*b920*/  IMAD.WIDE R2, R26, 0x2, R12 ;  /* 0x000000021a027825 */ /* 0x001fca00078e020c */
[----:B------:R0:W-:Y:S02]  /*b930*/  STL.64 [R1+0x8a0], R2 ;  /* 0x0008a00201007387 */ /* 0x0001e40000100a00 */
[----:B0-----:R-:W-:-:S05]  /*b940*/  IMAD.WIDE R2, R27, 0x2, R12 ;  /* 0x000000021b027825 */ /* 0x001fca00078e020c */
[----:B------:R0:W-:Y:S04]  /*b950*/  STL.64 [R1+0x8b0], R2 ;  /* 0x0008b00201007387 */ /* 0x0001e80000100a00 */
[----:B0-----:R-:W2:Y:S04]  /*b960*/  LDL.LU.64 R2, [R1+0xca8] ;  /* 0x000ca80001027983 */ /* 0x001ea80000300a00 */
[----:B------:R0:W-:Y:S04]  /*b970*/  STL [R1+0xc70], R27 ;  /* 0x000c701b01007387 */ /* 0x0001e80000100800 */
[----:B0-----:R-:W2:Y:S04]  /*b980*/  LDL R27, [R1+0xf8] ;  /* 0x0000f800011b7983 */ /* 0x001ea80000100800 */
[----:B------:R2:W-:Y:S02]  /*b990*/  STL [R1+0xc74], R26 ;  /* 0x000c741a01007387 */ /* 0x0005e40000100800 */
[----:B--2---:R-:W-:-:S05]  /*b9a0*/  IMAD.WIDE R26, R27, 0x2, R12 ;  /* 0x000000021b1a7825 */ /* 0x004fca00078e020c */
[----:B------:R0:W-:Y:S02]  /*b9b0*/  STL.64 [R1+0x8c0], R26 ;  /* 0x0008c01a01007387 */ /* 0x0001e40000100a00 */
[----:B0-----:R-:W-:-:S04]  /*b9c0*/  IMAD.WIDE R26, R24, 0x2, R12 ;  /* 0x00000002181a7825 */ /* 0x001fc800078e020c */
[--C-:B------:R-:W-:Y:S01]  /*b9d0*/  IMAD.WIDE R24, R25, 0x2, R12.reuse ;  /* 0x0000000219187825 */ /* 0x100fe200078e020c */
[----:B------:R0:W-:Y:S04]  /*b9e0*/  STL.64 [R1+0x8d0], R26 ;  /* 0x0008d01a01007387 */ /* 0x0001e80000100a00 */
[----:B------:R1:W-:Y:S01]  /*b9f0*/  STL.64 [R1+0x8e0], R24 ;  /* 0x0008e01801007387 */ /* 0x0003e20000100a00 */
[----:B0-----:R-:W-:-:S04]  /*ba00*/  IMAD.WIDE R26, R21, 0x2, R12 ;  /* 0x00000002151a7825 */ /* 0x001fc800078e020c */
[--C-:B-1----:R-:W-:Y:S02]  /*ba10*/  IMAD.WIDE R24, R2, 0x2, R12.reuse ;  /* 0x0000000202187825 */ /* 0x102fe400078e020c */
[----:B------:R-:W2:Y:S04]  /*ba20*/  LDL.LU R2, [R1+0xca0] ;  /* 0x000ca00001027983 */ /* 0x000ea80000300800 */
[----:B------:R0:W-:Y:S02]  /*ba30*/  STL.64 [R1+0x8f0], R26 ;  /* 0x0008f01a01007387 */ /* 0x0001e40000100a00 */
[--C-:B0-----:R-:W-:Y:S02]  /*ba40*/  IMAD.WIDE R26, R3, 0x2, R12.reuse ;  /* 0x00000002031a7825 */ /* 0x101fe400078e020c */
[----:B------:R-:W2:Y:S04]  /*ba50*/  LDL.LU R3, [R1+0xc9c] ;  /* 0x000c9c0001037983 */ /* 0x000ea80000300800 */
[----:B------:R4:W-:Y:S02]  /*ba60*/  STL.64 [R1+0x900], R24 ;  /* 0x0009001801007387 */ /* 0x0009e40000100a00 */
[----:B----4-:R-:W-:-:S02]  /*ba70*/  IMAD.WIDE R24, R29, 0x2, R12 ;  /* 0x000000021d187825 */ /* 0x010fc400078e020c */
[----:B------:R-:W4:Y:S04]  /*ba80*/  LDL.LU R29, [R1+0xc98] ;  /* 0x000c9800011d7983 */ /* 0x000f280000300800 */
[----:B------:R3:W-:Y:S04]  /*ba90*/  STL.64 [R1+0x910], R26 ;  /* 0x0009101a01007387 */ /* 0x0007e80000100a00 */
[----:B------:R0:W-:Y:S01]  /*baa0*/  STL.64 [R1+0x920], R24 ;  /* 0x0009201801007387 */ /* 0x0001e20000100a00 */
[----:B---3--:R-:W-:-:S04]  /*bab0*/  IMAD.WIDE R26, R7, 0x2, R12 ;  /* 0x00000002071a7825 */ /* 0x008fc800078e020c */
[--C-:B0-----:R-:W-:Y:S01]  /*bac0*/  IMAD.WIDE R24, R11, 0x2, R12.reuse ;  /* 0x000000020b187825 */ /* 0x101fe200078e020c */
[----:B------:R0:W-:Y:S04]  /*bad0*/  STL.64 [R1+0x930], R26 ;  /* 0x0009301a01007387 */ /* 0x0001e80000100a00 */
[----:B------:R1:W-:Y:S01]  /*bae0*/  STL.64 [R1+0x940], R24 ;  /* 0x0009401801007387 */ /* 0x0003e20000100a00 */
[----:B0-----:R-:W-:-:S04]  /*baf0*/  IMAD.WIDE R26, R16, 0x2, R12 ;  /* 0x00000002101a7825 */ /* 0x001fc800078e020c */
[--C-:B-1----:R-:W-:Y:S01]  /*bb00*/  IMAD.WIDE R24, R4, 0x2, R12.reuse ;  /* 0x0000000204187825 */ /* 0x102fe200078e020c */
[----:B------:R0:W-:Y:S04]  /*bb10*/  STL.64 [R1+0x950], R26 ;  /* 0x0009501a01007387 */ /* 0x0001e80000100a00 */
[----:B------:R1:W-:Y:S01]  /*bb20*/  STL.64 [R1+0x960], R24 ;  /* 0x0009601801007387 */ /* 0x0003e20000100a00 */
[----:B0-----:R-:W-:-:S04]  /*bb30*/  IMAD.WIDE R26, R15, 0x2, R12 ;  /* 0x000000020f1a7825 */ /* 0x001fc800078e020c */
[--C-:B-1----:R-:W-:Y:S01]  /*bb40*/  IMAD.WIDE R24, R8, 0x2, R12.reuse ;  /* 0x0000000208187825 */ /* 0x102fe200078e020c */
[----:B------:R0:W-:Y:S03]  /*bb50*/  STL.64 [R1+0x970], R26 ;  /* 0x0009701a01007387 */ /* 0x0001e60000100a00 */
[----:B0-----:R-:W-:-:S04]  /*bb60*/  IMAD.WIDE R26, R28, 0x2, R12 ;  /* 0x000000021c1a7825 */ /* 0x001fc800078e020c */
[----:B--2---:R-:W-:-:S04]  /*bb70*/  IMAD.WIDE R6, R6, 0x2, R2 ;  /* 0x0000000206067825 */ /* 0x004fc800078e0202 */
[----:B------:R-:W-:Y:S01]  /*bb80*/  IMAD.WIDE R8, R9, 0x2, R2 ;  /* 0x0000000209087825 */ /* 0x000fe200078e0202 */
[----:B----4-:R-:W-:Y:S04]  /*bb90*/  STL.64 [R1+0xc40], R28 ;  /* 0x000c401c01007387 */ /* 0x010fe80000100a00 */
[----:B------:R0:W-:Y:S04]  /*bba0*/  STL.64 [R1+0x980], R24 ;  /* 0x0009801801007387 */ /* 0x0001e80000100a00 */
[----:B------:R-:W-:Y:S01]  /*bbb0*/  STL.64 [R1+0x990], R26 ;  /* 0x0009901a01007387 */ /* 0x000fe20000100a00 */
[----:B0-----:R-:W-:-:S04]  /*bbc0*/  IMAD.WIDE R24, R5, 0x2, R12 ;  /* 0x0000000205187825 */ /* 0x001fc800078e020c */
[----:B------:R-:W-:Y:S01]  /*bbd0*/  IMAD.WIDE R4, R23, 0x2, R2 ;  /* 0x0000000217047825 */ /* 0x000fe200078e0202 */
[----:B------:R-:W-:Y:S03]  /*bbe0*/  STL.64 [R1+0x9b0], R24 ;  /* 0x0009b01801007387 */ /* 0x000fe60000100a00 */
[----:B------:R-:W-:Y:S01]  /*bbf0*/  IMAD.WIDE R12, R0, 0x2, R12 ;  /* 0x00000002000c7825 */ /* 0x000fe200078e020c */
[----:B------:R-:W-:Y:S04]  /*bc00*/  STL.64 [R1+0xc30], R4 ;  /* 0x000c300401007387 */ /* 0x000fe80000100a00 */
[----:B------:R-:W-:Y:S04]  /*bc10*/  STL.64 [R1+0x9a0], R12 ;  /* 0x0009a00c01007387 */ /* 0x000fe80000100a00 */
[----:B------:R0:W-:Y:S04]  /*bc20*/  STL.64 [R1+0xc38], R6 ;  /* 0x000c380601007387 */ /* 0x0001e80000100a00 */
[----:B------:R-:W-:Y:S04]  /*bc30*/  STL.64 [R1+0xc48], R8 ;  /* 0x000c480801007387 */ /* 0x000fe80000100a00 */
[----:B0-----:R-:W2:Y:S04]  /*bc40*/  LDL.LU R7, [R1+0x1bc] ;  /* 0x0001bc0001077983 */ /* 0x001ea80000300800 */
[----:B------:R-:W3:Y:S01]  /*bc50*/  LDL.LU R5, [R1+0x1b8] ;  /* 0x0001b80001057983 */ /* 0x000ee20000300800 */
[----:B------:R-:W-:-:S03]  /*bc60*/  IMAD.WIDE R10, R10, 0x2, R2 ;  /* 0x000000020a0a7825 */ /* 0x000fc600078e0202 */
[----:B------:R-:W4:Y:S01]  /*bc70*/  LDL.LU R24, [R1+0x20c] ;  /* 0x00020c0001187983 */ /* 0x000f220000300800 */
[----:B------:R-:W-:-:S03]  /*bc80*/  IMAD.WIDE R12, R18, 0x2, R2 ;  /* 0x00000002120c7825 */ /* 0x000fc600078e0202 */
[----:B------:R-:W-:Y:S04]  /*bc90*/  STL.64 [R1+0xc50], R10 ;  /* 0x000c500a01007387 */ /* 0x000fe80000100a00 */
[----:B------:R-:W-:Y:S04]  /*bca0*/  STL.64 [R1+0xc58], R12 ;  /* 0x000c580c01007387 */ /* 0x000fe80000100a00 */
[----:B------:R-:W4:Y:S04]  /*bcb0*/  LDL.LU R26, [R1+0x220] ;  /* 0x00022000011a7983 */ /* 0x000f280000300800 */
[----:B------:R-:W4:Y:S01]  /*bcc0*/  LDL.LU R25, [R1+0x224] ;  /* 0x0002240001197983 */ /* 0x000f220000300800 */
[----:B------:R-:W-:-:S05]  /*bcd0*/  IMAD.WIDE R14, R14, 0x2, R2 ;  /* 0x000000020e0e7825 */ /* 0x000fca00078e0202 */
[----:B------:R0:W-:Y:S01]  /*bce0*/  STL.64 [R1+0xc60], R14 ;  /* 0x000c600e01007387 */ /* 0x0001e20000100a00 */
[----:B------:R-:W-:-:S03]  /*bcf0*/  IMAD.WIDE R16, R17, 0x2, R2 ;  /* 0x0000000211107825 */ /* 0x000fc600078e0202 */
[----:B0-----:R-:W4:Y:S04]  /*bd00*/  LDL.LU R14, [R1+0x1a0] ;  /* 0x0001a000010e7983 */ /* 0x001f280000300800 */
[----:B------:R-:W4:Y:S04]  /*bd10*/  LDL.LU R15, [R1+0x190] ;  /* 0x00019000010f7983 */ /* 0x000f280000300800 */
        /* <DEDUP_REMOVED lines=9> */
[----:B------:R0:W-:Y:S04]  /*bdb0*/  STL.64 [R1+0xc68], R16 ;  /* 0x000c681001007387 */ /* 0x0001e80000100a00 */
[----:B0-----:R-:W4:Y:S04]  /*bdc0*/  LDL.LU R16, [R1+0x230] ;  /* 0x0002300001107983 */ /* 0x001f280000300800 */
[----:B------:R-:W4:Y:S01]  /*bdd0*/  LDL.LU R17, [R1+0x1a4] ;  /* 0x0001a40001117983 */ /* 0x000f220000300800 */
[----:B------:R-:W-:-:S04]  /*bde0*/  IMAD.WIDE R18, R19, 0x2, R2 ;  /* 0x0000000213127825 */ /* 0x000fc800078e0202 */
[--C-:B------:R-:W-:Y:S01]  /*bdf0*/  IMAD.WIDE R20, R20, 0x2, R2.reuse ;  /* 0x0000000214147825 */ /* 0x100fe200078e0202 */
[----:B------:R-:W-:Y:S03]  /*be00*/  STL.64 [R1+0xc78], R18 ;  /* 0x000c781201007387 */ /* 0x000fe60000100a00 */
[--C-:B------:R-:W-:Y:S01]  /*be10*/  IMAD.WIDE R22, R22, 0x2, R2.reuse ;  /* 0x0000000216167825 */ /* 0x100fe200078e0202 */
[----:B------:R3:W-:Y:S04]  /*be20*/  STL.64 [R1+0xc88], R20 ;  /* 0x000c881401007387 */ /* 0x0007e80000100a00 */
[----:B------:R-:W4:Y:S04]  /*be30*/  LDL.LU R29, [R1+0x258] ;  /* 0x00025800011d7983 */ /* 0x000f280000300800 */
[----:B------:R-:W-:Y:S01]  /*be40*/  STL.64 [R1+0xc90], R22 ;  /* 0x000c901601007387 */ /* 0x000fe20000100a00 */
[----:B--2---:R-:W-:-:S04]  /*be50*/  IMAD.WIDE R6, R7, 0x2, R2 ;  /* 0x0000000207067825 */ /* 0x004fc800078e0202 */
[--C-:B---3--:R-:W-:Y:S01]  /*be60*/  IMAD.WIDE R20, R5, 0x2, R2.reuse ;  /* 0x0000000205147825 */ /* 0x108fe200078e0202 */
[----:B------:R0:W-:Y:S03]  /*be70*/  STL.64 [R1+0x60], R6 ;  /* 0x0000600601007387 */ /* 0x0001e60000100a00 */
[--C-:B----4-:R-:W-:Y:S01]  /*be80*/  IMAD.WIDE R18, R24, 0x2, R2.reuse ;  /* 0x0000000218127825 */ /* 0x110fe200078e0202 */
[----:B0-----:R-:W2:Y:S04]  /*be90*/  LDL.LU R6, [R1+0x25c] ;  /* 0x00025c0001067983 */ /* 0x001ea80000300800 */
[----:B------:R0:W-:Y:S04]  /*bea0*/  STL.64 [R1+0x70], R20 ;  /* 0x0000701401007387 */ /* 0x0001e80000100a00 */
[----:B------:R-:W3:Y:S04]  /*beb0*/  LDL.LU R5, [R1+0x260] ;  /* 0x0002600001057983 */ /* 0x000ee80000300800 */
[----:B------:R1:W-:Y:S04]  /*bec0*/  STL.64 [R1+0x88], R18 ;  /* 0x0000881201007387 */ /* 0x0003e80000100a00 */
[----:B------:R-:W3:Y:S01]  /*bed0*/  LDL.LU R24, [R1+0x264] ;  /* 0x0002640001187983 */ /* 0x000ee20000300800 */
[----:B0-----:R-:W-:-:S03]  /*bee0*/  IMAD.WIDE R20, R26, 0x2, R2 ;  /* 0x000000021a147825 */ /* 0x001fc600078e0202 */
[----:B------:R-:W3:Y:S01]  /*bef0*/  LDL.LU R7, [R1+0x268] ;  /* 0x0002680001077983 */ /* 0x000ee20000300800 */
[----:B-1----:R-:W-:-:S03]  /*bf00*/  IMAD.WIDE R18, R25, 0x2, R2 ;  /* 0x0000000219127825 */ /* 0x002fc600078e0202 */
[----:B------:R0:W-:Y:S04]  /*bf10*/  STL.64 [R1+0x98], R20 ;  /* 0x0000981401007387 */ /* 0x0001e80000100a00 */
[----:B------:R-:W3:Y:S04]  /*bf20*/  LDL.LU R26, [R1+0x26c] ;  /* 0x00026c00011a7983 */ /* 0x000ee80000300800 */
[----:B------:R1:W-:Y:S04]  /*bf30*/  STL.64 [R1+0xc0], R18 ;  /* 0x0000c01201007387 */ /* 0x0003e80000100a00 */
[----:B------:R-:W3:Y:S01]  /*bf40*/  LDL.LU R25, [R1+0x270] ;  /* 0x0002700001197983 */ /* 0x000ee20000300800 */
[----:B0-----:R-:W-:-:S04]  /*bf50*/  IMAD.WIDE R20, R16, 0x2, R2 ;  /* 0x0000000210147825 */ /* 0x001fc800078e0202 */
[--C-:B-1----:R-:W-:Y:S01]  /*bf60*/  IMAD.WIDE R18, R17, 0x2, R2.reuse ;  /* 0x0000000211127825 */ /* 0x102fe200078e0202 */
        /* <DEDUP_REMOVED lines=9> */
[--C-:B------:R-:W-:Y:S01]  /*c000*/  IMAD.WIDE R14, R10, 0x2, R2.reuse ;  /* 0x000000020a0e7825 */ /* 0x100fe200078e0202 */
        /* <DEDUP_REMOVED lines=10> */
[----:B------:R-:W-:Y:S04]  /*c0b0*/  STL.64 [R1+0x190], R12 ;  /* 0x0001900c01007387 */ /* 0x000fe80000100a00 */
[----:B------:R-:W4:Y:S01]  /*c0c0*/  LDL.LU R20, [R1+0x274] ;  /* 0x0002740001147983 */ /* 0x000f220000300800 */
[----:B------:R-:W-:-:S03]  /*c0d0*/  IMAD.WIDE R8, R27, 0x2, R2 ;  /* 0x000000021b087825 */ /* 0x000fc600078e0202 */
[----:B------:R0:W-:Y:S04]  /*c0e0*/  STL.64 [R1+0x1a0], R10 ;  /* 0x0001a00a01007387 */ /* 0x0001e80000100a00 */
[----:B------:R-:W4:Y:S04]  /*c0f0*/  LDL.LU R21, [R1+0x278] ;  /* 0x0002780001157983 */ /* 0x000f280000300800 */
[----:B------:R1:W-:Y:S04]  /*c100*/  STL.64 [R1+0x1b8], R8 ;  /* 0x0001b80801007387 */ /* 0x0003e80000100a00 */
[----:B------:R-:W4:Y:S04]  /*c110*/  LDL.LU R18, [R1+0x27c] ;  /* 0x00027c0001127983 */ /* 0x000f280000300800 */
[----:B------:R-:W4:Y:S01]  /*c120*/  LDL.LU R19, [R1+0x280] ;  /* 0x0002800001137983 */ /* 0x000f220000300800 */
[----:B0-----:R-:W-:-:S03]  /*c130*/  IMAD.WIDE R10, R29, 0x2, R2 ;  /* 0x000000021d0a7825 */ /* 0x001fc600078e0202 */
[----:B-1----:R-:W4:Y:S04]  /*c140*/  LDL.LU R9, [R1+0x284] ;  /* 0x0002840001097983 */ /* 0x002f280000300800 */
[----:B------:R-:W4:Y:S04]  /*c150*/  LDL.LU R27, [R1+0x288] ;  /* 0x00028800011b7983 */ /* 0x000f280000300800 */
[----:B------:R-:W4:Y:S04]  /*c160*/  LDL.LU R4, [R1+0x28c] ;  /* 0x00028c0001047983 */ /* 0x000f280000300800 */
[----:B------:R-:W4:Y:S04]  /*c170*/  LDL.LU R28, [R1+0x290] ;  /* 0x00029000011c7983 */ /* 0x000f280000300800 */
[----:B------:R0:W-:Y:S04]  /*c180*/  STL.64 [R1+0x1c8], R10 ;  /* 0x0001c80a01007387 */ /* 0x0001e80000100a00 */
[----:B------:R-:W4:Y:S01]  /*c190*/  LDL.LU R29, [R1+0x294] ;  /* 0x00029400011d7983 */ /* 0x000f220000300800 */
[----:B--2---:R-:W-:-:S05]  /*c1a0*/  IMAD.WIDE R14, R6, 0x2, R2 ;  /* 0x00000002060e7825 */ /* 0x004fca00078e0202 */
[----:B------:R-:W-:Y:S01]  /*c1b0*/  STL.64 [R1+0x1e0], R14 ;  /* 0x0001e00e01007387 */ /* 0x000fe20000100a00 */
[----:B---3--:R-:W-:-:S03]  /*c1c0*/  IMAD.WIDE R12, R5, 0x2, R2 ;  /* 0x00000002050c7825 */ /* 0x008fc600078e0202 */
[----:B------:R-:W2:Y:S04]  /*c1d0*/  LDL.LU R5, [R1+0x298] ;  /* 0x0002980001057983 */ /* 0x000ea80000300800 */
[----:B------:R1:W-:Y:S01]  /*c1e0*/  STL.64 [R1+0x1f0], R12 ;  /* 0x0001f00c01007387 */ /* 0x0003e20000100a00 */
[----:B0-----:R-:W-:-:S03]  /*c1f0*/  IMAD.WIDE R10, R24, 0x2, R2 ;  /* 0x00000002180a7825 */ /* 0x001fc600078e0202 */
[----:B------:R-:W3:Y:S04]  /*c200*/  LDL.LU R24, [R1+0x2b0] ;  /* 0x0002b00001187983 */ /* 0x000ee80000300800 */
[----:B------:R0:W-:Y:S01]  /*c210*/  STL.64 [R1+0x208], R10 ;  /* 0x0002080a01007387 */ /* 0x0001e20000100a00 */
[----:B-1----:R-:W-:-:S05]  /*c220*/  IMAD.WIDE R12, R7, 0x2, R2 ;  /* 0x00000002070c7825 */ /* 0x002fca00078e0202 */
[----:B------:R1:W-:Y:S01]  /*c230*/  STL.64 [R1+0x220], R12 ;  /* 0x0002200c01007387 */ /* 0x0003e20000100a00 */
[----:B0-----:R-:W-:-:S03]  /*c240*/  IMAD.WIDE R10, R26, 0x2, R2 ;  /* 0x000000021a0a7825 */ /* 0x001fc600078e0202 */
[----:B------:R-:W3:Y:S01]  /*c250*/  LDL.LU R16, [R1+0x2b4] ;  /* 0x0002b40001107983 */ /* 0x000ee20000300800 */
[----:B------:R-:W-:-:S03]  /*c260*/  IMAD.WIDE R6, R25, 0x2, R2 ;  /* 0x0000000219067825 */ /* 0x000fc600078e0202 */
[----:B------:R0:W-:Y:S04]  /*c270*/  STL.64 [R1+0x230], R10 ;  /* 0x0002300a01007387 */ /* 0x0001e80000100a00 */
[----:B------:R-:W3:Y:S04]  /*c280*/  LDL.LU R17, [R1+0x2b8] ;  /* 0x0002b80001117983 */ /* 0x000ee80000300800 */
[----:B------:R0:W-:Y:S04]  /*c290*/  STL.64 [R1+0x2a8], R6 ;  /* 0x0002a80601007387 */ /* 0x0001e80000100a00 */
[----:B------:R-:W3:Y:S04]  /*c2a0*/  LDL.LU R14, [R1+0x2bc] ;  /* 0x0002bc00010e7983 */ /* 0x000ee80000300800 */
[----:B------:R-:W3:Y:S04]  /*c2b0*/  LDL.LU R15, [R1+0x2c0] ;  /* 0x0002c000010f7983 */ /* 0x000ee80000300800 */
[----:B-1----:R-:W3:Y:S04]  /*c2c0*/  LDL.LU R12, [R1+0x2c4] ;  /* 0x0002c400010c7983 */ /* 0x002ee80000300800 */
[----:B------:R-:W3:Y:S04]  /*c2d0*/  LDL.LU R13, [R1+0x2c8] ;  /* 0x0002c800010d7983 */ /* 0x000ee80000300800 */
[----:B0-----:R-:W3:Y:S04]  /*c2e0*/  LDL.LU R10, [R1+0x2cc] ;  /* 0x0002cc00010a7983 */ /* 0x001ee80000300800 */
[----:B------:R-:W3:Y:S04]  /*c2f0*/  LDL.LU R11, [R1+0x2d0] ;  /* 0x0002d000010b7983 */ /* 0x000ee80000300800 */
[----:B------:R-:W3:Y:S04]  /*c300*/  LDL.LU R8, [R1+0x2d4] ;  /* 0x0002d40001087983 */ /* 0x000ee80000300800 */
[----:B------:R-:W3:Y:S04]  /*c310*/  LDL.LU R6, [R1+0x2d8] ;  /* 0x0002d80001067983 */ /* 0x000ee80000300800 */
[----:B------:R-:W3:Y:S04]  /*c320*/  LDL.LU R7, [R1+0x2dc] ;  /* 0x0002dc0001077983 */ /* 0x000ee80000300800 */
[----:B------:R-:W3:Y:S04]  /*c330*/  LDL.LU R26, [R1+0x2e0] ;  /* 0x0002e000011a7983 */ /* 0x000ee80000300800 */
[----:B------:R-:W3:Y:S01]  /*c340*/  LDL.LU R25, [R1+0x2e4] ;  /* 0x0002e40001197983 */ /* 0x000ee20000300800 */
[----:B----4-:R-:W-:-:S05]  /*c350*/  IMAD.WIDE R22, R20, 0x2, R2 ;  /* 0x0000000214167825 */ /* 0x010fca00078e0202 */
[----:B------:R0:W-:Y:S02]  /*c360*/  STL.64 [R1+0x3f8], R22 ;  /* 0x0003f81601007387 */ /* 0x0001e40000100a00 */
[----:B0-----:R-:W-:-:S04]  /*c370*/  IMAD.WIDE R22, R21, 0x2, R2 ;  /* 0x0000000215167825 */ /* 0x001fc800078e0202 */
[--C-:B------:R-:W-:Y:S01]  /*c380*/  IMAD.WIDE R20, R18, 0x2, R2.reuse ;  /* 0x0000000212147825 */ /* 0x100fe200078e0202 */
[----:B------:R0:W-:Y:S04]  /*c390*/  STL.64 [R1+0x408], R22 ;  /* 0x0004081601007387 */ /* 0x0001e80000100a00 */
[----:B------:R1:W-:Y:S01]  /*c3a0*/  STL.64 [R1+0x418], R20 ;  /* 0x0004181401007387 */ /* 0x0003e20000100a00 */
[----:B0-----:R-:W-:-:S04]  /*c3b0*/  IMAD.WIDE R22, R19, 0x2, R2 ;  /* 0x0000000213167825 */ /* 0x001fc800078e0202 */
[--C-:B-1----:R-:W-:Y:S01]  /*c3c0*/  IMAD.WIDE R20, R9, 0x2, R2.reuse ;  /* 0x0000000209147825 */ /* 0x102fe200078e0202 */
[----:B------:R0:W-:Y:S03]  /*c3d0*/  STL.64 [R1+0x428], R22 ;  /* 0x0004281601007387 */ /* 0x0001e60000100a00 */
[--C-:B------:R-:W-:Y:S02]  /*c3e0*/  IMAD.WIDE R18, R27, 0x2, R2.reuse ;  /* 0x000000021b127825 */ /* 0x100fe400078e0202 */
[----:B------:R-:W4:Y:S04]  /*c3f0*/  LDL.LU R27, [R1+0x2e8] ;  /* 0x0002e800011b7983 */ /* 0x000f280000300800 */
[----:B------:R1:W-:Y:S01]  /*c400*/  STL.64 [R1+0x438], R20 ;  /* 0x0004381401007387 */ /* 0x0003e20000100a00 */
[----:B0-----:R-:W-:-:S03]  /*c410*/  IMAD.WIDE R22, R4, 0x2, R2 ;  /* 0x0000000204167825 */ /* 0x001fc600078e0202 */
[----:B------:R0:W-:Y:S04]  /*c420*/  STL.64 [R1+0x448], R18 ;  /* 0x0004481201007387 */ /* 0x0001e80000100a00 */
[----:B------:R-:W-:Y:S01]  /*c430*/  STL.64 [R1+0x458], R22 ;  /* 0x0004581601007387 */ /* 0x000fe20000100a00 */
[----:B-1----:R-:W-:-:S03]  /*c440*/  IMAD.WIDE R20, R28, 0x2, R2 ;  /* 0x000000021c147825 */ /* 0x002fc600078e0202 */
[----:B------:R-:W4:Y:S01]  /*c450*/  LDL.LU R9, [R1+0x2ec] ;  /* 0x0002ec0001097983 */ /* 0x000f220000300800 */
[----:B0-----:R-:W-:-:S03]  /*c460*/  IMAD.WIDE R18, R29, 0x2, R2 ;  /* 0x000000021d127825 */ /* 0x001fc600078e0202 */
[----:B------:R2:W-:Y:S04]  /*c470*/  STL.64 [R1+0x468], R20 ;  /* 0x0004681401007387 */ /* 0x0005e80000100a00 */
[----:B------:R-:W4:Y:S04]  /*c480*/  LDL.LU R28, [R1+0x2f0] ;  /* 0x0002f000011c7983 */ /* 0x000f280000300800 */
[----:B------:R3:W-:Y:S04]  /*c490*/  STL.64 [R1+0x478], R18 ;  /* 0x0004781201007387 */ /* 0x0007e80000100a00 */
[----:B------:R-:W4:Y:S04]  /*c4a0*/  LDL.LU R29, [R1+0x2f4] ;  /* 0x0002f400011d7983 */ /* 0x000f280000300800 */
[----:B------:R-:W4:Y:S01]  /*c4b0*/  LDL.LU R4, [R1+0x2f8] ;  /* 0x0002f80001047983 */ /* 0x000f220000300800 */
[----:B--2---:R-:W-:-:S05]  /*c4c0*/  IMAD.WIDE R20, R5, 0x2, R2 ;  /* 0x0000000205147825 */ /* 0x004fca00078e0202 */
[----:B------:R0:W-:Y:S01]  /*c4d0*/  STL.64 [R1+0x488], R20 ;  /* 0x0004881401007387 */ /* 0x0001e20000100a00 */
[----:B---3--:R-:W-:-:S03]  /*c4e0*/  IMAD.WIDE R18, R24, 0x2, R2 ;  /* 0x0000000218127825 */ /* 0x008fc600078e0202 */
[----:B------:R-:W2:Y:S04]  /*c4f0*/  LDL.LU R5, [R1+0x2fc] ;  /* 0x0002fc0001057983 */ /* 0x000ea80000300800 */
        /* <DEDUP_REMOVED lines=24> */
[----:B------:R-:W-:Y:S04]  /*c680*/  STL.64 [R1+0x548], R12 ;  /* 0x0005480c01007387 */ /* 0x000fe80000100a00 */
[----:B------:R-:W3:Y:S01]  /*c690*/  LDL.LU R20, [R1+0x304] ;  /* 0x0003040001147983 */ /* 0x000ee20000300800 */
[----:B------:R-:W-:-:S03]  /*c6a0*/  IMAD.WIDE R6, R25, 0x2, R2 ;  /* 0x0000000219067825 */ /* 0x000fc600078e0202 */
[----:B------:R-:W-:Y:S04]  /*c6b0*/  STL.64 [R1+0x558], R10 ;  /* 0x0005580a01007387 */ /* 0x000fe80000100a00 */
[----:B------:R-:W3:Y:S04]  /*c6c0*/  LDL.LU R21, [R1+0x308] ;  /* 0x0003080001157983 */ /* 0x000ee80000300800 */
[----:B------:R0:W-:Y:S04]  /*c6d0*/  STL.64 [R1+0x568], R6 ;  /* 0x0005680601007387 */ /* 0x0001e80000100a00 */
[----:B------:R-:W3:Y:S04]  /*c6e0*/  LDL.LU R18, [R1+0x30c] ;  /* 0x00030c0001127983 */ /* 0x000ee80000300800 */
[----:B------:R-:W3:Y:S04]  /*c6f0*/  LDL.LU R19, [R1+0x310] ;  /* 0x0003100001137983 */ /* 0x000ee80000300800 */
[----:B0-----:R-:W3:Y:S04]  /*c700*/  LDL.LU R6, [R1+0x314] ;  /* 0x0003140001067983 */ /* 0x001ee80000300800 */
[----:B------:R-:W3:Y:S04]  /*c710*/  LDL.LU R25, [R1+0x318] ;  /* 0x0003180001197983 */ /* 0x000ee80000300800 */
[----:B------:R-:W3:Y:S04]  /*c720*/  LDL.LU R7, [R1+0x31c] ;  /* 0x00031c0001077983 */ /* 0x000ee80000300800 */
[----:B------:R-:W3:Y:S01]  /*c730*/  LDL.LU R26, [R1+0x320] ;  /* 0x00032000011a7983 */ /* 0x000ee20000300800 */
[----:B----4-:R-:W-:-:S05]  /*c740*/  IMAD.WIDE R10, R27, 0x2, R2 ;  /* 0x000000021b0a7825 */ /* 0x010fca00078e0202 */
[----:B------:R0:W-:Y:S04]  /*c750*/  STL.64 [R1+0x578], R10 ;  /* 0x0005780a01007387 */ /* 0x0001e80000100a00 */
[----:B------:R-:W4:Y:S01]  /*c760*/  LDL.LU R27, [R1+0x324] ;  /* 0x00032400011b7983 */ /* 0x000f220000300800 */
[----:B------:R-:W-:-:S05]  /*c770*/  IMAD.WIDE R12, R9, 0x2, R2 ;  /* 0x00000002090c7825 */ /* 0x000fca00078e0202 */
[----:B------:R-:W-:Y:S01]  /*c780*/  STL.64 [R1+0x588], R12 ;  /* 0x0005880c01007387 */ /* 0x000fe20000100a00 */
[----:B0-----:R-:W-:-:S03]  /*c790*/  IMAD.WIDE R10, R28, 0x2, R2 ;  /* 0x000000021c0a7825 */ /* 0x001fc600078e0202 */
[----:B------:R-:W4:Y:S01]  /*c7a0*/  LDL.LU R28, [R1+0x328] ;  /* 0x00032800011c7983 */ /* 0x000f220000300800 */
[----:B------:R-:W-:-:S03]  /*c7b0*/  IMAD.WIDE R8, R29, 0x2, R2 ;  /* 0x000000021d087825 */ /* 0x000fc600078e0202 */
[----:B------:R0:W-:Y:S04]  /*c7c0*/  STL.64 [R1+0x598], R10 ;  /* 0x0005980a01007387 */ /* 0x0001e80000100a00 */
[----:B------:R-:W4:Y:S04]  /*c7d0*/  LDL.LU R29, [R1+0x32c] ;  /* 0x00032c00011d7983 */ /* 0x000f280000300800 */
[----:B------:R2:W-:Y:S01]  /*c7e0*/  STL.64 [R1+0x5a8], R8 ;  /* 0x0005a80801007387 */ /* 0x0005e20000100a00 */
[----:B0-----:R-:W-:-:S05]  /*c7f0*/  IMAD.WIDE R10, R4, 0x2, R2 ;  /* 0x00000002040a7825 */ /* 0x001fca00078e0202 */
[----:B------:R0:W-:Y:S04]  /*c800*/  STL.64 [R1+0x5b8], R10 ;  /* 0x0005b80a01007387 */ /* 0x0001e80000100a00 */
[----:B------:R-:W4:Y:S01]  /*c810*/  LDL.LU R16, [R1+0x330] ;  /* 0x0003300001107983 */ /* 0x000f220000300800 */
[----:B--2---:R-:W-:-:S05]  /*c820*/  IMAD.WIDE R8, R5, 0x2, R2 ;  /* 0x0000000205087825 */ /* 0x004fca00078e0202 */
[----:B------:R1:W-:Y:S01]  /*c830*/  STL.64 [R1+0x5c8], R8 ;  /* 0x0005c80801007387 */ /* 0x0003e20000100a00 */
[----:B---3--:R-:W-:-:S03]  /*c840*/  IMAD.WIDE R4, R24, 0x2, R2 ;  /* 0x0000000218047825 */ /* 0x008fc600078e0202 */
[----:B------:R-:W2:Y:S04]  /*c850*/  LDL.LU R17, [R1+0x334] ;  /* 0x0003340001117983 */ /* 0x000ea80000300800 */
[----:B------:R3:W-:Y:S04]  /*c860*/  STL.64 [R1+0x5d8], R4 ;  /* 0x0005d80401007387 */ /* 0x0007e80000100a00 */
[----:B------:R-:W2:Y:S04]  /*c870*/  LDL.LU R14, [R1+0x338] ;  /* 0x00033800010e7983 */ /* 0x000ea80000300800 */
[----:B------:R-:W2:Y:S04]  /*c880*/  LDL.LU R15, [R1+0x33c] ;  /* 0x00033c00010f7983 */ /* 0x000ea80000300800 */
[----:B------:R-:W2:Y:S04]  /*c890*/  LDL.LU R12, [R1+0x340] ;  /* 0x00034000010c7983 */ /* 0x000ea80000300800 */
[----:B------:R-:W2:Y:S04]  /*c8a0*/  LDL.LU R13, [R1+0x344] ;  /* 0x00034400010d7983 */ /* 0x000ea80000300800 */
[----:B0-----:R-:W2:Y:S04]  /*c8b0*/  LDL.LU R10, [R1+0x348] ;  /* 0x00034800010a7983 */ /* 0x001ea80000300800 */
[----:B------:R-:W2:Y:S04]  /*c8c0*/  LDL.LU R11, [R1+0x34c] ;  /* 0x00034c00010b7983 */ /* 0x000ea80000300800 */
[----:B-1----:R-:W2:Y:S04]  /*c8d0*/  LDL.LU R8, [R1+0x350] ;  /* 0x0003500001087983 */ /* 0x002ea80000300800 */
[----:B------:R-:W2:Y:S04]  /*c8e0*/  LDL.LU R9, [R1+0x354] ;  /* 0x0003540001097983 */ /* 0x000ea80000300800 */
[----:B---3--:R-:W3:Y:S04]  /*c8f0*/  LDL.LU R4, [R1+0x358] ;  /* 0x0003580001047983 */ /* 0x008ee80000300800 */
[----:B------:R-:W3:Y:S04]  /*c900*/  LDL.LU R5, [R1+0x35c] ;  /* 0x00035c0001057983 */ /* 0x000ee80000300800 */
[----:B------:R-:W3:Y:S01]  /*c910*/  LDL.LU R24, [R1+0x360] ;  /* 0x0003600001187983 */ /* 0x000ee20000300800 */
[----:B------:R-:W-:-:S05]  /*c920*/  IMAD.WIDE R22, R20, 0x2, R2 ;  /* 0x0000000214167825 */ /* 0x000fca00078e0202 */
[----:B------:R0:W-:Y:S02]  /*c930*/  STL.64 [R1+0x5e8], R22 ;  /* 0x0005e81601007387 */ /* 0x0001e40000100a00 */
[----:B0-----:R-:W-:-:S04]  /*c940*/  IMAD.WIDE R22, R21, 0x2, R2 ;  /* 0x0000000215167825 */ /* 0x001fc800078e0202 */
[--C-:B------:R-:W-:Y:S01]  /*c950*/  IMAD.WIDE R20, R18, 0x2, R2.reuse ;  /* 0x0000000212147825 */ /* 0x100fe200078e0202 */
[----:B------:R0:W-:Y:S04]  /*c960*/  STL.64 [R1+0x5f8], R22 ;  /* 0x0005f81601007387 */ /* 0x0001e80000100a00 */
[----:B------:R1:W-:Y:S01]  /*c970*/  STL.64 [R1+0x608], R20 ;  /* 0x0006081401007387 */ /* 0x0003e20000100a00 */
[----:B0-----:R-:W-:-:S04]  /*c980*/  IMAD.WIDE R22, R19, 0x2, R2 ;  /* 0x0000000213167825 */ /* 0x001fc800078e0202 */
[--C-:B------:R-:W-:Y:S01]  /*c990*/  IMAD.WIDE R18, R25, 0x2, R2.reuse ;  /* 0x0000000219127825 */ /* 0x100fe200078e0202 */
[----:B------:R-:W-:Y:S04]  /*c9a0*/  STL.64 [R1+0x618], R22 ;  /* 0x0006181601007387 */ /* 0x000fe80000100a00 */
[----:B------:R-:W3:Y:S01]  /*c9b0*/  LDL.LU R25, [R1+0x364] ;  /* 0x0003640001197983 */ /* 0x000ee20000300800 */
[----:B-1----:R-:W-:-:S04]  /*c9c0*/  IMAD.WIDE R20, R6, 0x2, R2 ;  /* 0x0000000206147825 */ /* 0x002fc800078e0202 */
[--C-:B------:R-:W-:Y:S01]  /*c9d0*/  IMAD.WIDE R6, R7, 0x2, R2.reuse ;  /* 0x0000000207067825 */ /* 0x100fe200078e0202 */
[----:B------:R0:W-:Y:S04]  /*c9e0*/  STL.64 [R1+0x628], R20 ;  /* 0x0006281401007387 */ /* 0x0001e80000100a00 */
[----:B------:R-:W-:Y:S04]  /*c9f0*/  STL.64 [R1+0x638], R18 ;  /* 0x0006381201007387 */ /* 0x000fe80000100a00 */
[----:B------:R1:W-:Y:S01]  /*ca00*/  STL.64 [R1+0x648], R6 ;  /* 0x0006480601007387 */ /* 0x0003e20000100a00 */
[----:B0-----:R-:W-:-:S03]  /*ca10*/  IMAD.WIDE R20, R26, 0x2, R2 ;  /* 0x000000021a147825 */ /* 0x001fc600078e0202 */
[----:B-1----:R-:W3:Y:S04]  /*ca20*/  LDL.LU R6, [R1+0x368] ;  /* 0x0003680001067983 */ /* 0x002ee80000300800 */
[----:B------:R0:W-:Y:S04]  /*ca30*/  STL.64 [R1+0x658], R20 ;  /* 0x0006581401007387 */ /* 0x0001e80000100a00 */
[----:B------:R-:W3:Y:S01]  /*ca40*/  LDL.LU R26, [R1+0x36c] ;  /* 0x00036c00011a7983 */ /* 0x000ee20000300800 */
[----:B----4-:R-:W-:-:S05]  /*ca50*/  IMAD.WIDE R18, R27, 0x2, R2 ;  /* 0x000000021b127825 */ /* 0x010fca00078e0202 */
[----:B------:R1:W-:Y:S04]  /*ca60*/  STL.64 [R1+0x668], R18 ;  /* 0x0006681201007387 */ /* 0x0003e80000100a00 */
[----:B------:R-:W4:Y:S04]  /*ca70*/  LDL.LU R27, [R1+0x370] ;  /* 0x00037000011b7983 */ /* 0x000f280000300800 */
[----:B------:R-:W4:Y:S01]  /*ca80*/  LDL.LU R7, [R1+0x374] ;  /* 0x0003740001077983 */ /* 0x000f220000300800 */
[----:B0-----:R-:W-:-:S05]  /*ca90*/  IMAD.WIDE R20, R28, 0x2, R2 ;  /* 0x000000021c147825 */ /* 0x001fca00078e0202 */
[----:B------:R-:W-:Y:S04]  /*caa0*/  STL.64 [R1+0x678], R20 ;  /* 0x0006781401007387 */ /* 0x000fe80000100a00 */
[----:B------:R-:W4:Y:S01]  /*cab0*/  LDL.LU R28, [R1+0x378] ;  /* 0x00037800011c7983 */ /* 0x000f220000300800 */
[----:B-1----:R-:W-:-:S05]  /*cac0*/  IMAD.WIDE R18, R29, 0x2, R2 ;  /* 0x000000021d127825 */ /* 0x002fca00078e0202 */
[----:B------:R0:W-:Y:S04]  /*cad0*/  STL.64 [R1+0x688], R18 ;  /* 0x0006881201007387 */ /* 0x0001e80000100a00 */
[----:B------:R-:W4:Y:S01]  /*cae0*/  LDL.LU R29, [R1+0x37c] ;  /* 0x00037c00011d7983 */ /* 0x000f220000300800 */
[----:B0-----:R-:W-:-:S05]  /*caf0*/  IMAD.WIDE R18, R16, 0x2, R2 ;  /* 0x0000000210127825 */ /* 0x001fca00078e0202 */
[----:B------:R0:W-:Y:S01]  /*cb00*/  STL.64 [R1+0x698], R18 ;  /* 0x0006981201007387 */ /* 0x0001e20000100a00 */
[----:B--2---:R-:W-:-:S05]  /*cb10*/  IMAD.WIDE R16, R17, 0x2, R2 ;  /* 0x0000000211107825 */ /* 0x004fca00078e0202 */
[----:B------:R1:W-:Y:S01]  /*cb20*/  STL.64 [R1+0x6a8], R16 ;  /* 0x0006a81001007387 */ /* 0x0003e20000100a00 */
[----:B------:R-:W-:-:S04]  /*cb30*/  IMAD.WIDE R20, R14, 0x2, R2 ;  /* 0x000000020e147825 */ /* 0x000fc800078e0202 */
[--C-:B0-----:R-:W-:Y:S01]  /*cb40*/  IMAD.WIDE R18, R15, 0x2, R2.reuse ;  /* 0x000000020f127825 */ /* 0x101fe200078e0202 */
[----:B------:R-:W-:Y:S03]  /*cb50*/  STL.64 [R1+0x6b8], R20 ;  /* 0x0006b81401007387 */ /* 0x000fe60000100a00 */
        /* <DEDUP_REMOVED lines=13> */
[----:B------:R-:W-:Y:S03]  /*cc30*/  STL.64 [R1+0x728], R12 ;  /* 0x0007280c01007387 */ /* 0x000fe60000100a00 */
[--C-:B------:R-:W-:Y:S01]  /*cc40*/  IMAD.WIDE R8, R5, 0x2, R2.reuse ;  /* 0x0000000205087825 */ /* 0x100fe200078e0202 */
[----:B------:R-:W-:Y:S04]  /*cc50*/  STL.64 [R1+0x738], R10 ;  /* 0x0007380a01007387 */ /* 0x000fe80000100a00 */
[----:B------:R-:W2:Y:S01]  /*cc60*/  LDL.LU R20, [R1+0x238] ;  /* 0x0002380001147983 */ /* 0x000ea20000300800 */
[----:B------:R-:W-:-:S03]  /*cc70*/  IMAD.WIDE R4, R24, 0x2, R2 ;  /* 0x0000000218047825 */ /* 0x000fc600078e0202 */
[----:B------:R-:W-:Y:S04]  /*cc80*/  STL.64 [R1+0x748], R8 ;  /* 0x0007480801007387 */ /* 0x000fe80000100a00 */
[----:B------:R-:W3:Y:S04]  /*cc90*/  LDL.LU R21, [R1+0x214] ;  /* 0x0002140001157983 */ /* 0x000ee80000300800 */
[----:B------:R0:W-:Y:S04]  /*cca0*/  STL.64 [R1+0x758], R4 ;  /* 0x0007580401007387 */ /* 0x0001e80000100a00 */
[----:B------:R-:W3:Y:S04]  /*ccb0*/  LDL.LU R18, [R1+0x210] ;  /* 0x0002100001127983 */ /* 0x000ee80000300800 */
[----:B0-----:R-:W3:Y:S04]  /*ccc0*/  LDL.LU R4, [R1+0x1fc] ;  /* 0x0001fc0001047983 */ /* 0x001ee80000300800 */
[----:B------:R-:W3:Y:S04]  /*ccd0*/  LDL.LU R5, [R1+0x1d4] ;  /* 0x0001d40001057983 */ /* 0x000ee80000300800 */
[----:B------:R-:W3:Y:S01]  /*cce0*/  LDL.LU R24, [R1+0x1d0] ;  /* 0x0001d00001187983 */ /* 0x000ee20000300800 */
[----:B------:R-:W-:-:S03]  /*ccf0*/  IMAD.WIDE R8, R25, 0x2, R2 ;  /* 0x0000000219087825 */ /* 0x000fc600078e0202 */
[----:B------:R-:W3:Y:S04]  /*cd00*/  LDL.LU R25, [R1+0x1ac] ;  /* 0x0001ac0001197983 */ /* 0x000ee80000300800 */
[----:B------:R-:W3:Y:S04]  /*cd10*/  LDL.LU R19, [R1+0x1a8] ;  /* 0x0001a80001137983 */ /* 0x000ee80000300800 */
[----:B------:R4:W-:Y:S04]  /*cd20*/  STL.64 [R1+0x768], R8 ;  /* 0x0007680801007387 */ /* 0x0009e80000100a00 */
[----:B------:R-:W3:Y:S01]  /*cd30*/  LDL.LU R16, [R1+0x184] ;  /* 0x0001840001107983 */ /* 0x000ee20000300800 */
[----:B------:R-:W-:-:S05]  /*cd40*/  IMAD.WIDE R12, R6, 0x2, R2 ;  /* 0x00000002060c7825 */ /* 0x000fca00078e0202 */
[----:B------:R-:W-:Y:S01]  /*cd50*/  STL.64 [R1+0x778], R12 ;  /* 0x0007780c01007387 */ /* 0x000fe20000100a00 */
[----:B------:R-:W-:-:S03]  /*cd60*/  IMAD.WIDE R10, R26, 0x2, R2 ;  /* 0x000000021a0a7825 */ /* 0x000fc600078e0202 */
[----:B------:R-:W3:Y:S04]  /*cd70*/  LDL.LU R26, [R1+0x148] ;  /* 0x00014800011a7983 */ /* 0x000ee80000300800 */
[----:B------:R0:W-:Y:S01]  /*cd80*/  STL.64 [R1+0x788], R10 ;  /* 0x0007880a01007387 */ /* 0x0001e20000100a00 */
[----:B----4-:R-:W-:-:S03]  /*cd90*/  IMAD.WIDE R8, R27, 0x2, R2 ;  /* 0x000000021b087825 */ /* 0x010fc600078e0202 */
[----:B------:R-:W4:Y:S01]  /*cda0*/  LDL.LU R27, [R1+0x124] ;  /* 0x00012400011b7983 */ /* 0x000f220000300800 */
[----:B0-----:R-:W-:-:S03]  /*cdb0*/  IMAD.WIDE R10, R7, 0x2, R2 ;  /* 0x00000002070a7825 */ /* 0x001fc600078e0202 */
[----:B------:R0:W-:Y:S04]  /*cdc0*/  STL.64 [R1+0x798], R8 ;  /* 0x0007980801007387 */ /* 0x0001e80000100a00 */
[----:B------:R1:W-:Y:S04]  /*cdd0*/  STL.64 [R1+0x7a8], R10 ;  /* 0x0007a80a01007387 */ /* 0x0003e80000100a00 */
[----:B------:R-:W4:Y:S01]  /*cde0*/  LDL.LU R17, [R1+0xf8] ;  /* 0x0000f80001117983 */ /* 0x000f220000300800 */
[----:B0-----:R-:W-:-:S05]  /*cdf0*/  IMAD.WIDE R8, R28, 0x2, R2 ;  /* 0x000000021c087825 */ /* 0x001fca00078e0202 */
[----:B------:R0:W-:Y:S04]  /*ce00*/  STL.64 [R1+0x7b8], R8 ;  /* 0x0007b80801007387 */ /* 0x0001e80000100a00 */
[----:B------:R-:W4:Y:S01]  /*ce10*/  LDL.LU R14, [R1+0xbc] ;  /* 0x0000bc00010e7983 */ /* 0x000f220000300800 */
[----:B------:R-:W-:-:S05]  /*ce20*/  IMAD.WIDE R6, R29, 0x2, R2 ;  /* 0x000000021d067825 */ /* 0x000fca00078e0202 */
[----:B------:R0:W-:Y:S04]  /*ce30*/  STL.64 [R1+0x7c8], R6 ;  /* 0x0007c80601007387 */ /* 0x0001e80000100a00 */
[----:B------:R-:W4:Y:S04]  /*ce40*/  LDL.LU R15, [R1+0xb0] ;  /* 0x0000b000010f7983 */ /* 0x000f280000300800 */
[----:B------:R-:W4:Y:S04]  /*ce50*/  LDL.LU R12, [R1+0xa4] ;  /* 0x0000a400010c7983 */ /* 0x000f280000300800 */
[----:B------:R-:W4:Y:S04]  /*ce60*/  LDL.LU R13, [R1+0xa0] ;  /* 0x0000a000010d7983 */ /* 0x000f280000300800 */
[----:B-1----:R-:W4:Y:S04]  /*ce70*/  LDL.LU R10, [R1+0x7c] ;  /* 0x00007c00010a7983 */ /* 0x002f280000300800 */
[----:B------:R-:W4:Y:S04]  /*ce80*/  LDL.LU R11, [R1+0x78] ;  /* 0x00007800010b7983 */ /* 0x000f280000300800 */
[----:B0-----:R-:W4:Y:S04]  /*ce90*/  LDL.LU R8, [R1+0x54] ;  /* 0x0000540001087983 */ /* 0x001f280000300800 */
[----:B------:R-:W4:Y:S04]  /*cea0*/  LDL.LU R9, [R1+0x50] ;  /* 0x0000500001097983 */ /* 0x000f280000300800 */
[----:B------:R-:W4:Y:S04]  /*ceb0*/  LDL.LU R6, [R1+0x4c] ;  /* 0x00004c0001067983 */ /* 0x000f280000300800 */
[----:B------:R-:W4:Y:S04]  /*cec0*/  LDL.LU R28, [R1+0x48] ;  /* 0x00004800011c7983 */ /* 0x000f280000300800 */
[----:B------:R-:W4:Y:S04]  /*ced0*/  LDL.LU R29, [R1+0x44] ;  /* 0x00004400011d7983 */ /* 0x000f280000300800 */
[----:B------:R-:W4:Y:S01]  /*cee0*/  LDL.LU R7, [R1+0x40] ;  /* 0x0000400001077983 */ /* 0x000f220000300800 */
[----:B--2---:R-:W-:-:S05]  /*cef0*/  IMAD.WIDE R22, R20, 0x2, R2 ;  /* 0x0000000214167825 */ /* 0x004fca00078e0202 */
[----:B------:R0:W-:Y:S01]  /*cf00*/  STL.64 [R1+0x238], R22 ;  /* 0x0002381601007387 */ /* 0x0001e20000100a00 */
[----:B---3--:R-:W-:-:S03]  /*cf10*/  IMAD.WIDE R20, R21, 0x2, R2 ;  /* 0x0000000215147825 */ /* 0x008fc600078e0202 */
[----:B0-----:R-:W2:Y:S04]  /*cf20*/  LDL.LU.64 R22, [R1+0xc90] ;  /* 0x000c900001167983 */ /* 0x001ea80000300a00 */
[----:B------:R0:W-:Y:S02]  /*cf30*/  STL.64 [R1+0x7e8], R20 ;  /* 0x0007e81401007387 */ /* 0x0001e40000100a00 */
[----:B0-----:R-:W-:-:S05]  /*cf40*/  IMAD.WIDE R20, R18, 0x2, R2 ;  /* 0x0000000212147825 */ /* 0x001fca00078e0202 */
        /* <DEDUP_REMOVED lines=9> */
[----:B0-----:R-:W2:Y:S04]  /*cfe0*/  LDL.LU.64 R4, [R1+0x38] ;  /* 0x0000380001047983 */ /* 0x001ea80000300a00 */
[----:B------:R0:W-:Y:S04]  /*cff0*/  STL.64 [R1+0x838], R24 ;  /* 0x0008381801007387 */ /* 0x0001e80000100a00 */
[----:B0-----:R-:W2:Y:S01]  /*d000*/  LDL.LU.64 R24, [R1+0xc80] ;  /* 0x000c800001187983 */ /* 0x001ea20000300a00 */
[----:B------:R-:W-:-:S05]  /*d010*/  IMAD.WIDE R18, R19, 0x2, R2 ;  /* 0x0000000213127825 */ /* 0x000fca00078e0202 */
[----:B------:R0:W-:Y:S02]  /*d020*/  STL.64 [R1+0x1a8], R18 ;  /* 0x0001a81201007387 */ /* 0x0001e40000100a00 */
[----:B0-----:R-:W-:-:S05]  /*d030*/  IMAD.WIDE R18, R16, 0x2, R2 ;  /* 0x0000000210127825 */ /* 0x001fca00078e0202 */
[----:B------:R2:W-:Y:S02]  /*d040*/  STL.64 [R1+0x858], R18 ;  /* 0x0008581201007387 */ /* 0x0005e40000100a00 */
[----:B--2---:R-:W-:-:S05]  /*d050*/  IMAD.WIDE R18, R24, 0x2, R2 ;  /* 0x0000000218127825 */ /* 0x004fca00078e0202 */
[----:B------:R0:W-:Y:S02]  /*d060*/  STL.64 [R1+0x180], R18 ;  /* 0x0001801201007387 */ /* 0x0001e40000100a00 */
[--C-:B0-----:R-:W-:Y:S02]  /*d070*/  IMAD.WIDE R18, R25, 0x2, R2.reuse ;  /* 0x0000000219127825 */ /* 0x101fe400078e0202 */
[----:B------:R-:W2:Y:S04]  /*d080*/  LDL.LU.64 R24, [R1+0x30] ;  /* 0x0000300001187983 */ /* 0x000ea80000300a00 */
[----:B------:R0:W-:Y:S02]  /*d090*/  STL.64 [R1+0x878], R18 ;  /* 0x0008781201007387 */ /* 0x0001e40000100a00 */
[----:B0-----:R-:W-:-:S04]  /*d0a0*/  IMAD.WIDE R18, R26, 0x2, R2 ;  /* 0x000000021a127825 */ /* 0x001fc800078e0202 */
[--C-:B----4-:R-:W-:Y:S01]  /*d0b0*/  IMAD.WIDE R26, R27, 0x2, R2.reuse ;  /* 0x000000021b1a7825 */ /* 0x110fe200078e0202 */
[----:B------:R0:W-:Y:S04]  /*d0c0*/  STL.64 [R1+0x148], R18 ;  /* 0x0001481201007387 */ /* 0x0001e80000100a00 */
[----:B0-----:R-:W4:Y:S04]  /*d0d0*/  LDL.LU.64 R18, [R1+0xc78] ;  /* 0x000c780001127983 */ /* 0x001f280000300a00 */
[----:B------:R0:W-:Y:S04]  /*d0e0*/  STL.64 [R1+0x898], R26 ;  /* 0x0008981a01007387 */ /* 0x0001e80000100a00 */
[----:B0-----:R-:W2:Y:S02]  /*d0f0*/  LDL.LU R26, [R1+0xc74] ;  /* 0x000c7400011a7983 */ /* 0x001ea40000300800 */
[----:B--2---:R-:W-:-:S05]  /*d100*/  IMAD.WIDE R26, R26, 0x2, R2 ;  /* 0x000000021a1a7825 */ /* 0x004fca00078e0202 */
[----:B------:R0:W-:Y:S04]  /*d110*/  STL.64 [R1+0x120], R26 ;  /* 0x0001201a01007387 */ /* 0x0001e80000100a00 */
[----:B0-----:R-:W2:Y:S01]  /*d120*/  LDL.LU R27, [R1+0xc70] ;  /* 0x000c7000011b7983 */ /* 0x001ea20000300800 */
[----:B------:R-:W-:-:S04]  /*d130*/  IMAD.WIDE R16, R17, 0x2, R2 ;  /* 0x0000000211107825 */ /* 0x000fc800078e0202 */
[----:B--2---:R-:W-:-:S05]  /*d140*/  IMAD.WIDE R26, R27, 0x2, R2 ;  /* 0x000000021b1a7825 */ /* 0x004fca00078e0202 */
[----:B------:R0:W-:Y:S04]  /*d150*/  STL.64 [R1+0x8b8], R26 ;  /* 0x0008b81a01007387 */ /* 0x0001e80000100a00 */
[----:B0-----:R-:W2:Y:S04]  /*d160*/  LDL.LU.64 R26, [R1+0x28] ;  /* 0x00002800011a7983 */ /* 0x001ea80000300a00 */
[----:B------:R0:W-:Y:S02]  /*d170*/  STL.64 [R1+0xf8], R16 ;  /* 0x0000f81001007387 */ /* 0x0001e40000100a00 */
[----:B0-----:R-:W-:-:S04]  /*d180*/  IMAD.WIDE R16, R14, 0x2, R2 ;  /* 0x000000020e107825 */ /* 0x001fc800078e0202 */
[--C-:B------:R-:W-:Y:S01]  /*d190*/  IMAD.WIDE R14, R15, 0x2, R2.reuse ;  /* 0x000000020f0e7825 */ /* 0x100fe200078e0202 */
        /* <DEDUP_REMOVED lines=18> */
[----:B0-----:R-:W-:-:S05]  /*d2c0*/  IMAD.WIDE R8, R6, 0x2, R2 ;  /* 0x0000000206087825 */ /* 0x001fca00078e0202 */
        /* <DEDUP_REMOVED lines=9> */
[----:B--2---:R-:W-:-:S05]  /*d360*/  IMAD.WIDE R6, R28, 0x2, R2 ;  /* 0x000000021c067825 */ /* 0x004fca00078e0202 */
[----:B------:R0:W-:Y:S04]  /*d370*/  STL.64 [R1+0x998], R6 ;  /* 0x0009980601007387 */ /* 0x0001e80000100a00 */
[----:B0-----:R-:W2:Y:S04]  /*d380*/  LDL.LU.64 R6, [R1+0xc38] ;  /* 0x000c380001067983 */ /* 0x001ea80000300a00 */
[----:B------:R-:W2:Y:S04]  /*d390*/  LDL.LU R28, [R1+0x380] ;  /* 0x00038000011c7983 */ /* 0x000ea80000300800 */
[----:B------:R2:W-:Y:S02]  /*d3a0*/  STL [R1+0xbec], R29 ;  /* 0x000bec1d01007387 */ /* 0x0005e40000100800 */
[----:B--2---:R-:W-:-:S05]  /*d3b0*/  IMAD.WIDE R28, R28, 0x2, R2 ;  /* 0x000000021c1c7825 */ /* 0x004fca00078e0202 */
[----:B------:R0:W-:Y:S02]  /*d3c0*/  STL.64 [R1+0x9b8], R28 ;  /* 0x0009b81c01007387 */ /* 0x0001e40000100a00 */
[----:B0-----:R-:W-:-:S05]  /*d3d0*/  IMAD.WIDE R28, R0, 0x2, R2 ;  /* 0x00000002001c7825 */ /* 0x001fca00078e0202 */
[----:B------:R0:W-:Y:S01]  /*d3e0*/  STL.64 [R1+0xbf0], R28 ;  /* 0x000bf01c01007387 */ /* 0x0001e20000100a00 */
[----:B------:R-:W-:-:S03]  /*d3f0*/  IMAD.MOV.U32 R0, RZ, RZ, R5 ;  /* 0x000000ffff007224 */ /* 0x000fc600078e0005 */
[----:B0-----:R-:W2:Y:S04]  /*d400*/  LDL.LU.64 R28, [R1+0x10] ;  /* 0x00001000011c7983 */ /* 0x001ea80000300a00 */
[----:B------:R0:W-:Y:S04]  /*d410*/  STL [R1+0xb40], R4 ;  /* 0x000b400401007387 */ /* 0x0001e80000100800 */
[----:B------:R-:W2:Y:S04]  /*d420*/  LDL.LU.64 R2, [R1] ;  /* 0x0000000001027983 */ /* 0x000ea80000300a00 */
[----:B0-----:R-:W2:Y:S04]  /*d430*/  LDL.LU.64 R4, [R1+0xc30] ;  /* 0x000c300001047983 */ /* 0x001ea80000300a00 */
[----:B--2---:R-:W-:Y:S04]  /*d440*/  STL [R1+0xb3c], R4 ;  /* 0x000b3c0401007387 */ /* 0x004fe80000100800 */
[----:B------:R0:W-:Y:S04]  /*d450*/  STL [R1+0xb38], R0 ;  /* 0x000b380001007387 */ /* 0x0001e80000100800 */
[----:B------:R1:W-:Y:S01]  /*d460*/  STL [R1+0xb30], R5 ;  /* 0x000b300501007387 */ /* 0x0003e20000100800 */
[----:B0-----:R-:W-:-:S03]  /*d470*/  IMAD.MOV.U32 R0, RZ, RZ, R25 ;  /* 0x000000ffff007224 */ /* 0x001fc600078e0019 */
[----:B-1----:R-:W2:Y:S04]  /*d480*/  LDL.LU.64 R4, [R1+0x8] ;  /* 0x0000080001047983 */ /* 0x002ea80000300a00 */
[----:B------:R0:W-:Y:S04]  /*d490*/  STL [R1+0xb34], R24 ;  /* 0x000b341801007387 */ /* 0x0001e80000100800 */
[----:B0-----:R-:W2:Y:S04]  /*d4a0*/  LDL.LU.64 R24, [R1+0xc28] ;  /* 0x000c280001187983 */ /* 0x001ea80000300a00 */
[----:B------:R-:W-:Y:S04]  /*d4b0*/  STL [R1+0xb2c], R6 ;  /* 0x000b2c0601007387 */ /* 0x000fe80000100800 */
[----:B------:R0:W-:Y:S04]  /*d4c0*/  STL [R1+0xb28], R0 ;  /* 0x000b280001007387 */ /* 0x0001e80000100800 */
[----:B------:R1:W-:Y:S01]  /*d4d0*/  STL [R1+0xb20], R7 ;  /* 0x000b200701007387 */ /* 0x0003e20000100800 */
[----:B0-----:R-:W-:-:S03]  /*d4e0*/  IMAD.MOV.U32 R0, RZ, RZ, R27 ;  /* 0x000000ffff007224 */ /* 0x001fc600078e001b */
[----:B-1----:R-:W2:Y:S04]  /*d4f0*/  LDL.LU.64 R6, [R1+0x18] ;  /* 0x0000180001067983 */ /* 0x002ea80000300a00 */
[----:B------:R0:W-:Y:S04]  /*d500*/  STL [R1+0xb24], R26 ;  /* 0x000b241a01007387 */ /* 0x0001e80000100800 */
[----:B0-----:R-:W2:Y:S04]  /*d510*/  LDL.LU.64 R26, [R1+0xc20] ;  /* 0x000c2000011a7983 */ /* 0x001ea80000300a00 */
[----:B------:R-:W-:Y:S04]  /*d520*/  STL [R1+0xb1c], R8 ;  /* 0x000b1c0801007387 */ /* 0x000fe80000100800 */
[----:B------:R-:W-:Y:S04]  /*d530*/  STL [R1+0xb18], R0 ;  /* 0x000b180001007387 */ /* 0x000fe80000100800 */
[----:B------:R0:W-:Y:S04]  /*d540*/  STL [R1+0xb10], R9 ;  /* 0x000b100901007387 */ /* 0x0001e80000100800 */
[----:B0-----:R-:W2:Y:S02]  /*d550*/  LDL.LU.64 R8, [R1+0x20] ;  /* 0x0000200001087983 */ /* 0x001ea40000300a00 */
[----:B--2---:R-:W-:-:S02]  /*d560*/  IMAD.MOV.U32 R0, RZ, RZ, R9 ;  /* 0x000000ffff007224 */ /* 0x004fc400078e0009 */
[----:B------:R-:W-:Y:S04]  /*d570*/  STL [R1+0xb14], R8 ;  /* 0x000b140801007387 */ /* 0x000fe80000100800 */
[----:B------:R-:W-:Y:S04]  /*d580*/  STL [R1+0xb0c], R10 ;  /* 0x000b0c0a01007387 */ /* 0x000fe80000100800 */
[----:B------:R0:W-:Y:S04]  /*d590*/  STL [R1+0xb08], R0 ;  /* 0x000b080001007387 */ /* 0x0001e80000100800 */
[----:B------:R-:W-:Y:S01]  /*d5a0*/  STL [R1+0xb00], R11 ;  /* 0x000b000b01007387 */ /* 0x000fe20000100800 */
[----:B0-----:R-:W-:-:S03]  /*d5b0*/  IMAD.MOV.U32 R0, RZ, RZ, R7 ;  /* 0x000000ffff007224 */ /* 0x001fc600078e0007 */
[----:B------:R0:W-:Y:S04]  /*d5c0*/  STL [R1+0xb04], R6 ;  /* 0x000b040601007387 */ /* 0x0001e80000100800 */
[----:B------:R-:W-:Y:S04]  /*d5d0*/  STL [R1+0xafc], R12 ;  /* 0x000afc0c01007387 */ /* 0x000fe80000100800 */
[----:B------:R1:W-:Y:S04]  /*d5e0*/  STL [R1+0xaf8], R0 ;  /* 0x000af80001007387 */ /* 0x0003e80000100800 */
[----:B------:R-:W-:Y:S04]  /*d5f0*/  STL [R1+0xaf0], R13 ;  /* 0x000af00d01007387 */ /* 0x000fe80000100800 */
[----:B0-----:R-:W2:Y:S01]  /*d600*/  LDL.LU.64 R6, [R1+0x58] ;  /* 0x0000580001067983 */ /* 0x001ea20000300a00 */
[----:B-1----:R-:W-:-:S03]  /*d610*/  IMAD.MOV.U32 R0, RZ, RZ, R29 ;  /* 0x000000ffff007224 */ /* 0x002fc600078e001d */
[----:B------:R0:W-:Y:S04]  /*d620*/  STL [R1+0xaf4], R28 ;  /* 0x000af41c01007387 */ /* 0x0001e80000100800 */
[----:B------:R-:W-:Y:S04]  /*d630*/  STL [R1+0xaec], R14 ;  /* 0x000aec0e01007387 */ /* 0x000fe80000100800 */
[----:B------:R1:W-:Y:S04]  /*d640*/  STL [R1+0xae8], R0 ;  /* 0x000ae80001007387 */ /* 0x0003e80000100800 */
[----:B------:R3:W-:Y:S04]  /*d650*/  STL [R1+0xae0], R15 ;  /* 0x000ae00f01007387 */ /* 0x0007e80000100800 */
[----:B0-----:R-:W2:Y:S01]  /*d660*/  LDL.LU.64 R28, [R1+0x68] ;  /* 0x00006800011c7983 */ /* 0x001ea20000300a00 */
[----:B-1----:R-:W-:-:S03]  /*d670*/  IMAD.MOV.U32 R0, RZ, RZ, R5 ;  /* 0x000000ffff007224 */ /* 0x002fc600078e0005 */
[----:B------:R-:W-:Y:S04]  /*d680*/  STL [R1+0xae4], R4 ;  /* 0x000ae40401007387 */ /* 0x000fe80000100800 */
[----:B---3--:R-:W3:Y:S04]  /*d690*/  LDL.LU.64 R14, [R1+0x70] ;  /* 0x00007000010e7983 */ /* 0x008ee80000300a00 */
[----:B------:R0:W-:Y:S04]  /*d6a0*/  STL [R1+0xad8], R0 ;  /* 0x000ad80001007387 */ /* 0x0001e80000100800 */
[----:B------:R-:W-:Y:S04]  /*d6b0*/  STL [R1+0xadc], R16 ;  /* 0x000adc1001007387 */ /* 0x000fe80000100800 */
[----:B------:R-:W-:Y:S01]  /*d6c0*/  STL [R1+0xad0], R17 ;  /* 0x000ad01101007387 */ /* 0x000fe20000100800 */
[----:B0-----:R-:W-:-:S03]  /*d6d0*/  IMAD.MOV.U32 R0, RZ, RZ, R3 ;  /* 0x000000ffff007224 */ /* 0x001fc600078e0003 */
[----:B------:R-:W-:Y:S04]  /*d6e0*/  STL [R1+0xad4], R2 ;  /* 0x000ad40201007387 */ /* 0x000fe80000100800 */
[----:B------:R-:W3:Y:S04]  /*d6f0*/  LDL.LU.64 R8, [R1+0x88] ;  /* 0x0000880001087983 */ /* 0x000ee80000300a00 */
[----:B------:R-:W-:Y:S04]  /*d700*/  STL [R1+0xac8], R0 ;  /* 0x000ac80001007387 */ /* 0x000fe80000100800 */
[----:B----4-:R-:W-:Y:S04]  /*d710*/  STL [R1+0xacc], R18 ;  /* 0x000acc1201007387 */ /* 0x010fe80000100800 */
[----:B------:R0:W-:Y:S04]  /*d720*/  STL [R1+0xac0], R19 ;  /* 0x000ac01301007387 */ /* 0x0001e80000100800 */
[----:B0-----:R-:W4:Y:S04]  /*d730*/  LDL.LU.64 R18, [R1+0x80] ;  /* 0x0000800001127983 */ /* 0x001f280000300a00 */
[----:B------:R-:W3:Y:S04]  /*d740*/  LDL.LU.64 R16, [R1+0x90] ;  /* 0x0000900001107983 */ /* 0x000ee80000300a00 */
[----:B------:R-:W-:Y:S04]  /*d750*/  STL [R1+0xac4], R26 ;  /* 0x000ac41a01007387 */ /* 0x000fe80000100800 */
[----:B------:R0:W-:Y:S04]  /*d760*/  STL [R1+0xab8], R27 ;  /* 0x000ab81b01007387 */ /* 0x0001e80000100800 */
[----:B0-----:R-:W3:Y:S04]  /*d770*/  LDL.LU.64 R26, [R1+0x60] ;  /* 0x00006000011a7983 */ /* 0x001ee80000300a00 */
[----:B------:R-:W4:Y:S04]  /*d780*/  LDL.LU.64 R4, [R1+0x98] ;  /* 0x0000980001047983 */ /* 0x000f280000300a00 */
[----:B------:R-:W-:Y:S04]  /*d790*/  STL [R1+0xabc], R20 ;  /* 0x000abc1401007387 */ /* 0x000fe80000100800 */
[----:B------:R-:W-:Y:S04]  /*d7a0*/  STL [R1+0xab0], R21 ;  /* 0x000ab01501007387 */ /* 0x000fe80000100800 */
[----:B------:R-:W4:Y:S04]  /*d7b0*/  LDL.LU.64 R12, [R1+0xa8] ;  /* 0x0000a800010c7983 */ /* 0x000f280000300a00 */
[----:B------:R-:W-:Y:S04]  /*d7c0*/  STL [R1+0xab4], R24 ;  /* 0x000ab41801007387 */ /* 0x000fe80000100800 */
[----:B------:R-:W-:Y:S04]  /*d7d0*/  STL [R1+0xaa8], R25 ;  /* 0x000aa81901007387 */ /* 0x000fe80000100800 */
[----:B------:R-:W4:Y:S04]  /*d7e0*/  LDL.LU.64 R2, [R1+0xc0] ;  /* 0x0000c00001027983 */ /* 0x000f280000300a00 */
[----:B------:R-:W-:Y:S04]  /*d7f0*/  STL [R1+0xaac], R22 ;  /* 0x000aac1601007387 */ /* 0x000fe80000100800 */
[----:B------:R-:W-:Y:S04]  /*d800*/  STL [R1+0x244], R23 ;  /* 0x0002441701007387 */ /* 0x000fe80000100800 */
[----:B------:R-:W4:Y:S04]  /*d810*/  LDL.LU.64 R10, [R1+0xc8] ;  /* 0x0000c800010a7983 */ /* 0x000f280000300a00 */
[----:B--2---:R0:W-:Y:S01]  /*d820*/  STL [R1+0x24c], R6 ;  /* 0x00024c0601007387 */ /* 0x0041e20000100800 */
[----:B------:R-:W-:-:S03]  /*d830*/  IMAD.MOV.U32 R0, RZ, RZ, R7 ;  /* 0x000000ffff007224 */ /* 0x000fc600078e0007 */
[----:B0-----:R-:W2:Y:S04]  /*d840*/  LDL.LU.64 R6, [R1+0xd0] ;  /* 0x0000d00001067983 */ /* 0x001ea80000300a00 */
[----:B------:R0:W-:Y:S04]  /*d850*/  STL [R1+0x248], R0 ;  /* 0x0002480001007387 */ /* 0x0001e80000100800 */
[----:B---3--:R1:W-:Y:S01]  /*d860*/  STL [R1+0x254], R26 ;  /* 0x0002541a01007387 */ /* 0x0083e20000100800 */
[----:B0-----:R-:W-:-:S03]  /*d870*/  IMAD.MOV.U32 R0, RZ, RZ, R27 ;  /* 0x000000ffff007224 */ /* 0x001fc600078e001b */
[----:B-1----:R-:W3:Y:S04]  /*d880*/  LDL.LU.64 R26, [R1+0xd8] ;  /* 0x0000d800011a7983 */ /* 0x002ee80000300a00 */
[----:B------:R0:W-:Y:S04]  /*d890*/  STL [R1+0x250], R0 ;  /* 0x0002500001007387 */ /* 0x0001e80000100800 */
[----:B------:R1:W-:Y:S01]  /*d8a0*/  STL [R1+0x25c], R28 ;  /* 0x00025c1c01007387 */ /* 0x0003e20000100800 */
[----:B0-----:R-:W-:-:S03]  /*d8b0*/  IMAD.MOV.U32 R0, RZ, RZ, R29 ;  /* 0x000000ffff007224 */ /* 0x001fc600078e001d */
[----:B-1----:R-:W3:Y:S04]  /*d8c0*/  LDL.LU.64 R28, [R1+0xe0] ;  /* 0x0000e000011c7983 */ /* 0x002ee80000300a00 */
[----:B------:R0:W-:Y:S04]  /*d8d0*/  STL [R1+0x258], R0 ;  /* 0x0002580001007387 */ /* 0x0001e80000100800 */
[----:B------:R1:W-:Y:S01]  /*d8e0*/  STL [R1+0x264], R14 ;  /* 0x0002640e01007387 */ /* 0x0003e20000100800 */
[----:B0-----:R-:W-:-:S03]  /*d8f0*/  IMAD.MOV.U32 R0, RZ, RZ, R15 ;  /* 0x000000ffff007224 */ /* 0x001fc600078e000f */
[----:B-1----:R-:W3:Y:S04]  /*d900*/  LDL.LU.64 R14, [R1+0xe8] ;  /* 0x0000e800010e7983 */ /* 0x002ee80000300a00 */
[----:B------:R0:W-:Y:S04]  /*d910*/  STL [R1+0x260], R0 ;  /* 0x0002600001007387 */ /* 0x0001e80000100800 */
[----:B----4-:R1:W-:Y:S01]  /*d920*/  STL [R1+0x26c], R18 ;  /* 0x00026c1201007387 */ /* 0x0103e20000100800 */
[----:B0-----:R-:W-:-:S03]  /*d930*/  IMAD.MOV.U32 R0, RZ, RZ, R19 ;  /* 0x000000ffff007224 */ /* 0x001fc600078e0013 */
[----:B-1----:R-:W4:Y:S04]  /*d940*/  LDL.LU.64 R18, [R1+0xf0] ;  /* 0x0000f00001127983 */ /* 0x002f280000300a00 */
[----:B------:R0:W-:Y:S04]  /*d950*/  STL [R1+0x268], R0 ;  /* 0x0002680001007387 */ /* 0x0001e80000100800 */
[----:B------:R1:W-:Y:S01]  /*d960*/  STL [R1+0x274], R8 ;  /* 0x0002740801007387 */ /* 0x0003e20000100800 */
        /* <DEDUP_REMOVED lines=23> */
[----:B--2---:R1:W-:Y:S01]  /*dae0*/  STL [R1+0x2b8], R6 ;  /* 0x0002b80601007387 */ /* 0x0043e20000100800 */
[----:B0-----:R-:W-:-:S03]  /*daf0*/  IMAD.MOV.U32 R0, RZ, RZ, R7 ;  /* 0x000000ffff007224 */ /* 0x001fc600078e0007 */
[----:B-1----:R-:W2:Y:S04]  /*db00*/  LDL.LU.64 R6, [R1+0x138] ;  /* 0x0001380001067983 */ /* 0x002ea80000300a00 */
        /* <DEDUP_REMOVED lines=593> */
[----:B------:R-:W-:Y:S04]  /*10020*/  STL [R1+0x760], R16 ;  /* 0x0007601001007387 */ /* 0x000fe80000100800 */
[----:B------:R-:W4:Y:S01]  /*10030*/  LDL.LU.64 R20, [R1+0x7b8] ;  /* 0x0007b80001147983 */ /* 0x000f220000300a00 */
[----:B0-----:R-:W-:-:S05]  /*10040*/  IMAD.MOV.U32 R0, RZ, RZ, R17 ;  /* 0x000000ffff007224 */ /* 0x001fca00078e0011 */
        /* <DEDUP_REMOVED lines=8> */
[----:B------:R0:W-:Y:S02]  /*100d0*/  STL [R1+0x76c], R0 ;  /* 0x00076c0001007387 */ /* 0x0001e40000100800 */
[----:B0-----:R-:W-:Y:S02]  /*100e0*/  IMAD.MOV.U32 R0, RZ, RZ, R3 ;  /* 0x000000ffff007224 */ /* 0x001fe400078e0003 */
[----:B------:R0:W-:Y:S04]  /*100f0*/  STL [R1+0x778], R2 ;  /* 0x0007780201007387 */ /* 0x0001e80000100800 */
[----:B0-----:R-:W4:Y:S04]  /*10100*/  LDL.LU.64 R2, [R1+0x7d0] ;  /* 0x0007d00001027983 */ /* 0x001f280000300a00 */
[----:B------:R0:W-:Y:S04]  /*10110*/  STL [R1+0x774], R0 ;  /* 0x0007740001007387 */ /* 0x0001e80000100800 */
[----:B------:R1:W-:Y:S04]  /*10120*/  STL [R1+0x780], R10 ;  /* 0x0007800a01007387 */ /* 0x0003e80000100800 */
[----:B------:R-:W4:Y:S01]  /*10130*/  LDL.LU.64 R12, [R1+0x238] ;  /* 0x00023800010c7983 */ /* 0x000f220000300a00 */
[----:B0-----:R-:W-:-:S03]  /*10140*/  IMAD.MOV.U32 R0, RZ, RZ, R11 ;  /* 0x000000ffff007224 */ /* 0x001fc600078e000b */
[----:B--2---:R-:W-:Y:S04]  /*10150*/  STL [R1+0x788], R6 ;  /* 0x0007880601007387 */ /* 0x004fe80000100800 */
[----:B------:R0:W-:Y:S04]  /*10160*/  STL [R1+0x77c], R0 ;  /* 0x00077c0001007387 */ /* 0x0001e80000100800 */
[----:B-1----:R-:W2:Y:S01]  /*10170*/  LDL.LU.64 R10, [R1+0x7e0] ;  /* 0x0007e000010a7983 */ /* 0x002ea20000300a00 */
[----:B0-----:R-:W-:-:S03]  /*10180*/  IMAD.MOV.U32 R0, RZ, RZ, R7 ;  /* 0x000000ffff007224 */ /* 0x001fc600078e0007 */
[----:B---3--:R-:W-:Y:S04]  /*10190*/  STL [R1+0x790], R26 ;  /* 0x0007901a01007387 */ /* 0x008fe80000100800 */
[----:B------:R0:W-:Y:S04]  /*101a0*/  STL [R1+0x784], R0 ;  /* 0x0007840001007387 */ /* 0x0001e80000100800 */
[----:B------:R-:W3:Y:S01]  /*101b0*/  LDL.LU.64 R6, [R1+0x7e8] ;  /* 0x0007e80001067983 */ /* 0x000ee20000300a00 */
[----:B0-----:R-:W-:-:S03]  /*101c0*/  IMAD.MOV.U32 R0, RZ, RZ, R27 ;  /* 0x000000ffff007224 */ /* 0x001fc600078e001b */
[----:B------:R-:W-:Y:S04]  /*101d0*/  STL [R1+0x798], R28 ;  /* 0x0007981c01007387 */ /* 0x000fe80000100800 */
[----:B------:R0:W-:Y:S04]  /*101e0*/  STL [R1+0x78c], R0 ;  /* 0x00078c0001007387 */ /* 0x0001e80000100800 */
[----:B------:R-:W3:Y:S01]  /*101f0*/  LDL.LU.64 R26, [R1+0x7f0] ;  /* 0x0007f000011a7983 */ /* 0x000ee20000300a00 */
[----:B0-----:R-:W-:-:S03]  /*10200*/  IMAD.MOV.U32 R0, RZ, RZ, R29 ;  /* 0x000000ffff007224 */ /* 0x001fc600078e001d */
[----:B------:R-:W-:Y:S04]  /*10210*/  STL [R1+0x7a0], R14 ;  /* 0x0007a00e01007387 */ /* 0x000fe80000100800 */
[----:B------:R0:W-:Y:S04]  /*10220*/  STL [R1+0x794], R0 ;  /* 0x0007940001007387 */ /* 0x0001e80000100800 */
[----:B------:R-:W3:Y:S01]  /*10230*/  LDL.LU.64 R28, [R1+0x210] ;  /* 0x00021000011c7983 */ /* 0x000ee20000300a00 */
[----:B0-----:R-:W-:-:S03]  /*10240*/  IMAD.MOV.U32 R0, RZ, RZ, R15 ;  /* 0x000000ffff007224 */ /* 0x001fc600078e000f */
[----:B----4-:R-:W-:Y:S04]  /*10250*/  STL [R1+0x7a8], R18 ;  /* 0x0007a81201007387 */ /* 0x010fe80000100800 */
[----:B------:R0:W-:Y:S04]  /*10260*/  STL [R1+0x79c], R0 ;  /* 0x00079c0001007387 */ /* 0x0001e80000100800 */
[----:B------:R-:W4:Y:S01]  /*10270*/  LDL.LU.64 R14, [R1+0x800] ;  /* 0x00080000010e7983 */ /* 0x000f220000300a00 */
[----:B0-----:R-:W-:-:S03]  /*10280*/  IMAD.MOV.U32 R0, RZ, RZ, R19 ;  /* 0x000000ffff007224 */ /* 0x001fc600078e0013 */
[----:B------:R-:W-:Y:S04]  /*10290*/  STL [R1+0x7b0], R8 ;  /* 0x0007b00801007387 */ /* 0x000fe80000100800 */
        /* <DEDUP_REMOVED lines=8> */
[----:B------:R0:W-:Y:S02]  /*10320*/  STL [R1+0x7b4], R0 ;  /* 0x0007b40001007387 */ /* 0x0001e40000100800 */
[----:B0-----:R-:W-:Y:S02]  /*10330*/  IMAD.MOV.U32 R0, RZ, RZ, R5 ;  /* 0x000000ffff007224 */ /* 0x001fe400078e0005 */
[----:B------:R-:W4:Y:S04]  /*10340*/  LDL.LU.64 R4, [R1+0x818] ;  /* 0x0008180001047983 */ /* 0x000f280000300a00 */
[----:B------:R0:W-:Y:S04]  /*10350*/  STL [R1+0x7bc], R0 ;  /* 0x0007bc0001007387 */ /* 0x0001e80000100800 */
[----:B------:R1:W-:Y:S01]  /*10360*/  STL [R1+0x7c8], R16 ;  /* 0x0007c81001007387 */ /* 0x0003e20000100800 */
[----:B0-----:R-:W-:-:S03]  /*10370*/  IMAD.MOV.U32 R0, RZ, RZ, R17 ;  /* 0x000000ffff007224 */ /* 0x001fc600078e0011 */
[----:B-1----:R-:W4:Y:S04]  /*10380*/  LDL.LU.64 R16, [R1+0x820] ;  /* 0x0008200001107983 */ /* 0x002f280000300a00 */
[----:B------:R0:W-:Y:S04]  /*10390*/  STL [R1+0x7c4], R0 ;  /* 0x0007c40001007387 */ /* 0x0001e80000100800 */
[----:B------:R1:W-:Y:S01]  /*103a0*/  STL [R1+0x7d0], R2 ;  /* 0x0007d00201007387 */ /* 0x0003e20000100800 */
[----:B0-----:R-:W-:-:S03]  /*103b0*/  IMAD.MOV.U32 R0, RZ, RZ, R3 ;  /* 0x000000ffff007224 */ /* 0x001fc600078e0003 */
[----:B------:R-:W-:Y:S04]  /*103c0*/  STL [R1+0x7d8], R12 ;  /* 0x0007d80c01007387 */ /* 0x000fe80000100800 */
[----:B------:R0:W-:Y:S04]  /*103d0*/  STL [R1+0x7cc], R0 ;  /* 0x0007cc0001007387 */ /* 0x0001e80000100800 */
[----:B-1----:R-:W4:Y:S01]  /*103e0*/  LDL.LU.64 R2, [R1+0x1d0] ;  /* 0x0001d00001027983 */ /* 0x002f220000300a00 */
[----:B0-----:R-:W-:-:S03]  /*103f0*/  IMAD.MOV.U32 R0, RZ, RZ, R13 ;  /* 0x000000ffff007224 */ /* 0x001fc600078e000d */
[----:B--2---:R-:W-:Y:S04]  /*10400*/  STL [R1+0x7e0], R10 ;  /* 0x0007e00a01007387 */ /* 0x004fe80000100800 */
[----:B------:R0:W-:Y:S04]  /*10410*/  STL [R1+0x7d4], R0 ;  /* 0x0007d40001007387 */ /* 0x0001e80000100800 */
[----:B------:R-:W2:Y:S01]  /*10420*/  LDL.LU.64 R12, [R1+0x830] ;  /* 0x00083000010c7983 */ /* 0x000ea20000300a00 */
        /* <DEDUP_REMOVED lines=23> */
[----:B------:R-:W4:Y:S04]  /*105a0*/  LDL.LU.64 R20, [R1+0x860] ;  /* 0x0008600001147983 */ /* 0x000f280000300a00 */
[----:B------:R-:W4:Y:S01]  /*105b0*/  LDL.LU.64 R26, [R1+0x180] ;  /* 0x00018000011a7983 */ /* 0x000f220000300a00 */
[----:B0-----:R-:W-:-:S05]  /*105c0*/  IMAD.MOV.U32 R0, RZ, RZ, R9 ;  /* 0x000000ffff007224 */ /* 0x001fca00078e0009 */
[----:B------:R0:W-:Y:S04]  /*105d0*/  STL [R1+0x80c], R0 ;  /* 0x00080c0001007387 */ /* 0x0001e80000100800 */
[----:B------:R1:W-:Y:S01]  /*105e0*/  STL [R1+0x818], R4 ;  /* 0x0008180401007387 */ /* 0x0003e20000100800 */
[----:B0-----:R-:W-:-:S03]  /*105f0*/  IMAD.MOV.U32 R0, RZ, RZ, R5 ;  /* 0x000000ffff007224 */ /* 0x001fc600078e0005 */
[----:B------:R-:W4:Y:S04]  /*10600*/  LDL.LU.64 R8, [R1+0x870] ;  /* 0x0008700001087983 */ /* 0x000f280000300a00 */
[----:B------:R-:W-:Y:S04]  /*10610*/  STL [R1+0x820], R16 ;  /* 0x0008201001007387 */ /* 0x000fe80000100800 */
[----:B------:R0:W-:Y:S04]  /*10620*/  STL [R1+0x814], R0 ;  /* 0x0008140001007387 */ /* 0x0001e80000100800 */
[----:B-1----:R-:W4:Y:S04]  /*10630*/  LDL.LU.64 R4, [R1+0x878] ;  /* 0x0008780001047983 */ /* 0x002f280000300a00 */
[----:B------:R-:W4:Y:S01]  /*10640*/  LDL.LU.64 R18, [R1+0x880] ;  /* 0x0008800001127983 */ /* 0x000f220000300a00 */
[----:B0-----:R-:W-:-:S05]  /*10650*/  IMAD.MOV.U32 R0, RZ, RZ, R17 ;  /* 0x000000ffff007224 */ /* 0x001fca00078e0011 */
[----:B------:R0:W-:Y:S04]  /*10660*/  STL [R1+0x81c], R0 ;  /* 0x00081c0001007387 */ /* 0x0001e80000100800 */
[----:B------:R1:W-:Y:S01]  /*10670*/  STL [R1+0x828], R2 ;  /* 0x0008280201007387 */ /* 0x0003e20000100800 */
[----:B0-----:R-:W-:-:S03]  /*10680*/  IMAD.MOV.U32 R0, RZ, RZ, R3 ;  /* 0x000000ffff007224 */ /* 0x001fc600078e0003 */
[----:B-1----:R-:W4:Y:S04]  /*10690*/  LDL.LU.64 R2, [R1+0x148] ;  /* 0x0001480001027983 */ /* 0x002f280000300a00 */
[----:B------:R2:W-:Y:S02]  /*106a0*/  STL [R1+0x824], R0 ;  /* 0x0008240001007387 */ /* 0x0005e40000100800 */
[----:B--2---:R-:W-:Y:S02]  /*106b0*/  IMAD.MOV.U32 R0, RZ, RZ, R13 ;  /* 0x000000ffff007224 */ /* 0x004fe400078e000d */
[----:B------:R-:W-:Y:S04]  /*106c0*/  STL [R1+0x830], R12 ;  /* 0x0008300c01007387 */ /* 0x000fe80000100800 */
[----:B------:R-:W2:Y:S04]  /*106d0*/  LDL.LU.64 R16, [R1+0x890] ;  /* 0x0008900001107983 */ /* 0x000ea80000300a00 */
[----:B------:R3:W-:Y:S02]  /*106e0*/  STL [R1+0x82c], R0 ;  /* 0x00082c0001007387 */ /* 0x0007e40000100800 */
[----:B---3--:R-:W-:-:S02]  /*106f0*/  IMAD.MOV.U32 R0, RZ, RZ, R11 ;  /* 0x000000ffff007224 */ /* 0x008fc400078e000b */
[----:B------:R0:W-:Y:S04]  /*10700*/  STL [R1+0x838], R10 ;  /* 0x0008380a01007387 */ /* 0x0001e80000100800 */
[----:B------:R-:W3:Y:S04]  /*10710*/  LDL.LU.64 R12, [R1+0x898] ;  /* 0x00089800010c7983 */ /* 0x000ee80000300a00 */
[----:B------:R-:W-:Y:S04]  /*10720*/  STL [R1+0x840], R6 ;  /* 0x0008400601007387 */ /* 0x000fe80000100800 */
[----:B------:R1:W-:Y:S04]  /*10730*/  STL [R1+0x834], R0 ;  /* 0x0008340001007387 */ /* 0x0003e80000100800 */
[----:B0-----:R-:W3:Y:S01]  /*10740*/  LDL.LU.64 R10, [R1+0x8a0] ;  /* 0x0008a000010a7983 */ /* 0x001ee20000300a00 */
[----:B-1----:R-:W-:-:S03]  /*10750*/  IMAD.MOV.U32 R0, RZ, RZ, R7 ;  /* 0x000000ffff007224 */ /* 0x002fc600078e0007 */
[----:B------:R-:W-:Y:S04]  /*10760*/  STL [R1+0x848], R24 ;  /* 0x0008481801007387 */ /* 0x000fe80000100800 */
[----:B------:R0:W-:Y:S04]  /*10770*/  STL [R1+0x83c], R0 ;  /* 0x00083c0001007387 */ /* 0x0001e80000100800 */
[----:B------:R-:W3:Y:S01]  /*10780*/  LDL.LU.64 R6, [R1+0x120] ;  /* 0x0001200001067983 */ /* 0x000ee20000300a00 */
[----:B0-----:R-:W-:-:S03]  /*10790*/  IMAD.MOV.U32 R0, RZ, RZ, R25 ;  /* 0x000000ffff007224 */ /* 0x001fc600078e0019 */
[----:B----4-:R-:W-:Y:S04]  /*107a0*/  STL [R1+0x850], R28 ;  /* 0x0008501c01007387 */ /* 0x010fe80000100800 */
        /* <DEDUP_REMOVED lines=8> */
[----:B------:R-:W-:Y:S01]  /*10830*/  STL [R1+0x860], R20 ;  /* 0x0008601401007387 */ /* 0x000fe20000100800 */
[----:B0-----:R-:W-:-:S03]  /*10840*/  IMAD.MOV.U32 R0, RZ, RZ, R21 ;  /* 0x000000ffff007224 */ /* 0x001fc600078e0015 */
[----:B------:R-:W-:Y:S04]  /*10850*/  STL [R1+0x868], R26 ;  /* 0x0008681a01007387 */ /* 0x000fe80000100800 */
[----:B------:R0:W-:Y:S02]  /*10860*/  STL [R1+0x85c], R0 ;  /* 0x00085c0001007387 */ /* 0x0001e40000100800 */
[----:B0-----:R-:W-:Y:S02]  /*10870*/  IMAD.MOV.U32 R0, RZ, RZ, R27 ;  /* 0x000000ffff007224 */ /* 0x001fe400078e001b */
[----:B------:R-:W-:Y:S04]  /*10880*/  STL [R1+0x870], R8 ;  /* 0x0008700801007387 */ /* 0x000fe80000100800 */
[----:B------:R0:W-:Y:S02]  /*10890*/  STL [R1+0x864], R0 ;  /* 0x0008640001007387 */ /* 0x0001e40000100800 */
[----:B0-----:R-:W-:-:S02]  /*108a0*/  IMAD.MOV.U32 R0, RZ, RZ, R9 ;  /* 0x000000ffff007224 */ /* 0x001fc400078e0009 */
[----:B------:R-:W4:Y:S04]  /*108b0*/  LDL.LU.64 R8, [R1+0x8c0] ;  /* 0x0008c00001087983 */ /* 0x000f280000300a00 */
[----:B------:R0:W-:Y:S04]  /*108c0*/  STL [R1+0x86c], R0 ;  /* 0x00086c0001007387 */ /* 0x0001e80000100800 */
[----:B------:R1:W-:Y:S01]  /*108d0*/  STL [R1+0x878], R4 ;  /* 0x0008780401007387 */ /* 0x0003e20000100800 */
[----:B0-----:R-:W-:-:S03]  /*108e0*/  IMAD.MOV.U32 R0, RZ, RZ, R5 ;  /* 0x000000ffff007224 */ /* 0x001fc600078e0005 */
[----:B------:R-:W-:Y:S04]  /*108f0*/  STL [R1+0x880], R18 ;  /* 0x0008801201007387 */ /* 0x000fe80000100800 */
[----:B------:R0:W-:Y:S04]  /*10900*/  STL [R1+0x874], R0 ;  /* 0x0008740001007387 */ /* 0x0001e80000100800 */
[----:B-1----:R-:W4:Y:S01]  /*10910*/  LDL.LU.64 R4, [R1+0xf8] ;  /* 0x0000f80001047983 */ /* 0x002f220000300a00 */
[----:B0-----:R-:W-:-:S03]  /*10920*/  IMAD.MOV.U32 R0, RZ, RZ, R19 ;  /* 0x000000ffff007224 */ /* 0x001fc600078e0013 */
[----:B------:R-:W-:Y:S04]  /*10930*/  STL [R1+0x888], R2 ;  /* 0x0008880201007387 */ /* 0x000fe80000100800 */
[----:B------:R0:W-:Y:S02]  /*10940*/  STL [R1+0x87c], R0 ;  /* 0x00087c0001007387 */ /* 0x0001e40000100800 */
[----:B0-----:R-:W-:Y:S02]  /*10950*/  IMAD.MOV.U32 R0, RZ, RZ, R3 ;  /* 0x000000ffff007224 */ /* 0x001fe400078e0003 */
[----:B------:R-:W4:Y:S04]  /*10960*/  LDL.LU.64 R2, [R1+0x8d0] ;  /* 0x0008d00001027983 */ /* 0x000f280000300a00 */
[----:B------:R2:W-:Y:S02]  /*10970*/  STL [R1+0x884], R0 ;  /* 0x0008840001007387 */ /* 0x0005e40000100800 */
[----:B--2---:R-:W-:-:S02]  /*10980*/  IMAD.MOV.U32 R0, RZ, RZ, R17 ;  /* 0x000000ffff007224 */ /* 0x004fc400078e0011 */
[----:B------:R-:W-:Y:S04]  /*10990*/  STL [R1+0x890], R16 ;  /* 0x0008901001007387 */ /* 0x000fe80000100800 */
[----:B------:R-:W0:Y:S04]  /*109a0*/  S2R R19, SR_TID.X ;  /* 0x0000000000137919 */ /* 0x000e280000002100 */
[----:B---3--:R-:W-:Y:S04]  /*109b0*/  STL [R1+0x898], R12 ;  /* 0x0008980c01007387 */ /* 0x008fe80000100800 */
[----:B------:R1:W-:Y:S04]  /*109c0*/  STL [R1+0x88c], R0 ;  /* 0x00088c0001007387 */ /* 0x0003e80000100800 */
[----:B------:R-:W2:Y:S01]  /*109d0*/  LDL.LU.64 R22, [R1+0x8d8] ;  /* 0x0008d80001167983 */ /* 0x000ea20000300a00 */
[----:B-1----:R-:W-:-:S05]  /*109e0*/  IMAD.MOV.U32 R0, RZ, RZ, R13 ;  /* 0x000000ffff007224 */ /* 0x002fca00078e000d */
[----:B------:R1:W-:Y:S04]  /*109f0*/  STL [R1+0x894], R0 ;  /* 0x0008940001007387 */ /* 0x0003e80000100800 */
[----:B------:R-:W-:Y:S04]  /*10a00*/  STL [R1+0x8a0], R10 ;  /* 0x0008a00a01007387 */ /* 0x000fe80000100800 */
[----:B------:R-:W3:Y:S01]  /*10a10*/  LDL.LU.64 R12, [R1+0x8e0] ;  /* 0x0008e000010c7983 */ /* 0x000ee20000300a00 */
[----:B-1----:R-:W-:-:S05]  /*10a20*/  IMAD.MOV.U32 R0, RZ, RZ, R11 ;  /* 0x000000ffff007224 */ /* 0x002fca00078e000b */
[----:B------:R1:W-:Y:S02]  /*10a30*/  STL [R1+0x89c], R0 ;  /* 0x00089c0001007387 */ /* 0x0003e40000100800 */
[----:B-1----:R-:W-:Y:S02]  /*10a40*/  IMAD.MOV.U32 R0, RZ, RZ, R7 ;  /* 0x000000ffff007224 */ /* 0x002fe400078e0007 */
[----:B------:R-:W-:Y:S04]  /*10a50*/  STL [R1+0x8a8], R6 ;  /* 0x0008a80601007387 */ /* 0x000fe80000100800 */
[----:B------:R-:W3:Y:S04]  /*10a60*/  LDL.LU.64 R24, [R1+0x8e8] ;  /* 0x0008e80001187983 */ /* 0x000ee80000300a00 */
[----:B------:R1:W-:Y:S04]  /*10a70*/  STL [R1+0x8a4], R0 ;  /* 0x0008a40001007387 */ /* 0x0003e80000100800 */
[----:B----4-:R4:W-:Y:S01]  /*10a80*/  STL [R1+0x8b0], R28 ;  /* 0x0008b01c01007387 */ /* 0x0109e20000100800 */
[----:B-1----:R-:W-:-:S03]  /*10a90*/  IMAD.MOV.U32 R0, RZ, RZ, R29 ;  /* 0x000000ffff007224 */ /* 0x002fc600078e001d */
[----:B------:R-:W3:Y:S04]  /*10aa0*/  LDL.LU.64 R10, [R1+0x8f0] ;  /* 0x0008f000010a7983 */ /* 0x000ee80000300a00 */
[----:B------:R-:W-:Y:S04]  /*10ab0*/  STL [R1+0x8b8], R14 ;  /* 0x0008b80e01007387 */ /* 0x000fe80000100800 */
[----:B------:R1:W-:Y:S04]  /*10ac0*/  STL [R1+0x8ac], R0 ;  /* 0x0008ac0001007387 */ /* 0x0003e80000100800 */
[----:B------:R-:W3:Y:S04]  /*10ad0*/  LDL.LU.64 R6, [R1+0x8f8] ;  /* 0x0008f80001067983 */ /* 0x000ee80000300a00 */
[----:B----4-:R-:W4:Y:S01]  /*10ae0*/  LDL.LU.64 R28, [R1+0x900] ;  /* 0x00090000011c7983 */ /* 0x010f220000300a00 */
[----:B-1----:R-:W-:-:S03]  /*10af0*/  IMAD.MOV.U32 R0, RZ, RZ, R15 ;  /* 0x000000ffff007224 */ /* 0x002fc600078e000f */
[----:B0-----:R-:W-:Y:S04]  /*10b00*/  STL [R1+0xbf8], R19 ;  /* 0x000bf81301007387 */ /* 0x001fe80000100800 */
[----:B------:R0:W-:Y:S04]  /*10b10*/  STL [R1+0x8c0], R8 ;  /* 0x0008c00801007387 */ /* 0x0001e80000100800 */
[----:B------:R-:W-:Y:S04]  /*10b20*/  STL [R1+0x8b4], R0 ;  /* 0x0008b40001007387 */ /* 0x000fe80000100800 */
[----:B------:R-:W4:Y:S01]  /*10b30*/  LDL.LU.64 R26, [R1+0xa0] ;  /* 0x0000a000011a7983 */ /* 0x000f220000300a00 */
[----:B0-----:R-:W-:-:S05]  /*10b40*/  IMAD.MOV.U32 R8, RZ, RZ, R9 ;  /* 0x000000ffff087224 */ /* 0x001fca00078e0009 */
[----:B------:R-:W-:Y:S04]  /*10b50*/  STL [R1+0x8bc], R8 ;  /* 0x0008bc0801007387 */ /* 0x000fe80000100800 */
[----:B------:R0:W-:Y:S04]  /*10b60*/  STL [R1+0x8c8], R4 ;  /* 0x0008c80401007387 */ /* 0x0001e80000100800 */
[----:B------:R-:W4:Y:S01]  /*10b70*/  LDL.LU.64 R14, [R1+0x910] ;  /* 0x00091000010e7983 */ /* 0x000f220000300a00 */
[----:B------:R-:W-:-:S04]  /*10b80*/  SHF.R.U32.HI R17, RZ, 0x4, R19 ;  /* 0x00000004ff117819 */ /* 0x000fc80000011613 */
[----:B------:R-:W-:Y:S01]  /*10b90*/  SGXT.U32 R17, R17, 0x3 ;  /* 0x000000031111781a */ /* 0x000fe20000000000 */
[----:B0-----:R-:W-:-:S03]  /*10ba0*/  IMAD.MOV.U32 R4, RZ, RZ, R5 ;  /* 0x000000ffff047224 */ /* 0x001fc600078e0005 */
[----:B------:R-:W-:Y:S02]  /*10bb0*/  LOP3.LUT R0, R17, 0xf0, RZ, 0xfc, !PT ;  /* 0x000000f011007812 */ /* 0x000fe400078efcff */
[----:B------:R-:W-:Y:S04]  /*10bc0*/  STL [R1+0x8c4], R4 ;  /* 0x0008c40401007387 */ /* 0x000fe80000100800 */
[----:B------:R0:W-:Y:S02]  /*10bd0*/  STL [R1+0x8d0], R2 ;  /* 0x0008d00201007387 */ /* 0x0001e40000100800 */
[----:B0-----:R-:W-:Y:S02]  /*10be0*/  IMAD.MOV.U32 R2, RZ, RZ, R3 ;  /* 0x000000ffff027224 */ /* 0x001fe400078e0003 */
[----:B------:R-:W-:-:S03]  /*10bf0*/  IMAD R3, R0, c[0x0][0x188], RZ ;  /* 0x0000620000037a24 */ /* 0x000fc600078e02ff */
[----:B------:R-:W-:Y:S04]  /*10c00*/  STL [R1+0x8cc], R2 ;  /* 0x0008cc0201007387 */ /* 0x000fe80000100800 */
[----:B------:R-:W4:Y:S04]  /*10c10*/  LDL.LU.64 R8, [R1+0x918] ;  /* 0x0009180001087983 */ /* 0x000f280000300a00 */
[----:B------:R-:W-:Y:S01]  /*10c20*/  STL [R1+0xbfc], R17 ;  /* 0x000bfc1101007387 */ /* 0x000fe20000100800 */
[----:B------:R-:W-:Y:S02]  /*10c30*/  IMAD.MOV R20, RZ, RZ, -c[0x0][0x188] ;  /* 0x80006200ff147624 */ /* 0x000fe400078e02ff */
[----:B--2---:R-:W-:Y:S01]  /*10c40*/  IMAD.MOV.U32 R0, RZ, RZ, R23 ;  /* 0x000000ffff007224 */ /* 0x004fe200078e0017 */
[----:B------:R-:W-:Y:S04]  /*10c50*/  STL [R1+0x8d8], R22 ;  /* 0x0008d81601007387 */ /* 0x000fe80000100800 */
[----:B------:R-:W2:Y:S04]  /*10c60*/  LDL.LU.64 R4, [R1+0x920] ;  /* 0x0009200001047983 */ /* 0x000ea80000300a00 */
[----:B---3--:R-:W-:Y:S04]  /*10c70*/  STL [R1+0x8e0], R12 ;  /* 0x0008e00c01007387 */ /* 0x008fe80000100800 */
[----:B------:R0:W-:Y:S02]  /*10c80*/  STL [R1+0x8d4], R0 ;  /* 0x0008d40001007387 */ /* 0x0001e40000100800 */
[----:B0-----:R-:W-:-:S02]  /*10c90*/  IMAD.MOV.U32 R0, RZ, RZ, R13 ;  /* 0x000000ffff007224 */ /* 0x001fc400078e000d */
[----:B------:R-:W3:Y:S04]  /*10ca0*/  LDL.LU.64 R12, [R1+0x78] ;  /* 0x00007800010c7983 */ /* 0x000ee80000300a00 */
[----:B------:R0:W-:Y:S04]  /*10cb0*/  STL [R1+0x8dc], R0 ;  /* 0x0008dc0001007387 */ /* 0x0001e80000100800 */
[----:B------:R-:W-:Y:S01]  /*10cc0*/  STL [R1+0x8e8], R24 ;  /* 0x0008e81801007387 */ /* 0x000fe20000100800 */
[----:B0-----:R-:W-:Y:S02]  /*10cd0*/  IMAD.MOV.U32 R0, RZ, RZ, R25 ;  /* 0x000000ffff007224 */ /* 0x001fe400078e0019 */
[----:B------:R-:W-:Y:S01]  /*10ce0*/  IMAD R23, R20, 0x8, R3 ;  /* 0x0000000814177824 */ /* 0x000fe200078e0203 */
[----:B------:R-:W-:Y:S04]  /*10cf0*/  STL [R1+0x8f0], R10 ;  /* 0x0008f00a01007387 */ /* 0x000fe80000100800 */
[----:B------:R0:W-:Y:S02]  /*10d00*/  STL [R1+0x8e4], R0 ;  /* 0x0008e40001007387 */ /* 0x0001e40000100800 */
[----:B0-----:R-:W-:-:S02]  /*10d10*/  IMAD.MOV.U32 R0, RZ, RZ, R11 ;  /* 0x000000ffff007224 */ /* 0x001fc400078e000b */
[----:B------:R-:W2:Y:S04]  /*10d20*/  LDL.LU.64 R10, [R1+0x930] ;  /* 0x00093000010a7983 */ /* 0x000ea80000300a00 */
[----:B------:R0:W-:Y:S04]  /*10d30*/  STL [R1+0x8ec], R0 ;  /* 0x0008ec0001007387 */ /* 0x0001e80000100800 */
[----:B------:R1:W-:Y:S01]  /*10d40*/  STL [R1+0x8f8], R6 ;  /* 0x0008f80601007387 */ /* 0x0003e20000100800 */
[----:B0-----:R-:W-:-:S03]  /*10d50*/  IMAD.MOV.U32 R0, RZ, RZ, R7 ;  /* 0x000000ffff007224 */ /* 0x001fc600078e0007 */
[----:B----4-:R-:W-:Y:S04]  /*10d60*/  STL [R1+0x900], R28 ;  /* 0x0009001c01007387 */ /* 0x010fe80000100800 */
[----:B------:R0:W-:Y:S01]  /*10d70*/  STL [R1+0x8f4], R0 ;  /* 0x0008f40001007387 */ /* 0x0001e20000100800 */
[----:B------:R-:W-:-:S03]  /*10d80*/  IMAD R22, R20, 0x8, R23 ;  /* 0x0000000814167824 */ /* 0x000fc600078e0217 */
[----:B-1----:R-:W4:Y:S01]  /*10d90*/  LDL.LU.64 R6, [R1+0x938] ;  /* 0x0009380001067983 */ /* 0x002f220000300a00 */
[----:B0-----:R-:W-:-:S03]  /*10da0*/  IMAD.MOV.U32 R0, RZ, RZ, R29 ;  /* 0x000000ffff007224 */ /* 0x001fc600078e001d */
[----:B------:R-:W2:Y:S04]  /*10db0*/  LDL.LU.64 R28, [R1+0x940] ;  /* 0x00094000011c7983 */ /* 0x000ea80000300a00 */
[----:B------:R0:W-:Y:S04]  /*10dc0*/  STL [R1+0x8fc], R0 ;  /* 0x0008fc0001007387 */ /* 0x0001e80000100800 */
[----:B------:R-:W-:Y:S01]  /*10dd0*/  STL.64 [R1+0xc00], R22 ;  /* 0x000c001601007387 */ /* 0x000fe20000100a00 */
[----:B0-----:R-:W-:-:S03]  /*10de0*/  IMAD.MOV.U32 R0, RZ, RZ, R27 ;  /* 0x000000ffff007224 */ /* 0x001fc600078e001b */
[----:B------:R-:W-:Y:S04]  /*10df0*/  STL [R1+0x908], R26 ;  /* 0x0009081a01007387 */ /* 0x000fe80000100800 */
[----:B------:R-:W-:Y:S04]  /*10e00*/  STL [R1+0x910], R14 ;  /* 0x0009100e01007387 */ /* 0x000fe80000100800 */
[----:B------:R0:W-:Y:S02]  /*10e10*/  STL [R1+0x904], R0 ;  /* 0x0009040001007387 */ /* 0x0001e40000100800 */
[----:B0-----:R-:W-:-:S02]  /*10e20*/  IMAD.MOV.U32 R0, RZ, RZ, R15 ;  /* 0x000000ffff007224 */ /* 0x001fc400078e000f */
[----:B------:R-:W2:Y:S01]  /*10e30*/  LDL.LU.64 R14, [R1+0x950] ;  /* 0x00095000010e7983 */ /* 0x000ea20000300a00 */
[----:B------:R-:W-:-:S04]  /*10e40*/  IMAD R21, R20, 0x8, R22 ;  /* 0x0000000814157824 */ /* 0x000fc800078e0216 */
[----:B------:R-:W-:Y:S01]  /*10e50*/  IMAD R24, R20, 0x8, R21 ;  /* 0x0000000814187824 */ /* 0x000fe200078e0215 */
[----:B--2---:R0:W-:Y:S04]  /*10e60*/  STL.64 [R1+0xc18], R14 ;  /* 0x000c180e01007387 */ /* 0x0041e80000100a00 */
[----:B------:R1:W-:Y:S04]  /*10e70*/  STL [R1+0x90c], R0 ;  /* 0x00090c0001007387 */ /* 0x0003e80000100800 */
[----:B0-----:R-:W2:Y:S01]  /*10e80*/  LDL.LU.64 R14, [R1+0x50] ;  /* 0x00005000010e7983 */ /* 0x001ea20000300a00 */
[----:B-1----:R-:W-:-:S03]  /*10e90*/  IMAD.MOV.U32 R0, RZ, RZ, R9 ;  /* 0x000000ffff007224 */ /* 0x002fc600078e0009 */
[----:B------:R0:W-:Y:S04]  /*10ea0*/  STL [R1+0x918], R8 ;  /* 0x0009180801007387 */ /* 0x0001e80000100800 */
[----:B------:R-:W2:Y:S04]  /*10eb0*/  LDL.LU.64 R26, [R1+0x958] ;  /* 0x00095800011a7983 */ /* 0x000ea80000300a00 */
[----:B------:R1:W-:Y:S04]  /*10ec0*/  STL [R1+0x914], R0 ;  /* 0x0009140001007387 */ /* 0x0003e80000100800 */
[----:B------:R3:W-:Y:S04]  /*10ed0*/  STL [R1+0x920], R4 ;  /* 0x0009200401007387 */ /* 0x0007e80000100800 */
[----:B0-----:R-:W2:Y:S01]  /*10ee0*/  LDL.LU.64 R8, [R1+0x960] ;  /* 0x0009600001087983 */ /* 0x001ea20000300a00 */
[----:B-1----:R-:W-:-:S05]  /*10ef0*/  IMAD.MOV.U32 R0, RZ, RZ, R5 ;  /* 0x000000ffff007224 */ /* 0x002fca00078e0005 */
[----:B------:R-:W-:Y:S01]  /*10f00*/  STL [R1+0x91c], R0 ;  /* 0x00091c0001007387 */ /* 0x000fe20000100800 */
[----:B---3--:R-:W-:-:S03]  /*10f10*/  IMAD R4, R20, 0x8, R24 ;  /* 0x0000000814047824 */ /* 0x008fc600078e0218 */
[----:B------:R0:W-:Y:S04]  /*10f20*/  STL [R1+0xc08], R24 ;  /* 0x000c081801007387 */ /* 0x0001e80000100800 */
[----:B------:R-:W-:Y:S04]  /*10f30*/  STL [R1+0x928], R12 ;  /* 0x0009280c01007387 */ /* 0x000fe80000100800 */
[----:B0-----:R-:W3:Y:S01]  /*10f40*/  LDL.LU.64 R24, [R1+0x970] ;  /* 0x0009700001187983 */ /* 0x001ee20000300a00 */
[----:B------:R-:W-:-:S03]  /*10f50*/  IMAD.MOV.U32 R0, RZ, RZ, R13 ;  /* 0x000000ffff007224 */ /* 0x000fc600078e000d */
[----:B---3--:R0:W-:Y:S04]  /*10f60*/  STL.64 [R1+0xc10], R24 ;  /* 0x000c101801007387 */ /* 0x0081e80000100a00 */
[----:B0-----:R-:W3:Y:S04]  /*10f70*/  LDL.LU.64 R24, [R1+0x48] ;  /* 0x0000480001187983 */ /* 0x001ee80000300a00 */
[----:B------:R-:W-:Y:S04]  /*10f80*/  STL [R1+0x930], R10 ;  /* 0x0009300a01007387 */ /* 0x000fe80000100800 */
[----:B------:R0:W-:Y:S04]  /*10f90*/  STL [R1+0x924], R0 ;  /* 0x0009240001007387 */ /* 0x0001e80000100800 */
[----:B------:R-:W3:Y:S01]  /*10fa0*/  LDL.LU.64 R22, [R1+0x978] ;  /* 0x0009780001167983 */ /* 0x000ee20000300a00 */
[----:B0-----:R-:W-:-:S03]  /*10fb0*/  IMAD.MOV.U32 R0, RZ, RZ, R11 ;  /* 0x000000ffff007224 */ /* 0x001fc600078e000b */
[----:B------:R-:W3:Y:S04]  /*10fc0*/  LDL.LU.64 R10, [R1+0x980] ;  /* 0x00098000010a7983 */ /* 0x000ee80000300a00 */
[----:B------:R0:W-:Y:S04]  /*10fd0*/  STL [R1+0x92c], R0 ;  /* 0x00092c0001007387 */ /* 0x0001e80000100800 */
[----:B----4-:R-:W-:Y:S04]  /*10fe0*/  STL [R1+0x938], R6 ;  /* 0x0009380601007387 */ /* 0x010fe80000100800 */
[----:B------:R-:W4:Y:S01]  /*10ff0*/  LDL.LU.64 R16, [R1+0x40] ;  /* 0x0000400001107983 */ /* 0x000f220000300a00 */
[----:B0-----:R-:W-:-:S03]  /*11000*/  IMAD.MOV.U32 R0, RZ, RZ, R7 ;  /* 0x000000ffff007224 */ /* 0x001fc600078e0007 */
[----:B------:R-:W3:Y:S04]  /*11010*/  LDL.LU.64 R18, [R1+0x990] ;  /* 0x0009900001127983 */ /* 0x000ee80000300a00 */
[----:B------:R0:W-:Y:S04]  /*11020*/  STL [R1+0x934], R0 ;  /* 0x0009340001007387 */ /* 0x0001e80000100800 */
[----:B------:R1:W-:Y:S04]  /*11030*/  STL [R1+0x940], R28 ;  /* 0x0009401c01007387 */ /* 0x0003e80000100800 */
[----:B------:R-:W3:Y:S01]  /*11040*/  LDL.LU.64 R12, [R1+0x998] ;  /* 0x00099800010c7983 */ /* 0x000ee20000300a00 */
[----:B0-----:R-:W-:-:S03]  /*11050*/  IMAD.MOV.U32 R0, RZ, RZ, R29 ;  /* 0x000000ffff007224 */ /* 0x001fc600078e001d */
[----:B------:R-:W3:Y:S04]  /*11060*/  LDL R2, [R1+0xb68] ;  /* 0x000b680001027983 */ /* 0x000ee80000100800 */
[----:B------:R0:W-:Y:S04]  /*11070*/  STL [R1+0x93c], R0 ;  /* 0x00093c0001007387 */ /* 0x0001e80000100800 */
[----:B--2---:R2:W-:Y:S04]  /*11080*/  STL [R1+0x948], R14 ;  /* 0x0009480e01007387 */ /* 0x0045e80000100800 */
[----:B-1----:R-:W3:Y:S01]  /*11090*/  LDL.LU.64 R28, [R1+0x9a0] ;  /* 0x0009a000011c7983 */ /* 0x002ee20000300a00 */
[----:B0-----:R-:W-:-:S03]  /*110a0*/  IMAD.MOV.U32 R0, RZ, RZ, R15 ;  /* 0x000000ffff007224 */ /* 0x001fc600078e000f */
[----:B--2---:R-:W2:Y:S04]  /*110b0*/  LDL.LU.64 R14, [R1+0xc18] ;  /* 0x000c1800010e7983 */ /* 0x004ea80000300a00 */
[----:B--2---:R-:W-:Y:S04]  /*110c0*/  STL [R1+0x950], R14 ;  /* 0x0009500e01007387 */ /* 0x004fe80000100800 */
[----:B------:R0:W-:Y:S02]  /*110d0*/  STL [R1+0x944], R0 ;  /* 0x0009440001007387 */ /* 0x0001e40000100800 */
[----:B0-----:R-:W-:-:S05]  /*110e0*/  IMAD.MOV.U32 R0, RZ, RZ, R15 ;  /* 0x000000ffff007224 */ /* 0x001fca00078e000f */
[----:B------:R0:W-:Y:S04]  /*110f0*/  STL [R1+0x94c], R0 ;  /* 0x00094c0001007387 */ /* 0x0001e80000100800 */
[----:B------:R1:W-:Y:S04]  /*11100*/  STL [R1+0x958], R26 ;  /* 0x0009581a01007387 */ /* 0x0003e80000100800 */
[----:B------:R-:W2:Y:S01]  /*11110*/  LDL.LU.64 R14, [R1+0x9b0] ;  /* 0x0009b000010e7983 */ /* 0x000ea20000300a00 */
[----:B0-----:R-:W-:-:S03]  /*11120*/  IMAD.MOV.U32 R0, RZ, RZ, R27 ;  /* 0x000000ffff007224 */ /* 0x001fc600078e001b */
[----:B------:R-:W-:Y:S04]  /*11130*/  STL [R1+0x960], R8 ;  /* 0x0009600801007387 */ /* 0x000fe80000100800 */
[----:B------:R0:W-:Y:S04]  /*11140*/  STL [R1+0x954], R0 ;  /* 0x0009540001007387 */ /* 0x0001e80000100800 */
[----:B-1----:R-:W2:Y:S01]  /*11150*/  LDL.LU.64 R26, [R1+0x9b8] ;  /* 0x0009b800011a7983 */ /* 0x002ea20000300a00 */
[----:B0-----:R-:W-:-:S05]  /*11160*/  IMAD.MOV.U32 R0, RZ, RZ, R9 ;  /* 0x000000ffff007224 */ /* 0x001fca00078e0009 */
[----:B------:R0:W-:Y:S04]  /*11170*/  STL [R1+0x95c], R0 ;  /* 0x00095c0001007387 */ /* 0x0001e80000100800 */
[----:B---3--:R1:W-:Y:S01]  /*11180*/  STL [R1+0x968], R24 ;  /* 0x0009681801007387 */ /* 0x0083e20000100800 */
[----:B0-----:R-:W-:-:S03]  /*11190*/  IMAD.MOV.U32 R0, RZ, RZ, R25 ;  /* 0x000000ffff007224 */ /* 0x001fc600078e0019 */
[----:B-1----:R-:W3:Y:S04]  /*111a0*/  LDL.LU.64 R24, [R1+0xc10] ;  /* 0x000c100001187983 */ /* 0x002ee80000300a00 */
[----:B---3--:R0:W-:Y:S04]  /*111b0*/  STL [R1+0x970], R24 ;  /* 0x0009701801007387 */ /* 0x0081e80000100800 */
[----:B------:R1:W-:Y:S04]  /*111c0*/  STL [R1+0x964], R0 ;  /* 0x0009640001007387 */ /* 0x0003e80000100800 */
[----:B0-----:R-:W3:Y:S01]  /*111d0*/  LDL.LU R24, [R1+0xc08] ;  /* 0x000c080001187983 */ /* 0x001ee20000300800 */
[----:B-1----:R-:W-:-:S05]  /*111e0*/  IMAD.MOV.U32 R0, RZ, RZ, R25 ;  /* 0x000000ffff007224 */ /* 0x002fca00078e0019 */
[----:B------:R0:W-:Y:S04]  /*111f0*/  STL [R1+0x96c], R0 ;  /* 0x00096c0001007387 */ /* 0x0001e80000100800 */
[----:B------:R1:W-:Y:S01]  /*11200*/  STL [R1+0x978], R22 ;  /* 0x0009781601007387 */ /* 0x0003e20000100800 */
[----:B0-----:R-:W-:-:S03]  /*11210*/  IMAD.MOV.U32 R0, RZ, RZ, R23 ;  /* 0x000000ffff007224 */ /* 0x001fc600078e0017 */
[----:B-1----:R-:W2:Y:S04]  /*11220*/  LDL.LU.64 R22, [R1+0xc00] ;  /* 0x000c000001167983 */ /* 0x002ea80000300a00 */
[----:B------:R-:W-:Y:S04]  /*11230*/  STL [R1+0x980], R10 ;  /* 0x0009800a01007387 */ /* 0x000fe80000100800 */
[----:B------:R0:W-:Y:S02]  /*11240*/  STL [R1+0x974], R0 ;  /* 0x0009740001007387 */ /* 0x0001e40000100800 */
[----:B0-----:R-:W-:-:S05]  /*11250*/  IMAD.MOV.U32 R0, RZ, RZ, R11 ;  /* 0x000000ffff007224 */ /* 0x001fca00078e000b */
[----:B------:R0:W-:Y:S04]  /*11260*/  STL [R1+0x97c], R0 ;  /* 0x00097c0001007387 */ /* 0x0001e80000100800 */
[----:B----4-:R1:W-:Y:S01]  /*11270*/  STL [R1+0x988], R16 ;  /* 0x0009881001007387 */ /* 0x0103e20000100800 */
[----:B0-----:R-:W-:-:S03]  /*11280*/  IMAD.MOV.U32 R0, RZ, RZ, R17 ;  /* 0x000000ffff007224 */ /* 0x001fc600078e0011 */
[----:B-1----:R-:W4:Y:S04]  /*11290*/  LDL.LU R17, [R1+0xbfc] ;  /* 0x000bfc0001117983 */ /* 0x002f280000300800 */
[----:B------:R-:W-:Y:S04]  /*112a0*/  STL [R1+0x990], R18 ;  /* 0x0009901201007387 */ /* 0x000fe80000100800 */
[----:B------:R0:W-:Y:S02]  /*112b0*/  STL [R1+0x984], R0 ;  /* 0x0009840001007387 */ /* 0x0001e40000100800 */
[----:B0-----:R-:W-:-:S02]  /*112c0*/  IMAD.MOV.U32 R0, RZ, RZ, R19 ;  /* 0x000000ffff007224 */ /* 0x001fc400078e0013 */
[----:B------:R-:W2:Y:S04]  /*112d0*/  LDL.LU R19, [R1+0xbf8] ;  /* 0x000bf80001137983 */ /* 0x000ea80000300800 */
[----:B------:R0:W-:Y:S04]  /*112e0*/  STL [R1+0x98c], R0 ;  /* 0x00098c0001007387 */ /* 0x0001e80000100800 */
[----:B------:R-:W-:Y:S01]  /*112f0*/  STL [R1+0x998], R12 ;  /* 0x0009980c01007387 */ /* 0x000fe20000100800 */
[----:B0-----:R-:W-:-:S05]  /*11300*/  IMAD.MOV.U32 R0, RZ, RZ, R13 ;  /* 0x000000ffff007224 */ /* 0x001fca00078e000d */
[----:B------:R0:W-:Y:S04]  /*11310*/  STL [R1+0x994], R0 ;  /* 0x0009940001007387 */ /* 0x0001e80000100800 */
[----:B------:R1:W-:Y:S01]  /*11320*/  STL [R1+0x9a0], R28 ;  /* 0x0009a01c01007387 */ /* 0x0003e20000100800 */
[----:B0-----:R-:W-:-:S03]  /*11330*/  IMAD.MOV.U32 R0, RZ, RZ, R29 ;  /* 0x000000ffff007224 */ /* 0x001fc600078e001d */
[----:B-1----:R-:W2:Y:S04]  /*11340*/  LDL.LU.64 R28, [R1+0xbf0] ;  /* 0x000bf000011c7983 */ /* 0x002ea80000300a00 */
[----:B------:R2:W-:Y:S01]  /*11350*/  STL [R1+0x99c], R0 ;  /* 0x00099c0001007387 */ /* 0x0005e20000100800 */
[----:B------:R-:W-:-:S04]  /*11360*/  IMAD R5, R20, 0x8, R4 ;  /* 0x0000000814057824 */ /* 0x000fc800078e0204 */
[----:B------:R-:W-:-:S04]  /*11370*/  IMAD R6, R20, 0x10, R5 ;  /* 0x0000001014067824 */ /* 0x000fc800078e0205 */
[----:B------:R-:W-:-:S04]  /*11380*/  IMAD R7, R20, 0x8, R6 ;  /* 0x0000000814077824 */ /* 0x000fc800078e0206 */
[----:B------:R-:W-:-:S04]  /*11390*/  IMAD R8, R20, 0x8, R7 ;  /* 0x0000000814087824 */ /* 0x000fc800078e0207 */
[----:B------:R-:W-:-:S04]  /*113a0*/  IMAD R9, R20, 0x8, R8 ;  /* 0x0000000814097824 */ /* 0x000fc800078e0208 */
[----:B------:R-:W-:-:S04]  /*113b0*/  IMAD R10, R20, 0x8, R9 ;  /* 0x00000008140a7824 */ /* 0x000fc800078e0209 */
[C---:B------:R-:W-:Y:S02]  /*113c0*/  IMAD R11, R20.reuse, 0x8, R10 ;  /* 0x00000008140b7824 */ /* 0x040fe400078e020a */
[----:B--2---:R-:W-:Y:S01]  /*113d0*/  IMAD.MOV.U32 R0, RZ, RZ, R29 ;  /* 0x000000ffff007224 */ /* 0x004fe200078e001d */
[----:B------:R0:W-:Y:S04]  /*113e0*/  STL [R1+0x9a8], R28 ;  /* 0x0009a81c01007387 */ /* 0x0001e80000100800 */
[----:B0-----:R0:W5:Y:S04]  /*113f0*/  LDL.LU R29, [R1+0xbec] ;  /* 0x000bec00011d7983 */ /* 0x0011680000300800 */
[----:B------:R-:W-:Y:S04]  /*11400*/  STL [R1+0x9b0], R14 ;  /* 0x0009b00e01007387 */ /* 0x000fe80000100800 */
[----:B------:R1:W-:Y:S04]  /*11410*/  STL [R1+0x9a4], R0 ;  /* 0x0009a40001007387 */ /* 0x0003e80000100800 */
[----:B-1----:R-:W2:Y:S01]  /*11420*/  LDL.LU R0, [R1+0x29c] ;  /* 0x00029c0001007983 */ /* 0x002ea20000300800 */
[----:B------:R-:W-:-:S04]  /*11430*/  IMAD R12, R20, 0x8, R11 ;  /* 0x00000008140c7824 */ /* 0x000fc800078e020b */
[----:B------:R-:W-:Y:S01]  /*11440*/  IMAD R13, R20, 0x10, R12 ;  /* 0x00000010140d7824 */ /* 0x000fe200078e020c */
[----:B------:R-:W-:Y:S01]  /*11450*/  ISETP.GE.AND P1, PT, R2, RZ, PT ;  /* 0x000000ff0200720c */ /* 0x000fe20003f26270 */
[----:B------:R-:W-:Y:S02]  /*11460*/  IMAD.MOV.U32 R2, RZ, RZ, R15 ;  /* 0x000000ffff027224 */ /* 0x000fe400078e000f */
[----:B------:R-:W-:-:S04]  /*11470*/  IMAD R14, R20, 0x8, R13 ;  /* 0x00000008140e7824 */ /* 0x000fc800078e020d */
[C---:B------:R-:W-:Y:S01]  /*11480*/  IMAD R15, R20.reuse, 0x8, R14 ;  /* 0x00000008140f7824 */ /* 0x040fe200078e020e */
[----:B------:R1:W-:Y:S03]  /*11490*/  STL [R1+0x9ac], R2 ;  /* 0x0009ac0201007387 */ /* 0x0003e60000100800 */
[C---:B------:R-:W-:Y:S01]  /*114a0*/  IMAD R16, R20.reuse, 0x8, R15 ;  /* 0x0000000814107824 */ /* 0x040fe200078e020f */
[----:B------:R-:W-:Y:S01]  /*114b0*/  ISETP.NE.AND P0, PT, RZ, c[0x0][0x178], PT ;  /* 0x00005e00ff007a0c */ /* 0x000fe20003f05270 */
[----:B------:R-:W-:Y:S01]  /*114c0*/  STL [R1+0x9b8], R26 ;  /* 0x0009b81a01007387 */ /* 0x000fe20000100800 */
[----:B-1----:R-:W-:Y:S01]  /*114d0*/  IMAD.MOV.U32 R2, RZ, RZ, R27 ;  /* 0x000000ffff027224 */ /* 0x002fe200078e001b */
[----:B------:R-:W-:Y:S01]  /*114e0*/  LEA.HI R28, R19, 0x78, RZ, 0x1c ;  /* 0x00000078131c7811 */ /* 0x000fe200078fe0ff */
[----:B------:R-:W-:-:S03]  /*114f0*/  IMAD R18, R20, 0x8, R16 ;  /* 0x0000000814127824 */ /* 0x000fc600078e0210 */
[----:B------:R1:W-:Y:S01]  /*11500*/  STL [R1+0x9b4], R2 ;  /* 0x0009b40201007387 */ /* 0x0003e20000100800 */
[----:B----4-:R-:W-:Y:S02]  /*11510*/  IMAD R25, R17, c[0x0][0x188], RZ ;  /* 0x0000620011197a24 */ /* 0x010fe400078e02ff */
[----:B------:R-:W-:Y:S01]  /*11520*/  IMAD R17, R20, 0x8, R18 ;  /* 0x0000000814117824 */ /* 0x000fe200078e0212 */
[C---:B-1----:R-:W-:Y:S02]  /*11530*/  LEA.HI R2, R19.reuse, 0xf8, RZ, 0x1c ;  /* 0x000000f813027811 */ /* 0x042fe400078fe0ff */
[----:B------:R-:W-:-:S05]  /*11540*/  LEA.HI R19, R19, 0xb8, RZ, 0x1c ;  /* 0x000000b813137811 */ /* 0x000fca00078fe0ff */
[----:B------:R-:W-:Y:S02]  /*11550*/  IMAD R27, R19, c[0x0][0x188], RZ ;  /* 0x00006200131b7a24 */ /* 0x000fe400078e02ff */
[----:B------:R-:W-:Y:S02]  /*11560*/  IMAD R19, R20, 0x8, R17 ;  /* 0x0000000814137824 */ /* 0x000fe400078e0211 */
[----:B------:R-:W1:Y:S01]  /*11570*/  S2R R20, SR_TID.X ;  /* 0x0000000000147919 */ /* 0x000e620000002100 */
[----:B------:R-:W-:Y:S02]  /*11580*/  IMAD R26, R2, c[0x0][0x188], RZ ;  /* 0x00006200021a7a24 */ /* 0x000fe400078e02ff */
[----:B------:R-:W-:Y:S01]  /*11590*/  IMAD R28, R28, c[0x0][0x188], RZ ;  /* 0x000062001c1c7a24 */ /* 0x000fe200078e02ff */
[----:B-1----:R-:W-:-:S05]  /*115a0*/  LEA.HI R20, R20, 0x38, RZ, 0x1c ;  /* 0x0000003814147811 */ /* 0x002fca00078fe0ff */
[----:B------:R-:W-:Y:S02]  /*115b0*/  IMAD R20, R20, c[0x0][0x188], RZ ;  /* 0x0000620014147a24 */ /* 0x000fe400078e02ff */
[----:B--2---:R-:W-:Y:S01]  /*115c0*/  @!P1 IMAD.MOV R0, RZ, RZ, -R0 ;  /* 0x000000ffff009224 */ /* 0x004fe200078e0a00 */
[----:B------:R-:W-:-:S05]  /*115d0*/  @!P0 LOP3.LUT R0, RZ, c[0x0][0x178], RZ, 0x33, !PT ;  /* 0x00005e00ff008a12 */ /* 0x000fca00078e33ff */
[----:B------:R-:W-:-:S05]  /*115e0*/  IMAD R0, R0, c[0x0][0x184], RZ ;  /* 0x0000610000007a24 */ /* 0x000fca00078e02ff */
[----:B------:R-:W-:-:S04]  /*115f0*/  LEA R2, P0, R0, c[0x0][0x160], 0x1 ;  /* 0x0000580000027a11 */ /* 0x000fc800078008ff */
[----:B------:R-:W-:-:S05]  /*11600*/  LEA R26, P4, R26, R2, 0x1 ;  /* 0x000000021a1a7211 */ /* 0x000fca00078808ff */
[----:B------:R1:W-:Y:S02]  /*11610*/  STL [R1+0x9c0], R26 ;  /* 0x0009c01a01007387 */ /* 0x0003e40000100800 */
[----:B-1----:R-:W-:-:S05]  /*11620*/  LEA R26, P5, R27, R2, 0x1 ;  /* 0x000000021b1a7211 */ /* 0x002fca00078a08ff */
[----:B------:R1:W-:Y:S01]  /*11630*/  STL [R1+0xa00], R26 ;  /* 0x000a001a01007387 */ /* 0x0003e20000100800 */
[----:B------:R-:W-:Y:S02]  /*11640*/  LEA.HI.X.SX32 R0, R0, c[0x0][0x164], 0x1, P0 ;  /* 0x0000590000007a11 */ /* 0x000fe400000f0eff */
[-C--:B------:R-:W-:Y:S02]  /*11650*/  LEA R20, P0, R20, R2.reuse, 0x1 ;  /* 0x0000000214147211 */ /* 0x080fe400078008ff */
[----:B-1----:R-:W-:-:S05]  /*11660*/  LEA R26, P6, R28, R2, 0x1 ;  /* 0x000000021c1a7211 */ /* 0x002fca00078c08ff */
[----:B------:R1:W-:Y:S04]  /*11670*/  STL [R1+0xa40], R26 ;  /* 0x000a401a01007387 */ /* 0x0003e80000100800 */
[----:B------:R-:W-:Y:S01]  /*11680*/  STL [R1+0xa80], R20 ;  /* 0x000a801401007387 */ /* 0x000fe20000100800 */
[----:B-1----:R-:W-:-:S05]  /*11690*/  LEA R26, P1, R3, R2, 0x1 ;  /* 0x00000002031a7211 */ /* 0x002fca00078208ff */
[----:B------:R1:W-:Y:S02]  /*116a0*/  STL [R1+0x9c8], R26 ;  /* 0x0009c81a01007387 */ /* 0x0003e40000100800 */
[----:B-1----:R-:W-:-:S05]  /*116b0*/  LEA R26, P2, R23, R2, 0x1 ;  /* 0x00000002171a7211 */ /* 0x002fca00078408ff */
[----:B------:R1:W-:Y:S02]  /*116c0*/  STL [R1+0x9d0], R26 ;  /* 0x0009d01a01007387 */ /* 0x0003e40000100800 */
[----:B-1----:R-:W-:-:S05]  /*116d0*/  LEA R26, P3, R22, R2, 0x1 ;  /* 0x00000002161a7211 */ /* 0x002fca00078608ff */
[----:B------:R1:W-:Y:S04]  /*116e0*/  STL [R1+0x9d8], R26 ;  /* 0x0009d81a01007387 */ /* 0x0003e80000100800 */
[----:B-1----:R-:W1:Y:S04]  /*116f0*/  S2R R26, SR_TID.X ;  /* 0x00000000001a7919 */ /* 0x002e680000002100 */
[----:B------:R-:W2:Y:S01]  /*11700*/  S2R R20, SR_TID.X ;  /* 0x0000000000147919 */ /* 0x000ea20000002100 */
[----:B------:R-:W-:Y:S02]  /*11710*/  LEA.HI.X.SX32 R27, R27, R0, 0x1, P5 ;  /* 0x000000001b1b7211 */ /* 0x000fe400028f0eff */
[----:B-1----:R-:W-:-:S05]  /*11720*/  LEA.HI R26, R26, 0xf8, RZ, 0x1c ;  /* 0x000000f81a1a7811 */ /* 0x002fca00078fe0ff */
[----:B------:R-:W-:-:S05]  /*11730*/  IMAD R26, R26, c[0x0][0x188], RZ ;  /* 0x000062001a1a7a24 */ /* 0x000fca00078e02ff */
[----:B------:R-:W-:-:S05]  /*11740*/  LEA.HI.X.SX32 R26, R26, R0, 0x1, P4 ;  /* 0x000000001a1a7211 */ /* 0x000fca00020f0eff */
[----:B------:R2:W-:Y:S02]  /*11750*/  STL [R1+0x9bc], R26 ;  /* 0x0009bc1a01007387 */ /* 0x0005e40000100800 */
[----:B--2---:R-:W-:Y:S02]  /*11760*/  LEA.HI R26, R20, 0x38, RZ, 0x1c ;  /* 0x00000038141a7811 */ /* 0x004fe400078fe0ff */
[----:B------:R-:W-:-:S05]  /*11770*/  LEA R20, P4, R21, R2, 0x1 ;  /* 0x0000000215147211 */ /* 0x000fca00078808ff */
[----:B------:R-:W-:Y:S04]  /*11780*/  STL [R1+0x9e0], R20 ;  /* 0x0009e01401007387 */ /* 0x000fe80000100800 */
[----:B------:R3:W-:Y:S01]  /*11790*/  STL [R1+0x9fc], R27 ;  /* 0x0009fc1b01007387 */ /* 0x0007e20000100800 */
[----:B------:R-:W-:Y:S01]  /*117a0*/  IMAD R26, R26, c[0x0][0x188], RZ ;  /* 0x000062001a1a7a24 */ /* 0x000fe200078e02ff */
[----:B---3--:R-:W-:-:S05]  /*117b0*/  LEA R27, P5, R24, R2, 0x1 ;  /* 0x00000002181b7211 */ /* 0x008fca00078a08ff */
[----:B------:R1:W-:Y:S01]  /*117c0*/  STL [R1+0x9e8], R27 ;  /* 0x0009e81b01007387 */ /* 0x0003e20000100800 */
[-C--:B------:R-:W-:Y:S02]  /*117d0*/  LEA.HI.X.SX32 R3, R3, R0.reuse, 0x1, P1 ;  /* 0x0000000003037211 */ /* 0x080fe400008f0eff */
[----:B-1----:R-:W-:Y:S02]  /*117e0*/  LEA.HI.X.SX32 R27, R28, R0, 0x1, P6 ;  /* 0x000000001c1b7211 */ /* 0x002fe400030f0eff */
[----:B------:R-:W-:-:S03]  /*117f0*/  LEA R28, P6, R4, R2, 0x1 ;  /* 0x00000002041c7211 */ /* 0x000fc600078c08ff */
[----:B------:R1:W-:Y:S04]  /*11800*/  STL [R1+0xa3c], R27 ;  /* 0x000a3c1b01007387 */ /* 0x0003e80000100800 */
[----:B------:R-:W-:Y:S01]  /*11810*/  STL [R1+0x9f0], R28 ;  /* 0x0009f01c01007387 */ /* 0x000fe20000100800 */
[----:B-1----:R-:W-:Y:S02]  /*11820*/  LEA.HI.X.SX32 R27, R26, R0, 0x1, P0 ;  /* 0x000000001a1b7211 */ /* 0x002fe400000f0eff */
[----:B------:R-:W-:-:S03]  /*11830*/  LEA R26, P0, R5, R2, 0x1 ;  /* 0x00000002051a7211 */ /* 0x000fc600078008ff */
[----:B------:R1:W-:Y:S04]  /*11840*/  STL [R1+0xa7c], R27 ;  /* 0x000a7c1b01007387 */ /* 0x0003e80000100800 */
[----:B------:R2:W-:Y:S04]  /*11850*/  STL [R1+0x9f8], R26 ;  /* 0x0009f81a01007387 */ /* 0x0005e80000100800 */
[----:B------:R3:W-:Y:S01]  /*11860*/  STL [R1+0x9c4], R3 ;  /* 0x0009c40301007387 */ /* 0x0007e20000100800 */
[----:B-1----:R-:W-:Y:S02]  /*11870*/  LEA R27, P1, R6, R2, 0x1 ;  /* 0x00000002061b7211 */ /* 0x002fe400078208ff */
[----:B--2---:R-:W-:-:S03]  /*11880*/  LEA.HI.X.SX32 R26, R23, R0, 0x1, P2 ;  /* 0x00000000171a7211 */ /* 0x004fc600010f0eff */
[----:B------:R-:W-:Y:S01]  /*11890*/  STL [R1+0xa08], R27 ;  /* 0x000a081b01007387 */ /* 0x000fe20000100800 */
[----:B---3--:R-:W-:-:S03]  /*118a0*/  LEA R3, P2, R7, R2, 0x1 ;  /* 0x0000000207037211 */ /* 0x008fc600078408ff */
[----:B------:R-:W-:Y:S01]  /*118b0*/  STL [R1+0x9cc], R26 ;  /* 0x0009cc1a01007387 */ /* 0x000fe20000100800 */
[----:B------:R-:W-:Y:S02]  /*118c0*/  LEA.HI.X.SX32 R23, R22, R0, 0x1, P3 ;  /* 0x0000000016177211 */ /* 0x000fe400018f0eff */
[----:B------:R-:W-:Y:S01]  /*118d0*/  LEA R22, P3, R8, R2, 0x1 ;  /* 0x0000000208167211 */ /* 0x000fe200078608ff */
[----:B------:R1:W-:Y:S04]  /*118e0*/  STL [R1+0xa10], R3 ;  /* 0x000a100301007387 */ /* 0x0003e80000100800 */
[----:B------:R-:W-:Y:S01]  /*118f0*/  STL [R1+0x9d4], R23 ;  /* 0x0009d41701007387 */ /* 0x000fe20000100800 */
[----:B-1----:R-:W-:-:S03]  /*11900*/  LEA.HI.X.SX32 R3, R21, R0, 0x1, P4 ;  /* 0x0000000015037211 */ /* 0x002fc600020f0eff */
[----:B------:R1:W-:Y:S01]  /*11910*/  STL [R1+0xa18], R22 ;  /* 0x000a181601007387 */ /* 0x0003e20000100800 */
[----:B------:R-:W-:-:S03]  /*11920*/  LEA R21, P4, R9, R2, 0x1 ;  /* 0x0000000209157211 */ /* 0x000fc600078808ff */
[----:B------:R2:W-:Y:S01]  /*11930*/  STL [R1+0x9dc], R3 ;  /* 0x0009dc0301007387 */ /* 0x0005e20000100800 */
[----:B-1----:R-:W-:-:S03]  /*11940*/  LEA.HI.X.SX32 R22, R24, R0, 0x1, P5 ;  /* 0x0000000018167211 */ /* 0x002fc600028f0eff */
[----:B------:R1:W-:Y:S01]  /*11950*/  STL [R1+0xa20], R21 ;  /* 0x000a201501007387 */ /* 0x0003e20000100800 */
[----:B--2---:R-:W-:-:S03]  /*11960*/  LEA R3, P5, R10, R2, 0x1 ;  /* 0x000000020a037211 */ /* 0x004fc600078a08ff */
[----:B------:R-:W-:Y:S04]  /*11970*/  STL [R1+0x9e4], R22 ;  /* 0x0009e41601007387 */ /* 0x000fe80000100800 */
[----:B------:R2:W-:Y:S01]  /*11980*/  STL [R1+0xa28], R3 ;  /* 0x000a280301007387 */ /* 0x0005e20000100800 */
[----:B-1----:R-:W-:Y:S02]  /*11990*/  LEA.HI.X.SX32 R21, R4, R0, 0x1, P6 ;  /* 0x0000000004157211 */ /* 0x002fe400030f0eff */
[----:B------:R-:W-:-:S03]  /*119a0*/  LEA R4, P6, R11, R2, 0x1 ;  /* 0x000000020b047211 */ /* 0x000fc600078c08ff */
[----:B------:R-:W-:Y:S01]  /*119b0*/  STL [R1+0x9ec], R21 ;  /* 0x0009ec1501007387 */ /* 0x000fe20000100800 */
[----:B--2---:R-:W-:Y:S02]  /*119c0*/  LEA.HI.X.SX32 R3, R5, R0, 0x1, P0 ;  /* 0x0000000005037211 */ /* 0x004fe400000f0eff */
[----:B------:R-:W-:Y:S01]  /*119d0*/  LEA R5, P0, R12, R2, 0x1 ;  /* 0x000000020c057211 */ /* 0x000fe200078008ff */
[----:B------:R1:W-:Y:S04]  /*119e0*/  STL [R1+0xa30], R4 ;  /* 0x000a300401007387 */ /* 0x0003e80000100800 */
[----:B------:R2:W-:Y:S04]  /*119f0*/  STL [R1+0x9f4], R3 ;  /* 0x0009f40301007387 */ /* 0x0005e80000100800 */
[----:B------:R3:W-:Y:S01]  /*11a00*/  STL [R1+0xa38], R5 ;  /* 0x000a380501007387 */ /* 0x0007e20000100800 */
[----:B-1----:R-:W-:-:S02]  /*11a10*/  LEA.HI.X.SX32 R4, R6, R0, 0x1, P1 ;  /* 0x0000000006047211 */ /* 0x002fc400008f0eff */
[----:B--2---:R-:W-:-:S03]  /*11a20*/  LEA R3, P1, R13, R2, 0x1 ;  /* 0x000000020d037211 */ /* 0x004fc600078208ff */
[----:B------:R1:W-:Y:S01]  /*11a30*/  STL [R1+0xa04], R4 ;  /* 0x000a040401007387 */ /* 0x0003e20000100800 */
[----:B---3--:R-:W-:-:S03]  /*11a40*/  LEA.HI.X.SX32 R5, R7, R0, 0x1, P2 ;  /* 0x0000000007057211 */ /* 0x008fc600010f0eff */
[----:B------:R2:W-:Y:S04]  /*11a50*/  STL [R1+0xa48], R3 ;  /* 0x000a480301007387 */ /* 0x0005e80000100800 */
[----:B------:R3:W-:Y:S01]  /*11a60*/  STL [R1+0xa0c], R5 ;  /* 0x000a0c0501007387 */ /* 0x0007e20000100800 */
[----:B-1----:R-:W-:Y:S02]  /*11a70*/  LEA R4, P2, R14, R2, 0x1 ;  /* 0x000000020e047211 */ /* 0x002fe400078408ff */
[----:B--2---:R-:W-:-:S03]  /*11a80*/  LEA.HI.X.SX32 R3, R8, R0, 0x1, P3 ;  /* 0x0000000008037211 */ /* 0x004fc600018f0eff */
[----:B------:R1:W-:Y:S01]  /*11a90*/  STL [R1+0xa50], R4 ;  /* 0x000a500401007387 */ /* 0x0003e20000100800 */
[----:B---3--:R-:W-:-:S03]  /*11aa0*/  LEA R5, P3, R15, R2, 0x1 ;  /* 0x000000020f057211 */ /* 0x008fc600078608ff */
[----:B------:R2:W-:Y:S04]  /*11ab0*/  STL [R1+0xa14], R3 ;  /* 0x000a140301007387 */ /* 0x0005e80000100800 */
[----:B------:R3:W-:Y:S01]  /*11ac0*/  STL [R1+0xa58], R5 ;  /* 0x000a580501007387 */ /* 0x0007e20000100800 */
[----:B-1----:R-:W-:Y:S02]  /*11ad0*/  LEA.HI.X.SX32 R4, R9, R0, 0x1, P4 ;  /* 0x0000000009047211 */ /* 0x002fe400020f0eff */
[----:B--2---:R-:W-:-:S03]  /*11ae0*/  LEA R3, P4, R16, R2, 0x1 ;  /* 0x0000000210037211 */ /* 0x004fc600078808ff */
[----:B------:R1:W-:Y:S01]  /*11af0*/  STL [R1+0xa1c], R4 ;  /* 0x000a1c0401007387 */ /* 0x0003e20000100800 */
[----:B---3--:R-:W-:-:S03]  /*11b00*/  LEA.HI.X.SX32 R5, R10, R0, 0x1, P5 ;  /* 0x000000000a057211 */ /* 0x008fc600028f0eff */
[----:B------:R2:W-:Y:S04]  /*11b10*/  STL [R1+0xa60], R3 ;  /* 0x000a600301007387 */ /* 0x0005e80000100800 */
[----:B------:R3:W-:Y:S01]  /*11b20*/  STL [R1+0xa24], R5 ;  /* 0x000a240501007387 */ /* 0x0007e20000100800 */
[----:B-1----:R-:W-:Y:S02]  /*11b30*/  LEA R4, P5, R18, R2, 0x1 ;  /* 0x0000000212047211 */ /* 0x002fe400078a08ff */
[----:B--2---:R-:W-:-:S03]  /*11b40*/  LEA.HI.X.SX32 R3, R11, R0, 0x1, P6 ;  /* 0x000000000b037211 */ /* 0x004fc600030f0eff */
[----:B------:R-:W-:Y:S01]  /*11b50*/  STL [R1+0xa68], R4 ;  /* 0x000a680401007387 */ /* 0x000fe20000100800 */
[----:B---3--:R-:W-:-:S03]  /*11b60*/  LEA R5, P6, R17, R2, 0x1 ;  /* 0x0000000211057211 */ /* 0x008fc600078c08ff */
[----:B------:R1:W-:Y:S01]  /*11b70*/  STL [R1+0xa2c], R3 ;  /* 0x000a2c0301007387 */ /* 0x0003e20000100800 */
[----:B------:R-:W-:-:S03]  /*11b80*/  LEA.HI.X.SX32 R6, R13, R0, 0x1, P1 ;  /* 0x000000000d067211 */ /* 0x000fc600008f0eff */
[----:B------:R2:W-:Y:S01]  /*11b90*/  STL [R1+0xa70], R5 ;  /* 0x000a700501007387 */ /* 0x0005e20000100800 */
[----:B-1----:R-:W-:Y:S02]  /*11ba0*/  LEA.HI.X.SX32 R3, R12, R0, 0x1, P0 ;  /* 0x000000000c037211 */ /* 0x002fe400000f0eff */
[----:B--2---:R-:W-:-:S03]  /*11bb0*/  LEA R5, P0, R19, R2, 0x1 ;  /* 0x0000000213057211 */ /* 0x004fc600078008ff */
[----:B------:R-:W-:Y:S01]  /*11bc0*/  STL [R1+0xa34], R3 ;  /* 0x000a340301007387 */ /* 0x000fe20000100800 */
[----:B------:R-:W-:-:S03]  /*11bd0*/  IMAD.MOV R20, RZ, RZ, -c[0x0][0x188] ;  /* 0x80006200ff147624 */ /* 0x000fc600078e02ff */
[----:B------:R1:W-:Y:S01]  /*11be0*/  STL [R1+0xa78], R5 ;  /* 0x000a780501007387 */ /* 0x0003e20000100800 */
[----:B------:R-:W-:-:S03]  /*11bf0*/  LEA.HI.X.SX32 R7, R15, R0, 0x1, P3 ;  /* 0x000000000f077211 */ /* 0x000fc600018f0eff */
[----:B------:R2:W-:Y:S01]  /*11c00*/  STL [R1+0xa44], R6 ;  /* 0x000a440601007387 */ /* 0x0005e20000100800 */
[----:B------:R-:W-:Y:S01]  /*11c10*/  IMAD R4, R20, 0x10, R19 ;  /* 0x0000001014047824 */ /* 0x000fe200078e0213 */
[----:B-1----:R-:W-:Y:S02]  /*11c20*/  LEA R5, P1, R25, R2, 0x1 ;  /* 0x0000000219057211 */ /* 0x002fe400078208ff */
[----:B--2---:R-:W-:-:S03]  /*11c30*/  LEA.HI.X.SX32 R6, R14, R0, 0x1, P2 ;  /* 0x000000000e067211 */ /* 0x004fc600010f0eff */
[----:B------:R-:W-:Y:S01]  /*11c40*/  STL [R1+0xaa4], R5 ;  /* 0x000aa40501007387 */ /* 0x000fe20000100800 */
[----:B------:R-:W-:-:S03]  /*11c50*/  IMAD R3, R20, 0x8, R4 ;  /* 0x0000000814037824 */ /* 0x000fc600078e0204 */
[----:B------:R1:W-:Y:S01]  /*11c60*/  STL [R1+0xa4c], R6 ;  /* 0x000a4c0601007387 */ /* 0x0003e20000100800 */
[----:B------:R-:W-:-:S03]  /*11c70*/  LEA.HI.X.SX32 R8, R17, R0, 0x1, P6 ;  /* 0x0000000011087211 */ /* 0x000fc600030f0eff */
[----:B------:R2:W-:Y:S01]  /*11c80*/  STL [R1+0xa54], R7 ;  /* 0x000a540701007387 */ /* 0x0005e20000100800 */
[-C--:B-1----:R-:W-:Y:S02]  /*11c90*/  LEA.HI.X.SX32 R6, R16, R0.reuse, 0x1, P4 ;  /* 0x0000000010067211 */ /* 0x082fe400020f0eff */
[----:B--2---:R-:W-:-:S03]  /*11ca0*/  LEA.HI.X.SX32 R7, R18, R0, 0x1, P5 ;  /* 0x0000000012077211 */ /* 0x004fc600028f0eff */
[----:B------:R1:W-:Y:S01]  /*11cb0*/  STL [R1+0xa5c], R6 ;  /* 0x000a5c0601007387 */ /* 0x0003e20000100800 */
[----:B------:R-:W-:-:S03]  /*11cc0*/  IMAD R5, R20, 0x8, R3 ;  /* 0x0000000814057824 */ /* 0x000fc600078e0203 */
[----:B------:R2:W-:Y:S04]  /*11cd0*/  STL [R1+0xa64], R7 ;  /* 0x000a640701007387 */ /* 0x0005e80000100800 */
[----:B------:R3:W-:Y:S01]  /*11ce0*/  STL [R1+0xa6c], R8 ;  /* 0x000a6c0801007387 */ /* 0x0007e20000100800 */
[----:B-1----:R-:W-:Y:S01]  /*11cf0*/  IMAD R6, R20, 0x8, R5 ;  /* 0x0000000814067824 */ /* 0x002fe200078e0205 */
[----:B--2---:R-:W-:Y:S02]  /*11d00*/  LEA.HI.X.SX32 R7, R19, R0, 0x1, P0 ;  /* 0x0000000013077211 */ /* 0x004fe400000f0eff */
[-C--:B------:R-:W-:Y:S02]  /*11d10*/  LEA R9, P0, R4, R2.reuse, 0x1 ;  /* 0x0000000204097211 */ /* 0x080fe400078008ff */
[----:B---3--:R-:W-:Y:S01]  /*11d20*/  LEA R8, P2, R3, R2, 0x1 ;  /* 0x0000000203087211 */ /* 0x008fe200078408ff */
[----:B------:R1:W-:Y:S04]  /*11d30*/  STL [R1+0xa74], R7 ;  /* 0x000a740701007387 */ /* 0x0003e80000100800 */
[----:B------:R2:W-:Y:S04]  /*11d40*/  STL [R1+0xa88], R9 ;  /* 0x000a880901007387 */ /* 0x0005e80000100800 */
[----:B------:R3:W-:Y:S01]  /*11d50*/  STL [R1+0xa90], R8 ;  /* 0x000a900801007387 */ /* 0x0007e20000100800 */
[----:B-1----:R-:W-:Y:S01]  /*11d60*/  IMAD R7, R20, 0x8, R6 ;  /* 0x0000000814077824 */ /* 0x002fe200078e0206 */
[----:B--2---:R-:W-:-:S03]  /*11d70*/  LEA.HI.X.SX32 R9, R25, R0, 0x1, P1 ;  /* 0x0000000019097211 */ /* 0x004fc600008f0eff */
[----:B------:R-:W-:Y:S01]  /*11d80*/  IMAD R20, R20, 0x8, R7 ;  /* 0x0000000814147824 */ /* 0x000fe200078e0207 */
[-C--:B---3--:R-:W-:Y:S02]  /*11d90*/  LEA.HI.X.SX32 R8, R4, R0.reuse, 0x1, P0 ;  /* 0x0000000004087211 */ /* 0x088fe400000f0eff */
[----:B------:R-:W-:Y:S02]  /*11da0*/  LEA.HI.X.SX32 R4, R3, R0, 0x1, P2 ;  /* 0x0000000003047211 */ /* 0x000fe400010f0eff */
[-C--:B------:R-:W-:Y:S01]  /*11db0*/  LEA R3, P0, R5, R2.reuse, 0x1 ;  /* 0x0000000205037211 */ /* 0x080fe200078008ff */
[----:B------:R-:W-:Y:S04]  /*11dc0*/  STL [R1+0xaa0], R9 ;  /* 0x000aa00901007387 */ /* 0x000fe80000100800 */
[----:B------:R1:W-:Y:S04]  /*11dd0*/  STL [R1+0xa84], R8 ;  /* 0x000a840801007387 */ /* 0x0003e80000100800 */
[----:B------:R2:W-:Y:S04]  /*11de0*/  STL [R1+0xa8c], R4 ;  /* 0x000a8c0401007387 */ /* 0x0005e80000100800 */
[----:B------:R3:W-:Y:S01]  /*11df0*/  STL [R1+0xa94], R3 ;  /* 0x000a940301007387 */ /* 0x0007e20000100800 */
[----:B-1----:R-:W-:-:S02]  /*11e00*/  LEA R8, P1, R6, R2, 0x1 ;  /* 0x0000000206087211 */ /* 0x002fc400078208ff */
[----:B--2---:R-:W-:-:S03]  /*11e10*/  LEA R4, P2, R7, R2, 0x1 ;  /* 0x0000000207047211 */ /* 0x004fc600078408ff */
[----:B------:R-:W-:Y:S01]  /*11e20*/  STL [R1+0xa98], R8 ;  /* 0x000a980801007387 */ /* 0x000fe20000100800 */
[----:B---3--:R-:W-:Y:S02]  /*11e30*/  LEA R3, P3, R20, R2, 0x1 ;  /* 0x0000000214037211 */ /* 0x008fe400078608ff */
[----:B------:R-:W-:Y:S01]  /*11e40*/  LEA.HI.X.SX32 R2, R5, R0, 0x1, P0 ;  /* 0x0000000005027211 */ /* 0x000fe200000f0eff */
[----:B------:R-:W-:Y:S01]  /*11e50*/  STL [R1+0xa9c], R4 ;  /* 0x000a9c0401007387 */ /* 0x000fe20000100800 */
[----:B------:R-:W-:-:S03]  /*11e60*/  IMAD.MOV.U32 R26, RZ, RZ, c[0x0][0x18c] ;  /* 0x00006300ff1a7624 */ /* 0x000fc600078e00ff */
[----:B------:R1:W-:Y:S01]  /*11e70*/  STL [R1+0x2ac], R3 ;  /* 0x0002ac0301007387 */ /* 0x0003e20000100800 */
[----:B------:R-:W-:-:S03]  /*11e80*/  IMAD.SHL.U32 R26, R26, 0x100, RZ ;  /* 0x000001001a1a7824 */ /* 0x000fc600078e00ff */
[----:B------:R2:W-:Y:S01]  /*11e90*/  STL [R1+0x29c], R2 ;  /* 0x00029c0201007387 */ /* 0x0005e20000100800 */
[-C--:B-1----:R-:W-:Y:S02]  /*11ea0*/  LEA.HI.X.SX32 R3, R6, R0.reuse, 0x1, P1 ;  /* 0x0000000006037211 */ /* 0x082fe400008f0eff */
[-C--:B--2---:R-:W-:Y:S02]  /*11eb0*/  LEA.HI.X.SX32 R2, R7, R0.reuse, 0x1, P2 ;  /* 0x0000000007027211 */ /* 0x084fe400010f0eff */
[----:B------:R-:W-:Y:S01]  /*11ec0*/  LEA.HI.X.SX32 R0, R20, R0, 0x1, P3 ;  /* 0x0000000014007211 */ /* 0x000fe200018f0eff */
[----:B------:R-:W-:Y:S04]  /*11ed0*/  STL [R1+0x2a4], R3 ;  /* 0x0002a40301007387 */ /* 0x000fe80000100800 */
[----:B------:R-:W-:Y:S04]  /*11ee0*/  STL [R1+0x2a8], R2 ;  /* 0x0002a80201007387 */ /* 0x000fe80000100800 */
[----:B------:R1:W-:Y:S02]  /*11ef0*/  STL [R1+0x2a0], R0 ;  /* 0x0002a00001007387 */ /* 0x0003e40000100800 */
[----:B-1----:R-:W-:-:S04]  /*11f00*/  SHF.R.S32.HI R0, RZ, 0x1f, R26 ;  /* 0x0000001fff007819 */ /* 0x002fc8000001141a */
[----:B------:R-:W-:Y:S02]  /*11f10*/  SHF.L.U64.HI R0, R26, 0x1, R0 ;  /* 0x000000011a007819 */ /* 0x000fe40000010200 */
[----:B------:R-:W2:Y:S04]  /*11f20*/  LDL R26, [R1+0xb4] ;  /* 0x0000b400011a7983 */ /* 0x000ea80000100800 */
[----:B------:R-:W1:Y:S01]  /*11f30*/  S2R R27, SR_TID.X ;  /* 0x00000000001b7919 */ /* 0x000e620000002100 */
[----:B------:R-:W-:-:S05]  /*11f40*/  IMAD.MOV.U32 R23, RZ, RZ, 0xff ;  /* 0x000000ffff177424 */ /* 0x000fca00078e00ff */
[----:B------:R-:W-:-:S04]  /*11f50*/  IADD3 R23, R23, c[0x0][0x180], RZ ;  /* 0x0000600017177a10 */ /* 0x000fc80007ffe0ff */
[----:B------:R-:W-:-:S04]  /*11f60*/  SHF.R.S32.HI R28, RZ, 0x1f, R23 ;  /* 0x0000001fff1c7819 */ /* 0x000fc80000011417 */
[----:B------:R-:W-:Y:S02]  /*11f70*/  LEA.HI R28, R28, R23, RZ, 0x8 ;  /* 0x000000171c1c7211 */ /* 0x000fe400078f40ff */
[----:B-1----:R-:W-:-:S04]  /*11f80*/  SHF.R.U32.HI R27, RZ, 0x4, R27 ;  /* 0x00000004ff1b7819 */ /* 0x002fc8000001161b */
[----:B------:R-:W-:Y:S02]  /*11f90*/  SGXT.U32 R27, R27, 0x3 ;  /* 0x000000031b1b781a */ /* 0x000fe40000000000 */
[----:B------:R-:W-:Y:S02]  /*11fa0*/  SHF.R.S32.HI R2, RZ, 0x8, R28 ;  /* 0x00000008ff027819 */ /* 0x000fe4000001141c */
[C---:B------:R-:W-:Y:S02]  /*11fb0*/  LOP3.LUT R3, R27.reuse, 0x80, RZ, 0xfc, !PT ;  /* 0x000000801b037812 */ /* 0x040fe400078efcff */
[C---:B------:R-:W-:Y:S02]  /*11fc0*/  LOP3.LUT R2, R27.reuse, 0x88, RZ, 0xfc, !PT ;  /* 0x000000881b027812 */ /* 0x040fe400078efcff */
[C---:B------:R-:W-:Y:S02]  /*11fd0*/  LOP3.LUT R3, R27.reuse, 0x98, RZ, 0xfc, !PT ;  /* 0x000000981b037812 */ /* 0x040fe400078efcff */
[----:B------:R-:W-:-:S02]  /*11fe0*/  LOP3.LUT R2, R27, 0xa0, RZ, 0xfc, !PT ;  /* 0x000000a01b027812 */ /* 0x000fc400078efcff */
[C---:B------:R-:W-:Y:S02]  /*11ff0*/  LOP3.LUT R4, R27.reuse, 0x90, RZ, 0xfc, !PT ;  /* 0x000000901b047812 */ /* 0x040fe400078efcff */
[C---:B------:R-:W-:Y:S02]  /*12000*/  LOP3.LUT R3, R27.reuse, 0xb0, RZ, 0xfc, !PT ;  /* 0x000000b01b037812 */ /* 0x040fe400078efcff */
[C---:B------:R-:W-:Y:S02]  /*12010*/  LOP3.LUT R2, R27.reuse, 0xc0, RZ, 0xfc, !PT ;  /* 0x000000c01b027812 */ /* 0x040fe400078efcff */
[C---:B------:R-:W-:Y:S02]  /*12020*/  LOP3.LUT R4, R27.reuse, 0xa8, RZ, 0xfc, !PT ;  /* 0x000000a81b047812 */ /* 0x040fe400078efcff */
[C---:B------:R-:W-:Y:S02]  /*12030*/  LOP3.LUT R3, R27.reuse, 0xc8, RZ, 0xfc, !PT ;  /* 0x000000c81b037812 */ /* 0x040fe400078efcff */
[----:B------:R-:W-:-:S02]  /*12040*/  LOP3.LUT R2, R27, 0xd0, RZ, 0xfc, !PT ;  /* 0x000000d01b027812 */ /* 0x000fc400078efcff */
[C---:B------:R-:W-:Y:S02]  /*12050*/  LOP3.LUT R4, R27.reuse, 0xd8, RZ, 0xfc, !PT ;  /* 0x000000d81b047812 */ /* 0x040fe400078efcff */
[C---:B------:R-:W-:Y:S02]  /*12060*/  LOP3.LUT R3, R27.reuse, 0xe0, RZ, 0xfc, !PT ;  /* 0x000000e01b037812 */ /* 0x040fe400078efcff */
[----:B------:R-:W-:Y:S02]  /*12070*/  LOP3.LUT R2, R27, 0xe8, RZ, 0xfc, !PT ;  /* 0x000000e81b027812 */ /* 0x000fe400078efcff */
[----:B------:R-:W1:Y:S04]  /*12080*/  S2R R27, SR_TID.X ;  /* 0x00000000001b7919 */ /* 0x000e680000002100 */
[----:B------:R0:W-:Y:S04]  /*12090*/  STL [R1+0x230], RZ ;  /* 0x000230ff01007387 */ /* 0x0001e80000100800 */
[----:B------:R0:W-:Y:S04]  /*120a0*/  STL [R1+0x234], RZ ;  /* 0x000234ff01007387 */ /* 0x0001e80000100800 */
[----:B------:R0:W-:Y:S04]  /*120b0*/  STL [R1+0x238], RZ ;  /* 0x000238ff01007387 */ /* 0x0001e80000100800 */
[----:B------:R0:W-:Y:S01]  /*120c0*/  STL [R1+0x23c], RZ ;  /* 0x00023cff01007387 */ /* 0x0001e20000100800 */
[----:B-1----:R-:W-:-:S03]  /*120d0*/  LOP3.LUT R27, R27, 0x7f, RZ, 0xc0, !PT ;  /* 0x0000007f1b1b7812 */ /* 0x002fc600078ec0ff */
[----:B------:R0:W-:Y:S02]  /*120e0*/  STL [R1+0x220], RZ ;  /* 0x000220ff01007387 */ /* 0x0001e40000100800 */
[----:B------:R-:W-:Y:S02]  /*120f0*/  IMAD.SHL.U32 R28, R27, 0x2, RZ ;  /* 0x000000021b1c7824 */ /* 0x000fe400078e00ff */
[----:B------:R0:W-:Y:S04]  /*12100*/  STL [R1+0x224], RZ ;  /* 0x000224ff01007387 */ /* 0x0001e80000100800 */
[----:B------:R0:W-:Y:S01]  /*12110*/  STL [R1+0x228], RZ ;  /* 0x000228ff01007387 */ /* 0x0001e20000100800 */
[----:B------:R-:W-:-:S03]  /*12120*/  LOP3.LUT R2, R28, 0x20, RZ, 0x3c, !PT ;  /* 0x000000201c027812 */ /* 0x000fc600078e3cff */
[----:B------:R0:W-:Y:S01]  /*12130*/  STL [R1+0x22c], RZ ;  /* 0x00022cff01007387 */ /* 0x0001e20000100800 */
[----:B------:R-:W-:-:S03]  /*12140*/  LOP3.LUT R2, R28, 0x50, RZ, 0x3c, !PT ;  /* 0x000000501c027812 */ /* 0x000fc600078e3cff */
[----:B------:R0:W-:Y:S04]  /*12150*/  STL [R1+0x210], RZ ;  /* 0x000210ff01007387 */ /* 0x0001e80000100800 */
[----:B------:R0:W-:Y:S04]  /*12160*/  STL [R1+0x214], RZ ;  /* 0x000214ff01007387 */ /* 0x0001e80000100800 */
[----:B------:R0:W-:Y:S04]  /*12170*/  STL [R1+0x218], RZ ;  /* 0x000218ff01007387 */ /* 0x0001e80000100800 */
[----:B------:R0:W-:Y:S04]  /*12180*/  STL [R1+0x21c], RZ ;  /* 0x00021cff01007387 */ /* 0x0001e80000100800 */
[----:B------:R0:W-:Y:S04]  /*12190*/  STL [R1+0x200], RZ ;  /* 0x000200ff01007387 */ /* 0x0001e80000100800 */
[----:B------:R0:W-:Y:S04]  /*121a0*/  STL [R1+0x204], RZ ;  /* 0x000204ff01007387 */ /* 0x0001e80000100800 */
[----:B------:R0:W-:Y:S04]  /*121b0*/  STL [R1+0x208], RZ ;  /* 0x000208ff01007387 */ /* 0x0001e80000100800 */
[----:B------:R0:W-:Y:S01]  /*121c0*/  STL [R1+0x20c], RZ ;  /* 0x00020cff01007387 */ /* 0x0001e20000100800 */
[----:B------:R-:W-:-:S02]  /*121d0*/  ULDC UR4, c[0x0][0x188] ;  /* 0x0000620000047ab9 */ /* 0x000fc40000000800 */
[----:B------:R-:W-:Y:S01]  /*121e0*/  USHF.L.U32 UR4, UR4, 0x8, URZ ;  /* 0x0000000804047899 */ /* 0x000fe2000800063f */
[C---:B------:R-:W-:Y:S02]  /*121f0*/  LOP3.LUT R3, R28.reuse, 0x10, RZ, 0x3c, !PT ;  /* 0x000000101c037812 */ /* 0x040fe400078e3cff */
[C---:B------:R-:W-:Y:S01]  /*12200*/  LOP3.LUT R4, R28.reuse, 0x30, RZ, 0x3c, !PT ;  /* 0x000000301c047812 */ /* 0x040fe200078e3cff */
[----:B------:R-:W-:Y:S01]  /*12210*/  USHF.R.S32.HI UR5, URZ, 0x1f, UR4 ;  /* 0x0000001f3f057899 */ /* 0x000fe20008011404 */
[C---:B------:R-:W-:Y:S02]  /*12220*/  LOP3.LUT R3, R28.reuse, 0x40, RZ, 0x3c, !PT ;  /* 0x000000401c037812 */ /* 0x040fe400078e3cff */
[C---:B------:R-:W-:Y:S02]  /*12230*/  LOP3.LUT R4, R28.reuse, 0x60, RZ, 0x3c, !PT ;  /* 0x000000601c047812 */ /* 0x040fe400078e3cff */
[----:B------:R-:W-:Y:S01]  /*12240*/  LOP3.LUT R3, R28, 0x70, RZ, 0x3c, !PT ;  /* 0x000000701c037812 */ /* 0x000fe200078e3cff */
[----:B------:R-:W-:-:S02]  /*12250*/  USHF.L.U32 UR10, UR4, 0x1, URZ ;  /* 0x00000001040a7899 */ /* 0x000fc4000800063f */
[----:B------:R-:W-:-:S03]  /*12260*/  USHF.L.U64.HI UR5, UR4, 0x1, UR5 ;  /* 0x0000000104057899 */ /* 0x000fc60008010205 */
[----:B------:R-:W-:Y:S01]  /*12270*/  UMOV UR4, URZ ;  /* 0x0000003f00047c82 */ /* 0x000fe20008000000 */
[----:B--2---:R-:W-:-:S05]  /*12280*/  LOP3.LUT R2, R26, 0x40, RZ, 0x3c, !PT ;  /* 0x000000401a027812 */ /* 0x004fca00078e3cff */
[----:B------:R0:W-:Y:S03]  /*12290*/  STL [R1+0xb64], R2 ;  /* 0x000b640201007387 */ /* 0x0001e60000100800 */
.L_x_3:
[----:B-----5:R-:W2:Y:S04]  /*122a0*/  LDL R3, [R1+0xaa0] ;  /* 0x000aa00001037983 */ /* 0x020ea80000100800 */
[----:B0-----:R-:W2:Y:S01]  /*122b0*/  LDL R2, [R1+0xaa4] ;  /* 0x000aa40001027983 */ /* 0x001ea20000100800 */
[----:B------:R-:W-:Y:S02]  /*122c0*/  UMOV UR6, 0xffffff00 ;  /* 0xffffff0000067882 */ /* 0x000fe40000000000 */
[----:B------:R-:W-:Y:S01]  /*122d0*/  ULDC UR7, c[0x0][0x180] ;  /* 0x0000600000077ab9 */ /* 0x000fe20000000800 */
[----:B------:R-:W-:Y:S01]  /*122e0*/  STL [R1+0x148c], R26 ;  /* 0x00148c1a01007387 */ /* 0x000fe20000100800 */
[----:B------:R-:W-:-:S03]  /*122f0*/  UIMAD UR6, UR4, UR6, UR7 ;  /* 0x00000006040672a4 */ /* 0x000fc6000f8e0207 */
[----:B------:R0:W-:Y:S04]  /*12300*/  STL [R1+0x1488], R25 ;  /* 0x0014881901007387 */ /* 0x0001e80000100800 */
[----:B------:R-:W-:Y:S04]  /*12310*/  STL [R1+0x1484], R24 ;  /* 0x0014841801007387 */ /* 0x000fe80000100800 */
[----:B------:R-:W-:Y:S04]  /*12320*/  STL [R1+0x1480], R23 ;  /* 0x0014801701007387 */ /* 0x000fe80000100800 */
[----:B------:R-:W-:Y:S04]  /*12330*/  STL [R1+0x147c], R22 ;  /* 0x00147c1601007387 */ /* 0x000fe80000100800 */
[----:B------:R-:W-:Y:S04]  /*12340*/  STL [R1+0x1478], R21 ;  /* 0x0014781501007387 */ /* 0x000fe80000100800 */
[----:B------:R1:W-:Y:S04]  /*12350*/  STL [R1+0x1474], R20 ;  /* 0x0014741401007387 */ /* 0x0003e80000100800 */
[----:B------:R-:W-:Y:S04]  /*12360*/  STL [R1+0x1470], R19 ;  /* 0x0014701301007387 */ /* 0x000fe80000100800 */
[----:B------:R-:W-:Y:S04]  /*12370*/  STL [R1+0x146c], R18 ;  /* 0x00146c1201007387 */ /* 0x000fe80000100800 */
[----:B-----5:R-:W-:Y:S04]  /*12380*/  STL [R1+0x1380], R29 ;  /* 0x0013801d01007387 */ /* 0x020fe80000100800 */
[----:B------:R-:W-:Y:S04]  /*12390*/  STL [R1+0x1384], R29 ;  /* 0x0013841d01007387 */ /* 0x000fe80000100800 */
        /* <DEDUP_REMOVED lines=23> */
[----:B------:R-:W3:Y:S04]  /*12510*/  S2R R4, SR_TID.X ;  /* 0x0000000000047919 */ /* 0x000ee80000002100 */
[----:B------:R-:W-:Y:S04]  /*12520*/  STL [R1+0x13e4], R29 ;  /* 0x0013e41d01007387 */ /* 0x000fe80000100800 */
[----:B------:R-:W-:Y:S04]  /*12530*/  STL [R1+0x13e8], R29 ;  /* 0x0013e81d01007387 */ /* 0x000fe80000100800 */
[----:B------:R-:W-:Y:S04]  /*12540*/  STL [R1+0x13ec], R29 ;  /* 0x0013ec1d01007387 */ /* 0x000fe80000100800 */
[----:B------:R-:W-:Y:S04]  /*12550*/  STL [R1+0x13f0], R29 ;  /* 0x0013f01d01007387 */ /* 0x000fe80000100800 */
[----:B------:R-:W-:Y:S04]  /*12560*/  STL [R1+0x13f4], R29 ;  /* 0x0013f41d01007387 */ /* 0x000fe80000100800 */
[----:B------:R-:W-:Y:S01]  /*12570*/  STL [R1+0x13f8], R29 ;  /* 0x0013f81d01007387 */ /* 0x000fe20000100800 */
[----:B---3--:R-:W-:-:S02]  /*12580*/  SHF.R.U32.HI R5, RZ, 0x4, R4 ;  /* 0x00000004ff057819 */ /* 0x008fc40000011604 */
[----:B------:R-:W-:Y:S01]  /*12590*/  SHF.R.U32.HI R4, RZ, 0x4, R4 ;  /* 0x00000004ff047819 */ /* 0x000fe20000011604 */
[----:B------:R-:W-:Y:S01]  /*125a0*/  STL [R1+0x13fc], R29 ;  /* 0x0013fc1d01007387 */ /* 0x000fe20000100800 */
[----:B------:R-:W-:Y:S02]  /*125b0*/  SGXT.U32 R5, R5, 0x3 ;  /* 0x000000030505781a */ /* 0x000fe40000000000 */
[----:B------:R-:W-:Y:S01]  /*125c0*/  SGXT.U32 R4, R4, 0x3 ;  /* 0x000000030404781a */ /* 0x000fe20000000000 */
[----:B------:R-:W-:Y:S01]  /*125d0*/  STL [R1+0x1400], R29 ;  /* 0x0014001d01007387 */ /* 0x000fe20000100800 */
[C---:B------:R-:W-:Y:S02]  /*125e0*/  LOP3.LUT R11, R5.reuse, 0x8, RZ, 0xfc, !PT ;  /* 0x00000008050b7812 */ /* 0x040fe400078efcff */
[----:B------:R-:W-:Y:S01]  /*125f0*/  LOP3.LUT R5, R5, 0x10, RZ, 0xfc, !PT ;  /* 0x0000001005057812 */ /* 0x000fe200078efcff */
[----:B------:R-:W-:Y:S01]  /*12600*/  STL [R1+0x1404], R29 ;  /* 0x0014041d01007387 */ /* 0x000fe20000100800 */
[----:B------:R-:W-:-:S02]  /*12610*/  ISETP.GE.AND P1, PT, R11, UR6, PT ;  /* 0x000000060b007c0c */ /* 0x000fc4000bf26270 */
[----:B------:R-:W-:Y:S01]  /*12620*/  ISETP.GE.AND P2, PT, R5, UR6, PT ;  /* 0x0000000605007c0c */ /* 0x000fe2000bf46270 */
        /* <DEDUP_REMOVED lines=24> */
[----:B------:R-:W-:Y:S01]  /*127b0*/  STL [R1+0x1328], R28 ;  /* 0x0013281c01007387 */ /* 0x000fe20000100800 */
[----:B------:R-:W-:-:S03]  /*127c0*/  LOP3.LUT R11, R4, 0x18, RZ, 0xfc, !PT ;  /* 0x00000018040b7812 */ /* 0x000fc600078efcff */
[----:B------:R-:W-:Y:S04]  /*127d0*/  STL [R1+0x132c], R28 ;  /* 0x00132c1c01007387 */ /* 0x000fe80000100800 */
[----:B------:R-:W3:Y:S04]  /*127e0*/  S2R R8, SR_TID.X ;  /* 0x0000000000087919 */ /* 0x000ee80000002100 */
[----:B------:R-:W-:Y:S04]  /*127f0*/  STL [R1+0x1330], R28 ;  /* 0x0013301c01007387 */ /* 0x000fe80000100800 */
[----:B------:R-:W-:Y:S04]  /*12800*/  STL [R1+0x1334], R28 ;  /* 0x0013341c01007387 */ /* 0x000fe80000100800 */
[----:B------:R-:W-:Y:S04]  /*12810*/  STL [R1+0xd34], R0 ;  /* 0x000d340001007387 */ /* 0x000fe80000100800 */
[----:B------:R-:W4:Y:S04]  /*12820*/  LDL R5, [R1+0x2a0] ;  /* 0x0002a00001057983 */ /* 0x000f280000100800 */
[----:B------:R-:W4:Y:S01]  /*12830*/  LDL R4, [R1+0x2ac] ;  /* 0x0002ac0001047983 */ /* 0x000f220000100800 */
[----:B---3--:R-:W-:-:S03]  /*12840*/  SHF.R.U32.HI R6, RZ, 0x4, R8 ;  /* 0x00000004ff067819 */ /* 0x008fc60000011608 */
[----:B0-----:R-:W3:Y:S01]  /*12850*/  LDL R25, [R1+0x2a8] ;  /* 0x0002a80001197983 */ /* 0x001ee20000100800 */
[----:B------:R-:W-:-:S03]  /*12860*/  SGXT.U32 R6, R6, 0x3 ;  /* 0x000000030606781a */ /* 0x000fc60000000000 */
[----:B-1----:R-:W3:Y:S01]  /*12870*/  LDL R20, [R1+0xa9c] ;  /* 0x000a9c0001147983 */ /* 0x002ee20000100800 */
[----:B------:R-:W-:Y:S02]  /*12880*/  ISETP.GE.AND P0, PT, R6, UR6, PT ;  /* 0x0000000606007c0c */ /* 0x000fe4000bf06270 */
[----:B------:R-:W-:-:S11]  /*12890*/  PRMT R12, RZ, 0x7610, R12 ;  /* 0x00007610ff0c7816 */ /* 0x000fd6000000000c */
[----:B--2---:R4:W2:Y:S01]  /*128a0*/  @!P0 LDG.E.U16 R12, [R2.64] ;  /* 0x00000008020c8981 */ /* 0x0048a2000c1e1500 */
[----:B------:R-:W-:Y:S02]  /*128b0*/  PRMT R13, RZ, 0x7610, R13 ;  /* 0x00007610ff0d7816 */ /* 0x000fe4000000000d */
[----:B------:R-:W-:Y:S02]  /*128c0*/  ISETP.GE.AND P3, PT, R11, UR6, PT ;  /* 0x000000060b007c0c */ /* 0x000fe4000bf66270 */
[----:B------:R-:W2:Y:S01]  /*128d0*/  LDL R11, [R1+0xa98] ;  /* 0x000a9800010b7983 */ /* 0x000ea20000100800 */
[----:B------:R-:W-:Y:S01]  /*128e0*/  PRMT R14, RZ, 0x7610, R14 ;  /* 0x00007610ff0e7816 */ /* 0x000fe2000000000e */
[----:B----4-:R-:W-:Y:S02]  /*128f0*/  @!P1 IMAD.MOV.U32 R3, RZ, RZ, R5 ;  /* 0x000000ffff039224 */ /* 0x010fe400078e0005 */
[----:B------:R-:W-:-:S05]  /*12900*/  @!P1 IMAD.MOV.U32 R2, RZ, RZ, R4 ;  /* 0x000000ffff029224 */ /* 0x000fca00078e0004 */
[----:B------:R0:W4:Y:S04]  /*12910*/  @!P1 LDG.E.U16 R13, [R2.64] ;  /* 0x00000008020d9981 */ /* 0x000128000c1e1500 */
[----:B0-----:R-:W0:Y:S01]  /*12920*/  S2R R3, SR_TID.X ;  /* 0x0000000000037919 */ /* 0x001e220000002100 */
[----:B---3--:R-:W-:-:S03]  /*12930*/  @!P2 IMAD.MOV.U32 R2, RZ, RZ, R20 ;  /* 0x000000ffff02a224 */ /* 0x008fc600078e0014 */
[----:B--2---:R-:W-:Y:S01]  /*12940*/  STL [R1+0x1430], R12 ;  /* 0x0014300c01007387 */ /* 0x004fe20000100800 */
[----:B0-----:R-:W-:-:S04]  /*12950*/  SHF.R.U32.HI R3, RZ, 0x4, R3 ;  /* 0x00000004ff037819 */ /* 0x001fc80000011603 */
[----:B------:R-:W-:-:S04]  /*12960*/  SGXT.U32 R3, R3, 0x3 ;  /* 0x000000030303781a */ /* 0x000fc80000000000 */
[----:B------:R-:W-:Y:S01]  /*12970*/  LOP3.LUT R3, R3, 0x28, RZ, 0xfc, !PT ;  /* 0x0000002803037812 */ /* 0x000fe200078efcff */
[----:B------:R-:W-:Y:S03]  /*12980*/  STL [R1+0x1438], R12 ;  /* 0x0014380c01007387 */ /* 0x000fe60000100800 */
[----:B------:R-:W-:Y:S01]  /*12990*/  ISETP.GE.AND P1, PT, R3, UR6, PT ;  /* 0x0000000603007c0c */ /* 0x000fe2000bf26270 */
[----:B------:R-:W-:Y:S01]  /*129a0*/  @!P2 IMAD.MOV.U32 R3, RZ, RZ, R25 ;  /* 0x000000ffff03a224 */ /* 0x000fe200078e0019 */
[----:B------:R-:W-:Y:S04]  /*129b0*/  STL [R1+0x1440], R12 ;  /* 0x0014400c01007387 */ /* 0x000fe80000100800 */
[----:B------:R-:W-:Y:S04]  /*129c0*/  STL [R1+0x1448], R12 ;  /* 0x0014480c01007387 */ /* 0x000fe80000100800 */
[----:B------:R-:W-:Y:S04]  /*129d0*/  STL [R1+0x1450], R12 ;  /* 0x0014500c01007387 */ /* 0x000fe80000100800 */
[----:B------:R-:W-:Y:S04]  /*129e0*/  STL [R1+0x1458], R12 ;  /* 0x0014580c01007387 */ /* 0x000fe80000100800 */
[----:B------:R-:W-:Y:S04]  /*129f0*/  STL [R1+0x1460], R12 ;  /* 0x0014600c01007387 */ /* 0x000fe80000100800 */
[----:B------:R0:W2:Y:S04]  /*12a00*/  @!P2 LDG.E.U16 R14, [R2.64] ;  /* 0x00000008020ea981 */ /* 0x0000a8000c1e1500 */
[----:B------:R-:W3:Y:S04]  /*12a10*/  LDL R5, [R1+0xa8c] ;  /* 0x000a8c0001057983 */ /* 0x000ee80000100800 */
[----:B------:R-:W3:Y:S04]  /*12a20*/  LDL R4, [R1+0xa90] ;  /* 0x000a900001047983 */ /* 0x000ee80000100800 */
[----:B0-----:R-:W2:Y:S01]  /*12a30*/  LDL R3, [R1+0x2a4] ;  /* 0x0002a40001037983 */ /* 0x001ea20000100800 */
[----:B------:R-:W-:Y:S01]  /*12a40*/  PRMT R15, RZ, 0x7610, R15 ;  /* 0x00007610ff0f7816 */ /* 0x000fe2000000000f */
[----:B------:R-:W-:-:S02]  /*12a50*/  @!P3 IMAD.MOV.U32 R2, RZ, RZ, R11 ;  /* 0x000000ffff02b224 */ /* 0x000fc400078e000b */
[----:B------:R-:W3:Y:S04]  /*12a60*/  LDL R25, [R1+0xa84] ;  /* 0x000a840001197983 */ /* 0x000ee80000100800 */
[----:B------:R-:W3:Y:S04]  /*12a70*/  LDL R20, [R1+0xa88] ;  /* 0x000a880001147983 */ /* 0x000ee80000100800 */
[----:B------:R-:W0:Y:S02]  /*12a80*/  S2R R26, SR_TID.X ;  /* 0x00000000001a7919 */ /* 0x000e240000002100 */
[----:B0-----:R-:W-:-:S04]  /*12a90*/  SHF.R.U32.HI R26, RZ, 0x4, R26 ;  /* 0x00000004ff1a7819 */ /* 0x001fc8000001161a */
[----:B------:R-:W-:-:S04]  /*12aa0*/  SGXT.U32 R26, R26, 0x3 ;  /* 0x000000031a1a781a */ /* 0x000fc80000000000 */
[----:B------:R-:W-:-:S04]  /*12ab0*/  LOP3.LUT R26, R26, 0x20, RZ, 0xfc, !PT ;  /* 0x000000201a1a7812 */ /* 0x000fc800078efcff */
[----:B------:R-:W-:Y:S01]  /*12ac0*/  ISETP.GE.AND P0, PT, R26, UR6, PT ;  /* 0x000000061a007c0c */ /* 0x000fe2000bf06270 */
[----:B--2---:R0:W2:Y:S04]  /*12ad0*/  @!P3 LDG.E.U16 R15, [R2.64] ;  /* 0x00000008020fb981 */ /* 0x0040a8000c1e1500 */
[----:B0-----:R-:W2:Y:S04]  /*12ae0*/  LDL R2, [R1+0x29c] ;  /* 0x00029c0001027983 */ /* 0x001ea80000100800 */
[----:B------:R-:W2:Y:S04]  /*12af0*/  LDL R3, [R1+0xa94] ;  /* 0x000a940001037983 */ /* 0x000ea80000100800 */
[----:B------:R-:W0:Y:S01]  /*12b00*/  S2R R26, SR_TID.X ;  /* 0x00000000001a7919 */ /* 0x000e220000002100 */
[----:B------:R-:W-:-:S06]  /*12b10*/  PRMT R17, RZ, 0x7610, R17 ;  /* 0x00007610ff117816 */ /* 0x000fcc0000000011 */
[----:B---3--:R1:W3:Y:S04]  /*12b20*/  @!P1 LDG.E.U16 R17, [R4.64] ;  /* 0x0000000804119981 */ /* 0x0082e8000c1e1500 */
[----:B-1----:R-:W1:Y:S01]  /*12b30*/  S2R R5, SR_TID.X ;  /* 0x0000000000057919 */ /* 0x002e620000002100 */
[----:B0-----:R-:W-:-:S04]  /*12b40*/  SHF.R.U32.HI R26, RZ, 0x4, R26 ;  /* 0x00000004ff1a7819 */ /* 0x001fc8000001161a */
[----:B------:R-:W-:-:S04]  /*12b50*/  SGXT.U32 R26, R26, 0x3 ;  /* 0x000000031a1a781a */ /* 0x000fc80000000000 */
[----:B------:R-:W-:-:S04]  /*12b60*/  LOP3.LUT R26, R26, 0x30, RZ, 0xfc, !PT ;  /* 0x000000301a1a7812 */ /* 0x000fc800078efcff */
[----:B------:R-:W-:Y:S02]  /*12b70*/  ISETP.GE.AND P2, PT, R26, UR6, PT ;  /* 0x000000061a007c0c */ /* 0x000fe4000bf46270 */
[----:B------:R-:W0:Y:S01]  /*12b80*/  S2R R26, SR_TID.X ;  /* 0x00000000001a7919 */ /* 0x000e220000002100 */
[----:B-1----:R-:W-:Y:S02]  /*12b90*/  SHF.R.U32.HI R5, RZ, 0x4, R5 ;  /* 0x00000004ff057819 */ /* 0x002fe40000011605 */
[----:B------:R-:W-:Y:S02]  /*12ba0*/  PRMT R16, RZ, 0x7610, R16 ;  /* 0x00007610ff107816 */ /* 0x000fe40000000010 */
[----:B------:R-:W-:-:S04]  /*12bb0*/  SGXT.U32 R5, R5, 0x3 ;  /* 0x000000030505781a */ /* 0x000fc80000000000 */
[----:B------:R-:W-:Y:S02]  /*12bc0*/  LOP3.LUT R5, R5, 0x48, RZ, 0xfc, !PT ;  /* 0x0000004805057812 */ /* 0x000fe400078efcff */
[----:B------:R-:W-:Y:S02]  /*12bd0*/  @!P2 IMAD.MOV.U32 R4, RZ, RZ, R20 ;  /* 0x000000ffff04a224 */ /* 0x000fe400078e0014 */
[----:B------:R-:W-:Y:S01]  /*12be0*/  ISETP.GE.AND P1, PT, R5, UR6, PT ;  /* 0x0000000605007c0c */ /* 0x000fe2000bf26270 */
[----:B------:R-:W-:Y:S01]  /*12bf0*/  @!P2 IMAD.MOV.U32 R5, RZ, RZ, R25 ;  /* 0x000000ffff05a224 */ /* 0x000fe200078e0019 */
[----:B0-----:R-:W-:Y:S02]  /*12c00*/  SHF.R.U32.HI R11, RZ, 0x4, R26 ;  /* 0x00000004ff0b7819 */ /* 0x001fe4000001161a */
[----:B------:R-:W-:-:S04]  /*12c10*/  LEA.HI R26, R26, 0x38, RZ, 0x1c ;  /* 0x000000381a1a7811 */ /* 0x000fc800078fe0ff */
[----:B------:R-:W-:Y:S02]  /*12c20*/  ISETP.GE.AND P3, PT, R26, UR6, PT ;  /* 0x000000061a007c0c */ /* 0x000fe4000bf66270 */
[----:B------:R-:W3:Y:S01]  /*12c30*/  LDL.LU R26, [R1+0x148c] ;  /* 0x00148c00011a7983 */ /* 0x000ee20000300800 */
[-C--:B--2---:R-:W-:Y:S02]  /*12c40*/  @!P0 LOP3.LUT R3, R3, R2.reuse, RZ, 0x3c, !PT ;  /* 0x0000000203038212 */ /* 0x084fe400078e3cff */
[----:B------:R-:W-:Y:S02]  /*12c50*/  PRMT R24, RZ, 0x7610, R24 ;  /* 0x00007610ff187816 */ /* 0x000fe40000000018 */
[----:B------:R-:W-:Y:S01]  /*12c60*/  PRMT R22, RZ, 0x7610, R22 ;  /* 0x00007610ff167816 */ /* 0x000fe20000000016 */
[----:B------:R-:W0:Y:S01]  /*12c70*/  S2R R25, SR_TID.X ;  /* 0x0000000000197919 */ /* 0x000e220000002100 */
[----:B------:R-:W-:Y:S02]  /*12c80*/  @!P0 LOP3.LUT R2, R3, R2, RZ, 0x3c, !PT ;  /* 0x0000000203028212 */ /* 0x000fe400078e3cff */
[----:B------:R-:W-:Y:S01]  /*12c90*/  SGXT.U32 R11, R11, 0x3 ;  /* 0x000000030b0b781a */ /* 0x000fe20000000000 */
[----:B------:R-:W2:Y:S01]  /*12ca0*/  LDL R20, [R1+0xa5c] ;  /* 0x000a5c0001147983 */ /* 0x000ea20000100800 */
[----:B------:R-:W-:-:S05]  /*12cb0*/  @!P0 LOP3.LUT R3, R3, R2, RZ, 0x3c, !PT ;  /* 0x0000000203038212 */ /* 0x000fca00078e3cff */
[----:B------:R1:W2:Y:S02]  /*12cc0*/  @!P0 LDG.E.U16 R16, [R2.64] ;  /* 0x0000000802108981 */ /* 0x0002a4000c1e1500 */
[----:B-1----:R-:W-:-:S06]  /*12cd0*/  PRMT R2, RZ, 0x7610, R2 ;  /* 0x00007610ff027816 */ /* 0x002fcc0000000002 */
[----:B------:R1:W2:Y:S04]  /*12ce0*/  @!P2 LDG.E.U16 R2, [R4.64] ;  /* 0x000000080402a981 */ /* 0x0002a8000c1e1500 */
[----:B-1----:R-:W2:Y:S04]  /*12cf0*/  LDL R4, [R1+0xa7c] ;  /* 0x000a7c0001047983 */ /* 0x002ea80000100800 */
[----:B------:R-:W2:Y:S01]  /*12d00*/  LDL R5, [R1+0xa80] ;  /* 0x000a800001057983 */ /* 0x000ea20000100800 */
[----:B------:R-:W-:Y:S02]  /*12d10*/  LOP3.LUT R11, R11, 0x40, RZ, 0xfc, !PT ;  /* 0x000000400b0b7812 */ /* 0x000fe400078efcff */
[----:B--2---:R-:W-:-:S04]  /*12d20*/  @!P3 LOP3.LUT R5, R5, R4, RZ, 0x3c, !PT ;  /* 0x000000040505b212 */ /* 0x004fc800078e3cff */
[----:B------:R-:W-:-:S04]  /*12d30*/  @!P3 LOP3.LUT R4, R5, R4, RZ, 0x3c, !PT ;  /* 0x000000040504b212 */ /* 0x000fc800078e3cff */
[----:B------:R-:W-:-:S05]  /*12d40*/  @!P3 LOP3.LUT R5, R5, R4, RZ, 0x3c, !PT ;  /* 0x000000040505b212 */ /* 0x000fca00078e3cff */
[----:B------:R1:W2:Y:S04]  /*12d50*/  @!P3 LDG.E.U16 R24, [R4.64] ;  /* 0x000000080418b981 */ /* 0x0002a8000c1e1500 */
[----:B-1----:R-:W2:Y:S04]  /*12d60*/  LDL R4, [R1+0xa74] ;  /* 0x000a740001047983 */ /* 0x002ea80000100800 */
[----:B------:R-:W2:Y:S01]  /*12d70*/  LDL R5, [R1+0xa78] ;  /* 0x000a780001057983 */ /* 0x000ea20000100800 */
[----:B------:R-:W-:-:S03]  /*12d80*/  ISETP.GE.AND P0, PT, R11, UR6, PT ;  /* 0x000000060b007c0c */ /* 0x000fc6000bf06270 */
[----:B------:R-:W1:Y:S10]  /*12d90*/  S2R R11, SR_TID.X ;  /* 0x00000000000b7919 */ /* 0x000e740000002100 */
[----:B--2---:R-:W-:-:S04]  /*12da0*/  @!P0 LOP3.LUT R5, R5, R4, RZ, 0x3c, !PT ;  /* 0x0000000405058212 */ /* 0x004fc800078e3cff */
[----:B------:R-:W-:-:S04]  /*12db0*/  @!P0 LOP3.LUT R4, R5, R4, RZ, 0x3c, !PT ;  /* 0x0000000405048212 */ /* 0x000fc800078e3cff */
[----:B------:R-:W-:-:S05]  /*12dc0*/  @!P0 LOP3.LUT R5, R5, R4, RZ, 0x3c, !PT ;  /* 0x0000000405058212 */ /* 0x000fca00078e3cff */
[----:B------:R2:W3:Y:S01]  /*12dd0*/  @!P0 LDG.E.U16 R22, [R4.64] ;  /* 0x0000000804168981 */ /* 0x0004e2000c1e1500 */
[----:B-1----:R-:W-:Y:S02]  /*12de0*/  SHF.R.U32.HI R11, RZ, 0x4, R11 ;  /* 0x00000004ff0b7819 */ /* 0x002fe4000001160b */
[----:B0-----:R-:W-:Y:S02]  /*12df0*/  SHF.R.U32.HI R25, RZ, 0x4, R25 ;  /* 0x00000004ff197819 */ /* 0x001fe40000011619 */
[----:B------:R-:W-:Y:S02]  /*12e00*/  SGXT.U32 R11, R11, 0x3 ;  /* 0x000000030b0b781a */ /* 0x000fe40000000000 */
[----:B------:R-:W-:Y:S02]  /*12e10*/  SGXT.U32 R25, R25, 0x3 ;  /* 0x000000031919781a */ /* 0x000fe40000000000 */
[----:B------:R-:W-:Y:S02]  /*12e20*/  LOP3.LUT R11, R11, 0x50, RZ, 0xfc, !PT ;  /* 0x000000500b0b7812 */ /* 0x000fe400078efcff */
[----:B------:R-:W-:-:S02]  /*12e30*/  LOP3.LUT R25, R25, 0x58, RZ, 0xfc, !PT ;  /* 0x0000005819197812 */ /* 0x000fc400078efcff */
[----:B------:R-:W-:Y:S02]  /*12e40*/  ISETP.GE.AND P2, PT, R11, UR6, PT ;  /* 0x000000060b007c0c */ /* 0x000fe4000bf46270 */
[----:B------:R-:W4:Y:S01]  /*12e50*/  LDL R11, [R1+0xa60] ;  /* 0x000a6000010b7983 */ /* 0x000f220000100800 */
[----:B------:R-:W-:-:S03]  /*12e60*/  ISETP.GE.AND P3, PT, R25, UR6, PT ;  /* 0x0000000619007c0c */ /* 0x000fc6000bf66270 */
[----:B------:R0:W-:Y:S04]  /*12e70*/  STL [R1+0x28], R24 ;  /* 0x0000281801007387 */ /* 0x0001e80000100800 */
[----:B------:R-:W4:Y:S04]  /*12e80*/  LDL.LU R25, [R1+0x1488] ;  /* 0x0014880001197983 */ /* 0x000f280000300800 */
[----:B--2---:R-:W2:Y:S04]  /*12e90*/  LDL R4, [R1+0xa6c] ;  /* 0x000a6c0001047983 */ /* 0x004ea80000100800 */
[----:B---3--:R-:W-:Y:S04]  /*12ea0*/  STL [R1+0x24], R22 ;  /* 0x0000241601007387 */ /* 0x008fe80000100800 */
[----:B------:R-:W2:Y:S01]  /*12eb0*/  LDL R5, [R1+0xa70] ;  /* 0x000a700001057983 */ /* 0x000ea20000100800 */
[----:B------:R-:W-:-:S03]  /*12ec0*/  PRMT R23, RZ, 0x7610, R23 ;  /* 0x00007610ff177816 */ /* 0x000fc60000000017 */
[----:B0-----:R-:W0:Y:S01]  /*12ed0*/  S2R R24, SR_TID.X ;  /* 0x0000000000187919 */ /* 0x001e220000002100 */
[----:B--2---:R-:W-:-:S04]  /*12ee0*/  @!P1 LOP3.LUT R5, R5, R4, RZ, 0x3c, !PT ;  /* 0x0000000405059212 */ /* 0x004fc800078e3cff */
[----:B------:R-:W-:-:S04]  /*12ef0*/  @!P1 LOP3.LUT R4, R5, R4, RZ, 0x3c, !PT ;  /* 0x0000000405049212 */ /* 0x000fc800078e3cff */
[----:B------:R-:W-:-:S05]  /*12f00*/  @!P1 LOP3.LUT R5, R5, R4, RZ, 0x3c, !PT ;  /* 0x0000000405059212 */ /* 0x000fca00078e3cff */
[----:B------:R-:W2:Y:S01]  /*12f10*/  @!P1 LDG.E.U16 R23, [R4.64] ;  /* 0x0000000804179981 */ /* 0x000ea2000c1e1500 */
[----:B0-----:R-:W-:-:S04]  /*12f20*/  SHF.R.U32.HI R24, RZ, 0x4, R24 ;  /* 0x00000004ff187819 */ /* 0x001fc80000011618 */
[----:B------:R-:W-:-:S04]  /*12f30*/  SGXT.U32 R24, R24, 0x3 ;  /* 0x000000031818781a */ /* 0x000fc80000000000 */
[----:B------:R-:W-:-:S04]  /*12f40*/  LOP3.LUT R24, R24, 0x60, RZ, 0xfc, !PT ;  /* 0x0000006018187812 */ /* 0x000fc800078efcff */
[----:B------:R-:W-:Y:S02]  /*12f50*/  ISETP.GE.AND P0, PT, R24, UR6, PT ;  /* 0x0000000618007c0c */ /* 0x000fe4000bf06270 */
[----:B------:R-:W3:Y:S04]  /*12f60*/  LDL.LU R24, [R1+0x1484] ;  /* 0x0014840001187983 */ /* 0x000ee80000300800 */
[----:B--2---:R0:W-:Y:S04]  /*12f70*/  STL [R1+0x20], R23 ;  /* 0x0000201701007387 */ /* 0x0041e80000100800 */
[----:B0-----:R-:W2:Y:S04]  /*12f80*/  LDL.LU R23, [R1+0x1480] ;  /* 0x0014800001177983 */ /* 0x001ea80000300800 */
[----:B------:R-:W2:Y:S04]  /*12f90*/  LDL R4, [R1+0xa64] ;  /* 0x000a640001047983 */ /* 0x000ea80000100800 */
[----:B------:R-:W2:Y:S01]  /*12fa0*/  LDL R5, [R1+0xa68] ;  /* 0x000a680001057983 */ /* 0x000ea20000100800 */
[----:B------:R-:W-:-:S02]  /*12fb0*/  PRMT R21, RZ, 0x7610, R21 ;  /* 0x00007610ff157816 */ /* 0x000fc40000000015 */
[----:B------:R-:W-:Y:S02]  /*12fc0*/  PRMT R7, RZ, 0x7610, R7 ;  /* 0x00007610ff077816 */ /* 0x000fe40000000007 */
[----:B--2---:R-:W-:-:S04]  /*12fd0*/  @!P2 LOP3.LUT R5, R5, R4, RZ, 0x3c, !PT ;  /* 0x000000040505a212 */ /* 0x004fc800078e3cff */
[----:B------:R-:W-:-:S04]  /*12fe0*/  @!P2 LOP3.LUT R4, R5, R4, RZ, 0x3c, !PT ;  /* 0x000000040504a212 */ /* 0x000fc800078e3cff */
[----:B------:R-:W-:-:S05]  /*12ff0*/  @!P2 LOP3.LUT R5, R5, R4, RZ, 0x3c, !PT ;  /* 0x000000040505a212 */ /* 0x000fca00078e3cff */
[----:B------:R0:W2:Y:S04]  /*13000*/  @!P2 LDG.E.U16 R21, [R4.64] ;  /* 0x000000080415a981 */ /* 0x0000a8000c1e1500 */
[----:B0-----:R-:W0:Y:S01]  /*13010*/  S2R R5, SR_TID.X ;  /* 0x0000000000057919 */ /* 0x001e220000002100 */
[----:B----4-:R-:W-:Y:S01]  /*13020*/  @!P3 IMAD.MOV.U32 R4, RZ, RZ, R11 ;  /* 0x000000ffff04b224 */ /* 0x010fe200078e000b */
[----:B0-----:R-:W-:-:S04]  /*13030*/  SHF.R.U32.HI R5, RZ, 0x4, R5 ;  /* 0x00000004ff057819 */ /* 0x001fc80000011605 */
[----:B------:R-:W-:-:S04]  /*13040*/  SGXT.U32 R5, R5, 0x3 ;  /* 0x000000030505781a */ /* 0x000fc80000000000 */
[----:B------:R-:W-:-:S04]  /*13050*/  LOP3.LUT R5, R5, 0x70, RZ, 0xfc, !PT ;  /* 0x0000007005057812 */ /* 0x000fc800078efcff */
[----:B------:R-:W-:Y:S01]  /*13060*/  ISETP.GE.AND P2, PT, R5, UR6, PT ;  /* 0x0000000605007c0c */ /* 0x000fe2000bf46270 */
[----:B------:R-:W-:-:S05]  /*13070*/  @!P3 IMAD.MOV.U32 R5, RZ, RZ, R20 ;  /* 0x000000ffff05b224 */ /* 0x000fca00078e0014 */
[----:B------:R-:W4:Y:S04]  /*13080*/  @!P3 LDG.E.U16 R7, [R4.64] ;  /* 0x000000080407b981 */ /* 0x000f28000c1e1500 */
[----:B------:R-:W0:Y:S02]  /*13090*/  S2R R22, SR_TID.X ;  /* 0x0000000000167919 */ /* 0x000e240000002100 */
[----:B0-----:R-:W-:-:S04]  /*130a0*/  SHF.R.U32.HI R22, RZ, 0x4, R22 ;  /* 0x00000004ff167819 */ /* 0x001fc80000011616 */
[----:B------:R-:W-:-:S04]  /*130b0*/  SGXT.U32 R22, R22, 0x3 ;  /* 0x000000031616781a */ /* 0x000fc80000000000 */
[----:B------:R-:W-:-:S04]  /*130c0*/  LOP3.LUT R22, R22, 0x68, RZ, 0xfc, !PT ;  /* 0x0000006816167812 */ /* 0x000fc800078efcff */
[----:B------:R-:W-:Y:S02]  /*130d0*/  ISETP.GE.AND P1, PT, R22, UR6, PT ;  /* 0x0000000616007c0c */ /* 0x000fe4000bf26270 */
[----:B------:R-:W3:Y:S04]  /*130e0*/  LDL.LU R22, [R1+0x147c] ;  /* 0x00147c0001167983 */ /* 0x000ee80000300800 */
[----:B--2---:R0:W-:Y:S04]  /*130f0*/  STL [R1+0x1c], R21 ;  /* 0x00001c1501007387 */ /* 0x0041e80000100800 */
[----:B0-----:R-:W2:Y:S04]  /*13100*/  LDL.LU R21, [R1+0x1478] ;  /* 0x0014780001157983 */ /* 0x001ea80000300800 */
[----:B----4-:R0:W-:Y:S04]  /*13110*/  STL [R1+0x18], R7 ;  /* 0x0000180701007387 */ /* 0x0101e80000100800 */
[----:B------:R-:W4:Y:S04]  /*13120*/  LDL R4, [R1+0xa54] ;  /* 0x000a540001047983 */ /* 0x000f280000100800 */
[----:B------:R-:W4:Y:S04]  /*13130*/  LDL R5, [R1+0xa58] ;  /* 0x000a580001057983 */ /* 0x000f280000100800 */
[----:B0-----:R-:W0:Y:S01]  /*13140*/  S2R R7, SR_TID.X ;  /* 0x0000000000077919 */ /* 0x001e220000002100 */
[----:B------:R-:W-:-:S03]  /*13150*/  PRMT R10, RZ, 0x7610, R10 ;  /* 0x00007610ff0a7816 */ /* 0x000fc6000000000a */
[----:B------:R-:W2:Y:S01]  /*13160*/  LDL R11, [R1+0xa40] ;  /* 0x000a4000010b7983 */ /* 0x000ea20000100800 */
[----:B0-----:R-:W-:-:S04]  /*13170*/  LEA.HI R20, R7, 0x78, RZ, 0x1c ;  /* 0x0000007807147811 */ /* 0x001fc800078fe0ff */
[----:B------:R-:W-:Y:S02]  /*13180*/  ISETP.GE.AND P3, PT, R20, UR6, PT ;  /* 0x0000000614007c0c */ /* 0x000fe4000bf66270 */
[----:B------:R-:W2:Y:S01]  /*13190*/  LDL.LU R20, [R1+0x1474] ;  /* 0x0014740001147983 */ /* 0x000ea20000300800 */
[----:B----4-:R-:W-:-:S04]  /*131a0*/  @!P0 LOP3.LUT R5, R5, R4, RZ, 0x3c, !PT ;  /* 0x0000000405058212 */ /* 0x010fc800078e3cff */
[----:B------:R-:W-:-:S04]  /*131b0*/  @!P0 LOP3.LUT R4, R5, R4, RZ, 0x3c, !PT ;  /* 0x0000000405048212 */ /* 0x000fc800078e3cff */
[----:B------:R-:W-:-:S05]  /*131c0*/  @!P0 LOP3.LUT R5, R5, R4, RZ, 0x3c, !PT ;  /* 0x0000000405058212 */ /* 0x000fca00078e3cff */
[----:B------:R0:W4:Y:S04]  /*131d0*/  @!P0 LDG.E.U16 R10, [R4.64] ;  /* 0x00000008040a8981 */ /* 0x000128000c1e1500 */
[----:B0-----:R-:W2:Y:S04]  /*131e0*/  LDL R4, [R1+0xa4c] ;  /* 0x000a4c0001047983 */ /* 0x001ea80000100800 */
[----:B------:R-:W2:Y:S01]  /*131f0*/  LDL R5, [R1+0xa50] ;  /* 0x000a500001057983 */ /* 0x000ea20000100800 */
[----:B------:R-:W-:Y:S02]  /*13200*/  PRMT R19, RZ, 0x7610, R19 ;  /* 0x00007610ff137816 */ /* 0x000fe40000000013 */
[----:B--2---:R-:W-:-:S04]  /*13210*/  @!P1 LOP3.LUT R5, R5, R4, RZ, 0x3c, !PT ;  /* 0x0000000405059212 */ /* 0x004fc800078e3cff */
[----:B------:R-:W-:-:S04]  /*13220*/  @!P1 LOP3.LUT R4, R5, R4, RZ, 0x3c, !PT ;  /* 0x0000000405049212 */ /* 0x000fc800078e3cff */
[----:B------:R-:W-:-:S05]  /*13230*/  @!P1 LOP3.LUT R5, R5, R4, RZ, 0x3c, !PT ;  /* 0x0000000405059212 */ /* 0x000fca00078e3cff */
[----:B------:R-:W2:Y:S04]  /*13240*/  @!P1 LDG.E.U16 R19, [R4.64] ;  /* 0x0000000804139981 */ /* 0x000ea8000c1e1500 */
[----:B----4-:R0:W-:Y:S04]  /*13250*/  STL [R1+0x14], R10 ;  /* 0x0000140a01007387 */ /* 0x0101e80000100800 */
[----:B0-----:R-:W4:Y:S04]  /*13260*/  LDL R10, [R1+0xa38] ;  /* 0x000a3800010a7983 */ /* 0x001f280000100800 */
[----:B--2---:R0:W-:Y:S04]  /*13270*/  STL [R1+0x10], R19 ;  /* 0x0000101301007387 */ /* 0x0041e80000100800 */
[----:B------:R-:W2:Y:S04]  /*13280*/  LDL R4, [R1+0xa44] ;  /* 0x000a440001047983 */ /* 0x000ea80000100800 */
[----:B------:R-:W2:Y:S01]  /*13290*/  LDL R5, [R1+0xa48] ;  /* 0x000a480001057983 */ /* 0x000ea20000100800 */
[----:B------:R-:W-:-:S02]  /*132a0*/  PRMT R18, RZ, 0x7610, R18 ;  /* 0x00007610ff127816 */ /* 0x000fc40000000012 */
[----:B------:R-:W-:-:S04]  /*132b0*/  SHF.R.U32.HI R7, RZ, 0x4, R7 ;  /* 0x00000004ff077819 */ /* 0x000fc80000011607 */
[----:B------:R-:W-:-:S04]  /*132c0*/  SGXT.U32 R7, R7, 0x3 ;  /* 0x000000030707781a */ /* 0x000fc80000000000 */
[----:B------:R-:W-:-:S04]  /*132d0*/  LOP3.LUT R7, R7, 0x80, RZ, 0xfc, !PT ;  /* 0x0000008007077812 */ /* 0x000fc800078efcff */
[----:B------:R-:W-:Y:S02]  /*132e0*/  ISETP.GE.AND P0, PT, R7, UR6, PT ;  /* 0x0000000607007c0c */ /* 0x000fe4000bf06270 */
[----:B------:R-:W0:Y:S01]  /*132f0*/  S2R R7, SR_TID.X ;  /* 0x0000000000077919 */ /* 0x000e220000002100 */
        /* <DEDUP_REMOVED lines=11> */
[----:B------:R-:W2:Y:S01]  /*133b0*/  LDL R5, [R1+0xa3c] ;  /* 0x000a3c0001057983 */ /* 0x000ea20000100800 */
[----:B------:R-:W-:Y:S01]  /*133c0*/  PRMT R0, RZ, 0x7610, R0 ;  /* 0x00007610ff007816 */ /* 0x000fe20000000000 */
[----:B------:R-:W-:Y:S01]  /*133d0*/  @!P3 IMAD.MOV.U32 R4, RZ, RZ, R11 ;  /* 0x000000ffff04b224 */ /* 0x000fe200078e000b */
[----:B------:R-:W-:Y:S01]  /*133e0*/  SHF.R.U32.HI R7, RZ, 0x4, R7 ;  /* 0x00000004ff077819 */ /* 0x000fe20000011607 */
[----:B------:R-:W3:Y:S03]  /*133f0*/  LDL R11, [R1+0xa24] ;  /* 0x000a2400010b7983 */ /* 0x000ee60000100800 */
[----:B------:R-:W-:-:S04]  /*13400*/  SGXT.U32 R7, R7, 0x3 ;  /* 0x000000030707781a */ /* 0x000fc80000000000 */
[----:B------:R-:W-:-:S04]  /*13410*/  LOP3.LUT R7, R7, 0x90, RZ, 0xfc, !PT ;  /* 0x0000009007077812 */ /* 0x000fc800078efcff */
[----:B------:R-:W-:Y:S02]  /*13420*/  ISETP.GE.AND P2, PT, R7, UR6, PT ;  /* 0x0000000607007c0c */ /* 0x000fe4000bf46270 */
[----:B------:R-:W0:Y:S04]  /*13430*/  S2R R7, SR_TID.X ;  /* 0x0000000000077919 */ /* 0x000e280000002100 */
[----:B--2---:R1:W2:Y:S04]  /*13440*/  @!P3 LDG.E.U16 R0, [R4.64] ;  /* 0x000000080400b981 */ /* 0x0042a8000c1e1500 */
[----:B-1----:R-:W2:Y:S01]  /*13450*/  LDL R5, [R1+0xa34] ;  /* 0x000a340001057983 */ /* 0x002ea20000100800 */
[----:B0-----:R-:W-:-:S04]  /*13460*/  SHF.R.U32.HI R4, RZ, 0x4, R7 ;  /* 0x00000004ff047819 */ /* 0x001fc80000011607 */
[----:B------:R-:W-:-:S04]  /*13470*/  SGXT.U32 R4, R4, 0x3 ;  /* 0x000000030404781a */ /* 0x000fc80000000000 */
[----:B------:R-:W-:Y:S02]  /*13480*/  LOP3.LUT R4, R4, 0x98, RZ, 0xfc, !PT ;  /* 0x0000009804047812 */ /* 0x000fe400078efcff */
[----:B------:R-:W-:Y:S02]  /*13490*/  PRMT R9, RZ, 0x7610, R9 ;  /* 0x00007610ff097816 */ /* 0x000fe40000000009 */
[----:B------:R-:W-:Y:S01]  /*134a0*/  ISETP.GE.AND P3, PT, R4, UR6, PT ;  /* 0x0000000604007c0c */ /* 0x000fe2000bf66270 */
[----:B----4-:R-:W-:-:S05]  /*134b0*/  @!P0 IMAD.MOV.U32 R4, RZ, RZ, R10 ;  /* 0x000000ffff048224 */ /* 0x010fca00078e000a */
[----:B--2---:R0:W2:Y:S04]  /*134c0*/  @!P0 LDG.E.U16 R9, [R4.64] ;  /* 0x0000000804098981 */ /* 0x0040a8000c1e1500 */
[----:B------:R1:W-:Y:S04]  /*134d0*/  STL [R1+0x8], R0 ;  /* 0x0000080001007387 */ /* 0x0003e80000100800 */
[----:B------:R-:W4:Y:S04]  /*134e0*/  LDL R10, [R1+0xa1c] ;  /* 0x000a1c00010a7983 */ /* 0x000f280000100800 */
[----:B0-----:R-:W3:Y:S04]  /*134f0*/  LDL R4, [R1+0xa2c] ;  /* 0x000a2c0001047983 */ /* 0x001ee80000100800 */
[----:B------:R-:W3:Y:S04]  /*13500*/  LDL R5, [R1+0xa30] ;  /* 0x000a300001057983 */ /* 0x000ee80000100800 */
[----:B-1----:R-:W4:Y:S01]  /*13510*/  LDL R0, [R1+0xa28] ;  /* 0x000a280001007983 */ /* 0x002f220000100800 */
[----:B------:R-:W-:-:S02]  /*13520*/  SHF.R.U32.HI R7, RZ, 0x4, R7 ;  /* 0x00000004ff077819 */ /* 0x000fc40000011607 */
[----:B------:R-:W-:Y:S02]  /*13530*/  PRMT R28, RZ, 0x7610, R28 ;  /* 0x00007610ff1c7816 */ /* 0x000fe4000000001c */
[----:B------:R-:W-:-:S04]  /*13540*/  SGXT.U32 R7, R7, 0x3 ;  /* 0x000000030707781a */ /* 0x000fc80000000000 */
[----:B------:R-:W-:Y:S02]  /*13550*/  LOP3.LUT R7, R7, 0xa0, RZ, 0xfc, !PT ;  /* 0x000000a007077812 */ /* 0x000fe400078efcff */
[----:B------:R-:W-:Y:S02]  /*13560*/  PRMT R27, RZ, 0x7610, R27 ;  /* 0x00007610ff1b7816 */ /* 0x000fe4000000001b */
[----:B------:R-:W-:Y:S01]  /*13570*/  ISETP.GE.AND P0, PT, R7, UR6, PT ;  /* 0x0000000607007c0c */ /* 0x000fe2000bf06270 */
[----:B--2---:R0:W-:Y:S04]  /*13580*/  STL [R1+0x4], R9 ;  /* 0x0000040901007387 */ /* 0x0041e80000100800 */
[----:B------:R-:W2:Y:S04]  /*13590*/  LDL R7, [R1+0xa20] ;  /* 0x000a200001077983 */ /* 0x000ea80000100800 */
[----:B0-----:R-:W0:Y:S01]  /*135a0*/  S2R R9, SR_TID.X ;  /* 0x0000000000097919 */ /* 0x001e220000002100 */
[----:B---3--:R-:W-:-:S04]  /*135b0*/  @!P1 LOP3.LUT R5, R5, R4, RZ, 0x3c, !PT ;  /* 0x0000000405059212 */ /* 0x008fc800078e3cff */
[----:B------:R-:W-:-:S04]  /*135c0*/  @!P1 LOP3.LUT R4, R5, R4, RZ, 0x3c, !PT ;  /* 0x0000000405049212 */ /* 0x000fc800078e3cff */
[----:B------:R-:W-:-:S05]  /*135d0*/  @!P1 LOP3.LUT R5, R5, R4, RZ, 0x3c, !PT ;  /* 0x0000000405059212 */ /* 0x000fca00078e3cff */
[----:B------:R1:W3:Y:S01]  /*135e0*/  @!P1 LDG.E.U16 R28, [R4.64] ;  /* 0x00000008041c9981 */ /* 0x0002e2000c1e1500 */
[----:B0-----:R-:W-:-:S04]  /*135f0*/  SHF.R.U32.HI R9, RZ, 0x4, R9 ;  /* 0x00000004ff097819 */ /* 0x001fc80000011609 */
[----:B------:R-:W-:-:S04]  /*13600*/  SGXT.U32 R9, R9, 0x3 ;  /* 0x000000030909781a */ /* 0x000fc80000000000 */
[----:B-1----:R-:W-:Y:S01]  /*13610*/  LOP3.LUT R5, R9, 0xa8, RZ, 0xfc, !PT ;  /* 0x000000a809057812 */ /* 0x002fe200078efcff */
[----:B----4-:R-:W-:-:S03]  /*13620*/  @!P2 IMAD.MOV.U32 R4, RZ, RZ, R0 ;  /* 0x000000ffff04a224 */ /* 0x010fc600078e0000 */
[----:B------:R-:W-:Y:S01]  /*13630*/  ISETP.GE.AND P1, PT, R5, UR6, PT ;  /* 0x0000000605007c0c */ /* 0x000fe2000bf26270 */
[----:B------:R-:W-:-:S05]  /*13640*/  @!P2 IMAD.MOV.U32 R5, RZ, RZ, R11 ;  /* 0x000000ffff05a224 */ /* 0x000fca00078e000b */
[----:B------:R0:W4:Y:S04]  /*13650*/  @!P2 LDG.E.U16 R27, [R4.64] ;  /* 0x00000008041ba981 */ /* 0x000128000c1e1500 */
[----:B------:R-:W1:Y:S01]  /*13660*/  S2R R9, SR_TID.X ;  /* 0x0000000000097919 */ /* 0x000e620000002100 */
[----:B------:R-:W-:Y:S01]  /*13670*/  PRMT R26, RZ, 0x7610, R26 ;  /* 0x00007610ff1a7816 */ /* 0x000fe2000000001a */
[----:B0-----:R-:W-:Y:S01]  /*13680*/  @!P3 IMAD.MOV.U32 R5, RZ, RZ, R10 ;  /* 0x000000ffff05b224 */ /* 0x001fe200078e000a */
[----:B-1----:R-:W-:Y:S01]  /*13690*/  SHF.R.U32.HI R11, RZ, 0x4, R9 ;  /* 0x00000004ff0b7819 */ /* 0x002fe20000011609 */
[----:B--2---:R-:W-:-:S05]  /*136a0*/  @!P3 IMAD.MOV.U32 R4, RZ, RZ, R7 ;  /* 0x000000ffff04b224 */ /* 0x004fca00078e0007 */
[----:B------:R0:W2:Y:S04]  /*136b0*/  @!P3 LDG.E.U16 R26, [R4.64] ;  /* 0x00000008041ab981 */ /* 0x0000a8000c1e1500 */
[----:B---3--:R-:W-:Y:S04]  /*136c0*/  STL [R1+0x1338], R28 ;  /* 0x0013381c01007387 */ /* 0x008fe80000100800 */
[----:B------:R-:W-:Y:S04]  /*136d0*/  STL [R1+0x133c], R28 ;  /* 0x00133c1c01007387 */ /* 0x000fe80000100800 */
[----:B------:R-:W-:Y:S04]  /*136e0*/  STL [R1+0x1378], R28 ;  /* 0x0013781c01007387 */ /* 0x000fe80000100800 */
[----:B------:R-:W-:Y:S04]  /*136f0*/  STL [R1+0x137c], R28 ;  /* 0x00137c1c01007387 */ /* 0x000fe80000100800 */
[----:B------:R-:W3:Y:S04]  /*13700*/  LDL R9, [R1+0xa0c] ;  /* 0x000a0c0001097983 */ /* 0x000ee80000100800 */
[----:B------:R-:W3:Y:S04]  /*13710*/  LDL R0, [R1+0xa10] ;  /* 0x000a100001007983 */ /* 0x000ee80000100800 */
[----:B----4-:R-:W-:Y:S04]  /*13720*/  STL [R1+0x1340], R27 ;  /* 0x0013401b01007387 */ /* 0x010fe80000100800 */
[----:B------:R-:W-:Y:S04]  /*13730*/  STL [R1+0x1344], R27 ;  /* 0x0013441b01007387 */ /* 0x000fe80000100800 */
[----:B0-----:R-:W4:Y:S04]  /*13740*/  LDL R4, [R1+0xa14] ;  /* 0x000a140001047983 */ /* 0x001f280000100800 */
[----:B------:R-:W4:Y:S01]  /*13750*/  LDL R5, [R1+0xa18] ;  /* 0x000a180001057983 */ /* 0x000f220000100800 */
[----:B------:R-:W-:-:S03]  /*13760*/  PRMT R25, RZ, 0x7610, R25 ;  /* 0x00007610ff197816 */ /* 0x000fc60000000019 */
[----:B------:R-:W0:Y:S01]  /*13770*/  S2R R7, SR_TID.X ;  /* 0x0000000000077919 */ /* 0x000e220000002100 */
[----:B------:R-:W-:-:S04]  /*13780*/  SGXT.U32 R11, R11, 0x3 ;  /* 0x000000030b0b781a */ /* 0x000fc80000000000 */
[----:B------:R-:W-:-:S04]  /*13790*/  LOP3.LUT R11, R11, 0xb0, RZ, 0xfc, !PT ;  /* 0x000000b00b0b7812 */ /* 0x000fc800078efcff */
[----:B------:R-:W-:Y:S02]  /*137a0*/  ISETP.GE.AND P2, PT, R11, UR6, PT ;  /* 0x000000060b007c0c */ /* 0x000fe4000bf46270 */
[----:B0-----:R-:W-:-:S04]  /*137b0*/  LEA.HI R7, R7, 0xb8, RZ, 0x1c ;  /* 0x000000b807077811 */ /* 0x001fc800078fe0ff */
[----:B------:R-:W-:Y:S01]  /*137c0*/  ISETP.GE.AND P3, PT, R7, UR6, PT ;  /* 0x0000000607007c0c */ /* 0x000fe2000bf66270 */
[----:B--2---:R-:W-:Y:S04]  /*137d0*/  STL [R1+0x1348], R26 ;  /* 0x0013481a01007387 */ /* 0x004fe80000100800 */
[----:B------:R-:W-:Y:S04]  /*137e0*/  STL [R1+0x134c], R26 ;  /* 0x00134c1a01007387 */ /* 0x000fe80000100800 */
[----:B------:R-:W2:Y:S04]  /*137f0*/  LDL R11, [R1+0xa04] ;  /* 0x000a0400010b7983 */ /* 0x000ea80000100800 */
[----:B------:R-:W2:Y:S01]  /*13800*/  LDL R7, [R1+0xa08] ;  /* 0x000a080001077983 */ /* 0x000ea20000100800 */
[----:B----4-:R-:W-:-:S04]  /*13810*/  @!P0 LOP3.LUT R5, R5, R4, RZ, 0x3c, !PT ;  /* 0x0000000405058212 */ /* 0x010fc800078e3cff */
[----:B------:R-:W-:-:S04]  /*13820*/  @!P0 LOP3.LUT R4, R5, R4, RZ, 0x3c, !PT ;  /* 0x0000000405048212 */ /* 0x000fc800078e3cff */
[----:B------:R-:W-:-:S05]  /*13830*/  @!P0 LOP3.LUT R5, R5, R4, RZ, 0x3c, !PT ;  /* 0x0000000405058212 */ /* 0x000fca00078e3cff */
[----:B------:R3:W4:Y:S04]  /*13840*/  @!P0 LDG.E.U16 R25, [R4.64] ;  /* 0x0000000804198981 */ /* 0x000728000c1e1500 */
[----:B------:R-:W0:Y:S01]  /*13850*/  S2R R10, SR_TID.X ;  /* 0x00000000000a7919 */ /* 0x000e220000002100 */
[----:B---3--:R-:W-:Y:S01]  /*13860*/  @!P1 IMAD.MOV.U32 R4, RZ, RZ, R0 ;  /* 0x000000ffff049224 */ /* 0x008fe200078e0000 */
[----:B0-----:R-:W-:-:S04]  /*13870*/  SHF.R.U32.HI R10, RZ, 0x4, R10 ;  /* 0x00000004ff0a7819 */ /* 0x001fc8000001160a */
[----:B------:R-:W-:-:S04]  /*13880*/  SGXT.U32 R10, R10, 0x3 ;  /* 0x000000030a0a781a */ /* 0x000fc80000000000 */
[----:B------:R-:W-:-:S04]  /*13890*/  LOP3.LUT R5, R10, 0xc0, RZ, 0xfc, !PT ;  /* 0x000000c00a057812 */ /* 0x000fc800078efcff */
[----:B------:R-:W-:Y:S01]  /*138a0*/  ISETP.GE.AND P0, PT, R5, UR6, PT ;  /* 0x0000000605007c0c */ /* 0x000fe2000bf06270 */
[----:B------:R-:W-:Y:S01]  /*138b0*/  @!P1 IMAD.MOV.U32 R5, RZ, RZ, R9 ;  /* 0x000000ffff059224 */ /* 0x000fe200078e0009 */
[----:B------:R-:W0:Y:S01]  /*138c0*/  S2R R10, SR_TID.X ;  /* 0x00000000000a7919 */ /* 0x000e220000002100 */
[----:B------:R-:W-:-:S06]  /*138d0*/  PRMT R24, RZ, 0x7610, R24 ;  /* 0x00007610ff187816 */ /* 0x000fcc0000000018 */
[----:B------:R1:W3:Y:S01]  /*138e0*/  @!P1 LDG.E.U16 R24, [R4.64] ;  /* 0x0000000804189981 */ /* 0x0002e2000c1e1500 */
[----:B------:R-:W-:Y:S02]  /*138f0*/  PRMT R23, RZ, 0x7610, R23 ;  /* 0x00007610ff177816 */ /* 0x000fe40000000017 */
[----:B0-----:R-:W-:-:S04]  /*13900*/  SHF.R.U32.HI R10, RZ, 0x4, R10 ;  /* 0x00000004ff0a7819 */ /* 0x001fc8000001160a */
[----:B------:R-:W-:-:S04]  /*13910*/  SGXT.U32 R10, R10, 0x3 ;  /* 0x000000030a0a781a */ /* 0x000fc80000000000 */
[----:B-1----:R-:W-:-:S04]  /*13920*/  LOP3.LUT R5, R10, 0xc8, RZ, 0xfc, !PT ;  /* 0x000000c80a057812 */ /* 0x002fc800078efcff */
[----:B------:R-:W-:Y:S01]  /*13930*/  ISETP.GE.AND P1, PT, R5, UR6, PT ;  /* 0x0000000605007c0c */ /* 0x000fe2000bf26270 */
[----:B--2---:R-:W-:Y:S02]  /*13940*/  @!P2 IMAD.MOV.U32 R5, RZ, RZ, R11 ;  /* 0x000000ffff05a224 */ /* 0x004fe400078e000b */
[----:B------:R-:W-:-:S05]  /*13950*/  @!P2 IMAD.MOV.U32 R4, RZ, RZ, R7 ;  /* 0x000000ffff04a224 */ /* 0x000fca00078e0007 */
[----:B------:R-:W2:Y:S04]  /*13960*/  @!P2 LDG.E.U16 R23, [R4.64] ;  /* 0x000000080417a981 */ /* 0x000ea8000c1e1500 */
[----:B----4-:R-:W-:Y:S04]  /*13970*/  STL [R1+0x1350], R25 ;  /* 0x0013501901007387 */ /* 0x010fe80000100800 */
[----:B------:R-:W-:Y:S04]  /*13980*/  STL [R1+0x1354], R25 ;  /* 0x0013541901007387 */ /* 0x000fe80000100800 */
[----:B------:R-:W4:Y:S04]  /*13990*/  LDL R9, [R1+0x9fc] ;  /* 0x0009fc0001097983 */ /* 0x000f280000100800 */
[----:B------:R-:W4:Y:S01]  /*139a0*/  LDL R0, [R1+0xa00] ;  /* 0x000a000001007983 */ /* 0x000f220000100800 */
[----:B------:R-:W-:-:S03]  /*139b0*/  PRMT R22, RZ, 0x7610, R22 ;  /* 0x00007610ff167816 */ /* 0x000fc60000000016 */
[----:B---3--:R-:W-:Y:S04]  /*139c0*/  STL [R1+0x1358], R24 ;  /* 0x0013581801007387 */ /* 0x008fe80000100800 */
[----:B------:R-:W-:Y:S04]  /*139d0*/  STL [R1+0x135c], R24 ;  /* 0x00135c1801007387 */ /* 0x000fe80000100800 */
[----:B------:R-:W3:Y:S04]  /*139e0*/  LDL R7, [R1+0x9f8] ;  /* 0x0009f80001077983 */ /* 0x000ee80000100800 */
[----:B--2---:R-:W-:Y:S04]  /*139f0*/  STL [R1+0x1360], R23 ;  /* 0x0013601701007387 */ /* 0x004fe80000100800 */
[----:B------:R-:W-:Y:S04]  /*13a00*/  STL [R1+0x1364], R23 ;  /* 0x0013641701007387 */ /* 0x000fe80000100800 */
[----:B------:R-:W0:Y:S01]  /*13a10*/  S2R R10, SR_TID.X ;  /* 0x00000000000a7919 */ /* 0x000e220000002100 */
[----:B------:R-:W-:-:S03]  /*13a20*/  SHF.R.U32.HI R8, RZ, 0x4, R8 ;  /* 0x00000004ff087819 */ /* 0x000fc60000011608 */
[----:B------:R-:W2:Y:S01]  /*13a30*/  LDL R11, [R1+0x9ec] ;  /* 0x0009ec00010b7983 */ /* 0x000ea20000100800 */
[----:B----4-:R-:W-:Y:S02]  /*13a40*/  @!P3 IMAD.MOV.U32 R5, RZ, RZ, R9 ;  /* 0x000000ffff05b224 */ /* 0x010fe400078e0009 */
[----:B------:R-:W-:-:S05]  /*13a50*/  @!P3 IMAD.MOV.U32 R4, RZ, RZ, R0 ;  /* 0x000000ffff04b224 */ /* 0x000fca00078e0000 */
[----:B------:R1:W4:Y:S04]  /*13a60*/  @!P3 LDG.E.U16 R22, [R4.64] ;  /* 0x000000080416b981 */ /* 0x000328000c1e1500 */
[----:B-1----:R-:W2:Y:S01]  /*13a70*/  LDL R5, [R1+0x9f4] ;  /* 0x0009f40001057983 */ /* 0x002ea20000100800 */
[----:B0-----:R-:W-:-:S04]  /*13a80*/  SHF.R.U32.HI R10, RZ, 0x4, R10 ;  /* 0x00000004ff0a7819 */ /* 0x001fc8000001160a */
[----:B------:R-:W-:-:S04]  /*13a90*/  SGXT.U32 R10, R10, 0x3 ;  /* 0x000000030a0a781a */ /* 0x000fc80000000000 */
[----:B------:R-:W-:Y:S02]  /*13aa0*/  LOP3.LUT R10, R10, 0xd0, RZ, 0xfc, !PT ;  /* 0x000000d00a0a7812 */ /* 0x000fe400078efcff */
[----:B------:R-:W-:Y:S02]  /*13ab0*/  SGXT.U32 R8, R8, 0x3 ;  /* 0x000000030808781a */ /* 0x000fe40000000000 */
[----:B------:R-:W-:Y:S02]  /*13ac0*/  ISETP.GE.AND P2, PT, R10, UR6, PT ;  /* 0x000000060a007c0c */ /* 0x000fe4000bf46270 */
[----:B------:R-:W2:Y:S01]  /*13ad0*/  LDL R10, [R1+0x9f0] ;  /* 0x0009f000010a7983 */ /* 0x000ea20000100800 */
[----:B------:R-:W-:Y:S02]  /*13ae0*/  LOP3.LUT R0, R8, 0xd8, RZ, 0xfc, !PT ;  /* 0x000000d808007812 */ /* 0x000fe400078efcff */
[----:B------:R-:W-:Y:S01]  /*13af0*/  PRMT R21, RZ, 0x7610, R21 ;  /* 0x00007610ff157816 */ /* 0x000fe20000000015 */
[----:B---3--:R-:W-:Y:S01]  /*13b00*/  @!P0 IMAD.MOV.U32 R4, RZ, RZ, R7 ;  /* 0x000000ffff048224 */ /* 0x008fe200078e0007 */
[----:B----4-:R-:W-:Y:S04]  /*13b10*/  STL [R1+0x1368], R22 ;  /* 0x0013681601007387 */ /* 0x010fe80000100800 */
[----:B------:R-:W-:Y:S04]  /*13b20*/  STL [R1+0x136c], R22 ;  /* 0x00136c1601007387 */ /* 0x000fe80000100800 */
[----:B------:R-:W3:Y:S04]  /*13b30*/  LDL R9, [R1+0x9e4] ;  /* 0x0009e40001097983 */ /* 0x000ee80000100800 */
[----:B------:R-:W4:Y:S04]  /*13b40*/  LDL R8, [R1+0x9e8] ;  /* 0x0009e80001087983 */ /* 0x000f280000100800 */
[----:B--2---:R0:W2:Y:S04]  /*13b50*/  @!P0 LDG.E.U16 R21, [R4.64] ;  /* 0x0000000804158981 */ /* 0x0040a8000c1e1500 */
[----:B0-----:R-:W0:Y:S01]  /*13b60*/  S2R R5, SR_TID.X ;  /* 0x0000000000057919 */ /* 0x001e220000002100 */
[----:B------:R-:W-:Y:S01]  /*13b70*/  PRMT R20, RZ, 0x7610, R20 ;  /* 0x00007610ff147816 */ /* 0x000fe20000000014 */
[----:B------:R-:W-:Y:S01]  /*13b80*/  @!P1 IMAD.MOV.U32 R4, RZ, RZ, R10 ;  /* 0x000000ffff049224 */ /* 0x000fe200078e000a */
[----:B------:R-:W-:-:S02]  /*13b90*/  PRMT R19, RZ, 0x7610, R19 ;  /* 0x00007610ff137816 */ /* 0x000fc40000000013 */
[----:B0-----:R-:W-:-:S04]  /*13ba0*/  SHF.R.U32.HI R5, RZ, 0x4, R5 ;  /* 0x00000004ff057819 */ /* 0x001fc80000011605 */
[----:B------:R-:W-:-:S04]  /*13bb0*/  SGXT.U32 R5, R5, 0x3 ;  /* 0x000000030505781a */ /* 0x000fc80000000000 */
[----:B------:R-:W-:-:S04]  /*13bc0*/  LOP3.LUT R5, R5, 0xe0, RZ, 0xfc, !PT ;  /* 0x000000e005057812 */ /* 0x000fc800078efcff */
[----:B------:R-:W-:Y:S01]  /*13bd0*/  ISETP.GE.AND P0, PT, R5, UR6, PT ;  /* 0x0000000605007c0c */ /* 0x000fe2000bf06270 */
[----:B------:R-:W-:-:S05]  /*13be0*/  @!P1 IMAD.MOV.U32 R5, RZ, RZ, R11 ;  /* 0x000000ffff059224 */ /* 0x000fca00078e000b */
[----:B------:R3:W2:Y:S01]  /*13bf0*/  @!P1 LDG.E.U16 R20, [R4.64] ;  /* 0x0000000804149981 */ /* 0x0006a2000c1e1500 */
[----:B------:R-:W-:-:S03]  /*13c00*/  ISETP.GE.AND P3, PT, R0, UR6, PT ;  /* 0x0000000600007c0c */ /* 0x000fc6000bf66270 */
[----:B------:R-:W2:Y:S04]  /*13c10*/  LDL.LU R0, [R1+0x9d4] ;  /* 0x0009d40001007983 */ /* 0x000ea80000300800 */
[----:B------:R-:W2:Y:S01]  /*13c20*/  LDL R7, [R1+0x9e0] ;  /* 0x0009e00001077983 */ /* 0x000ea20000100800 */
[----:B---3--:R-:W-:Y:S02]  /*13c30*/  @!P2 IMAD.MOV.U32 R5, RZ, RZ, R9 ;  /* 0x000000ffff05a224 */ /* 0x008fe400078e0009 */
[----:B----4-:R-:W-:-:S05]  /*13c40*/  @!P2 IMAD.MOV.U32 R4, RZ, RZ, R8 ;  /* 0x000000ffff04a224 */ /* 0x010fca00078e0008 */
[----:B------:R0:W3:Y:S04]  /*13c50*/  @!P2 LDG.E.U16 R19, [R4.64] ;  /* 0x000000080413a981 */ /* 0x0000e8000c1e1500 */
[----:B0-----:R-:W0:Y:S04]  /*13c60*/  S2R R5, SR_TID.X ;  /* 0x0000000000057919 */ /* 0x001e280000002100 */
[----:B--2---:R-:W-:Y:S04]  /*13c70*/  STL [R1+0x1370], R21 ;  /* 0x0013701501007387 */ /* 0x004fe80000100800 */
[----:B------:R-:W-:Y:S04]  /*13c80*/  STL [R1+0x1374], R21 ;  /* 0x0013741501007387 */ /* 0x000fe80000100800 */
[----:B------:R-:W1:Y:S01]  /*13c90*/  S2R R9, SR_TID.X ;  /* 0x0000000000097919 */ /* 0x000e620000002100 */
[----:B------:R-:W-:-:S02]  /*13ca0*/  PRMT R18, RZ, 0x7610, R18 ;  /* 0x00007610ff127816 */ /* 0x000fc40000000012 */
[----:B------:R-:W-:Y:S01]  /*13cb0*/  LOP3.LUT R10, R6, 0xe8, RZ, 0xfc, !PT ;  /* 0x000000e8060a7812 */ /* 0x000fe200078efcff */
[----:B------:R-:W2:Y:S01]  /*13cc0*/  LDL R11, [R1+0x9cc] ;  /* 0x0009cc00010b7983 */ /* 0x000ea20000100800 */
[----:B0-----:R-:W-:-:S03]  /*13cd0*/  SHF.R.U32.HI R5, RZ, 0x4, R5 ;  /* 0x00000004ff057819 */ /* 0x001fc60000011605 */
[----:B------:R-:W4:Y:S01]  /*13ce0*/  LDL R6, [R1+0x9d8] ;  /* 0x0009d80001067983 */ /* 0x000f220000100800 */
[----:B------:R-:W-:-:S03]  /*13cf0*/  SGXT.U32 R5, R5, 0x3 ;  /* 0x000000030505781a */ /* 0x000fc60000000000 */
[----:B------:R-:W2:Y:S01]  /*13d00*/  LDL R8, [R1+0x9c4] ;  /* 0x0009c40001087983 */ /* 0x000ea20000100800 */
[----:B------:R-:W-:-:S03]  /*13d10*/  LOP3.LUT R4, R5, 0xf0, RZ, 0xfc, !PT ;  /* 0x000000f005047812 */ /* 0x000fc600078efcff */
[----:B------:R-:W2:Y:S01]  /*13d20*/  LDL R5, [R1+0x9dc] ;  /* 0x0009dc0001057983 */ /* 0x000ea20000100800 */
[----:B------:R-:W-:Y:S02]  /*13d30*/  ISETP.GE.AND P2, PT, R4, UR6, PT ;  /* 0x0000000604007c0c */ /* 0x000fe4000bf46270 */
[----:B------:R-:W-:Y:S02]  /*13d40*/  ISETP.GE.AND P1, PT, R10, UR6, PT ;  /* 0x000000060a007c0c */ /* 0x000fe4000bf26270 */
[----:B------:R-:W3:Y:S01]  /*13d50*/  LDL R10, [R1+0x9d0] ;  /* 0x0009d000010a7983 */ /* 0x000ee20000100800 */
[----:B------:R-:W-:Y:S01]  /*13d60*/  @!P3 IMAD.MOV.U32 R4, RZ, RZ, R7 ;  /* 0x000000ffff04b224 */ /* 0x000fe200078e0007 */
[----:B-1----:R-:W-:Y:S02]  /*13d70*/  LEA.HI R7, R9, 0xf8, RZ, 0x1c ;  /* 0x000000f809077811 */ /* 0x002fe400078fe0ff */
[----:B------:R0:W-:Y:S04]  /*13d80*/  STL [R1+0xd38], R0 ;  /* 0x000d380001007387 */ /* 0x0001e80000100800 */
[----:B--2---:R1:W2:Y:S01]  /*13d90*/  @!P3 LDG.E.U16 R18, [R4.64] ;  /* 0x000000080412b981 */ /* 0x0042a2000c1e1500 */
[----:B------:R-:W-:Y:S01]  /*13da0*/  ISETP.GE.AND P3, PT, R7, UR6, PT ;  /* 0x0000000607007c0c */ /* 0x000fe2000bf66270 */
[----:B------:R-:W-:-:S02]  /*13db0*/  @!P0 IMAD.MOV.U32 R7, RZ, RZ, R0 ;  /* 0x000000ffff078224 */ /* 0x000fc400078e0000 */
[----:B0-----:R-:W2:Y:S01]  /*13dc0*/  LDL.LU R0, [R1+0x9c8] ;  /* 0x0009c80001007983 */ /* 0x001ea20000300800 */
[----:B------:R-:W-:-:S06]  /*13dd0*/  PRMT R3, RZ, 0x7610, R3 ;  /* 0x00007610ff037816 */ /* 0x000fcc0000000003 */
[----:B----4-:R3:W4:Y:S02]  /*13de0*/  @!P0 LDG.E.U16 R3, [R6.64] ;  /* 0x0000000806038981 */ /* 0x010724000c1e1500 */
[----:B---3--:R-:W-:Y:S02]  /*13df0*/  @!P1 IMAD.MOV.U32 R6, RZ, RZ, R10 ;  /* 0x000000ffff069224 */ /* 0x008fe400078e000a */
[----:B------:R-:W-:Y:S01]  /*13e00*/  @!P1 IMAD.MOV.U32 R7, RZ, RZ, R11 ;  /* 0x000000ffff079224 */ /* 0x000fe200078e000b */
[----:B------:R-:W3:Y:S04]  /*13e10*/  LDL R10, [R1+0x9b8] ;  /* 0x0009b800010a7983 */ /* 0x000ee80000100800 */
[----:B------:R-:W3:Y:S01]  /*13e20*/  LDL R11, [R1+0x9b4] ;  /* 0x0009b400010b7983 */ /* 0x000ee20000100800 */
[----:B------:R-:W-:-:S04]  /*13e30*/  LOP3.LUT R9, R9, 0x7f, RZ, 0xc0, !PT ;  /* 0x0000007f09097812 */ /* 0x000fc800078ec0ff */
[C---:B------:R-:W-:Y:S02]  /*13e40*/  ISETP.GE.AND P4, PT, R9.reuse, UR6, PT ;  /* 0x0000000609007c0c */ /* 0x040fe4000bf86270 */
[----:B------:R-:W-:Y:S02]  /*13e50*/  LOP3.LUT R9, R9, 0x80, RZ, 0xfc, !PT ;  /* 0x0000008009097812 */ /* 0x000fe400078efcff */
[----:B-1----:R-:W-:Y:S02]  /*13e60*/  PRMT R5, RZ, 0x7610, R5 ;  /* 0x00007610ff057816 */ /* 0x002fe40000000005 */
[----:B------:R-:W-:Y:S01]  /*13e70*/  ISETP.GE.AND P0, PT, R9, UR6, PT ;  /* 0x0000000609007c0c */ /* 0x000fe2000bf06270 */
[----:B------:R-:W-:Y:S01]  /*13e80*/  @!P2 IMAD.MOV.U32 R9, RZ, RZ, R8 ;  /* 0x000000ffff09a224 */ /* 0x000fe200078e0008 */
[----:B--2---:R-:W-:Y:S04]  /*13e90*/  STL [R1+0xd50], R0 ;  /* 0x000d500001007387 */ /* 0x004fe80000100800 */
        /* <DEDUP_REMOVED lines=19> */
[----:B------:R-:W-:-:S03]  /*13fd0*/  @!P2 IMAD.MOV.U32 R8, RZ, RZ, R0 ;  /* 0x000000ffff08a224 */ /* 0x000fc600078e0000 */
        /* <DEDUP_REMOVED lines=9> */
[----:B------:R0:W2:Y:S04]  /*14070*/  @!P2 LDG.E.U16 R5, [R8.64] ;  /* 0x000000080805a981 */ /* 0x0000a8000c1e1500 */
[----:B0-----:R-:W2:Y:S04]  /*14080*/  LDL R8, [R1+0x9bc] ;  /* 0x0009bc0001087983 */ /* 0x001ea80000100800 */
[----:B------:R-:W2:Y:S01]  /*14090*/  LDL R9, [R1+0x9c0] ;  /* 0x0009c00001097983 */ /* 0x000ea20000100800 */
[----:B------:R-:W-:-:S06]  /*140a0*/  PRMT R4, RZ, 0x7610, R4 ;  /* 0x00007610ff047816 */ /* 0x000fcc0000000004 */
[----:B------:R0:W3:Y:S02]  /*140b0*/  @!P1 LDG.E.U16 R4, [R6.64] ;  /* 0x0000000806049981 */ /* 0x0000e4000c1e1500 */
[----:B0-----:R-:W-:Y:S02]  /*140c0*/  PRMT R6, RZ, 0x7610, R6 ;  /* 0x00007610ff067816 */ /* 0x001fe40000000006 */
[----:B--2---:R-:W-:-:S04]  /*140d0*/  @!P3 LOP3.LUT R9, R9, R8, RZ, 0x3c, !PT ;  /* 0x000000080909b212 */ /* 0x004fc800078e3cff */
[----:B------:R-:W-:-:S04]  /*140e0*/  @!P3 LOP3.LUT R8, R9, R8, RZ, 0x3c, !PT ;  /* 0x000000080908b212 */ /* 0x000fc800078e3cff */
[----:B------:R-:W-:-:S05]  /*140f0*/  @!P3 LOP3.LUT R9, R9, R8, RZ, 0x3c, !PT ;  /* 0x000000080909b212 */ /* 0x000fca00078e3cff */
[----:B------:R0:W2:Y:S04]  /*14100*/  @!P3 LDG.E.U16 R6, [R8.64] ;  /* 0x000000080806b981 */ /* 0x0000a8000c1e1500 */
[----:B0-----:R-:W2:Y:S04]  /*14110*/  LDL R8, [R1+0xb30] ;  /* 0x000b300001087983 */ /* 0x001ea80000100800 */
[----:B------:R-:W2:Y:S01]  /*14120*/  LDL R9, [R1+0xb3c] ;  /* 0x000b3c0001097983 */ /* 0x000ea20000100800 */
[----:B------:R-:W-:-:S03]  /*14130*/  PRMT R29, RZ, 0x7610, R29 ;  /* 0x00007610ff1d7816 */ /* 0x000fc6000000001d */
[----:B------:R-:W-:Y:S01]  /*14140*/  BAR.SYNC.DEFER_BLOCKING 0x0 ;  /* 0x0000000000007b1d */ /* 0x000fe20000010000 */
[----:B--2---:R-:W-:-:S04]  /*14150*/  @!P4 LOP3.LUT R9, R9, R8, RZ, 0x3c, !PT ;  /* 0x000000080909c212 */ /* 0x004fc800078e3cff */
[----:B------:R-:W-:-:S04]  /*14160*/  @!P4 LOP3.LUT R8, R9, R8, RZ, 0x3c, !PT ;  /* 0x000000080908c212 */ /* 0x000fc800078e3cff */
[----:B------:R-:W-:-:S05]  /*14170*/  @!P4 LOP3.LUT R9, R9, R8, RZ, 0x3c, !PT ;  /* 0x000000080909c212 */ /* 0x000fca00078e3cff */
[----:B------:R-:W2:Y:S01]  /*14180*/  @!P4 LDG.E.U16 R29, [R8.64] ;  /* 0x00000008081dc981 */ /* 0x000ea2000c1e1500 */
[----:B------:R-:W-:-:S06]  /*14190*/  PRMT R7, RZ, 0x7610, R7 ;  /* 0x00007610ff077816 */ /* 0x000fcc0000000007 */
[----:B---3--:R0:W3:Y:S04]  /*141a0*/  @!P4 LDG.E.U16 R7, [R10.64] ;  /* 0x000000080a07c981 */ /* 0x0080e8000c1e1500 */
[----:B--2---:R1:W-:Y:S04]  /*141b0*/  STL [R1+0x1fc], R29 ;  /* 0x0001fc1d01007387 */ /* 0x0043e80000100800 */
[----:B-1----:R-:W2:Y:S04]  /*141c0*/  LDL.LU R29, [R1+0x1468] ;  /* 0x00146800011d7983 */ /* 0x002ea80000300800 */
[----:B0-----:R-:W2:Y:S04]  /*141d0*/  LDL R10, [R1+0x9ac] ;  /* 0x0009ac00010a7983 */ /* 0x001ea80000100800 */
[----:B------:R-:W2:Y:S01]  /*141e0*/  LDL R11, [R1+0x9b0] ;  /* 0x0009b000010b7983 */ /* 0x000ea20000100800 */
[----:B------:R-:W-:-:S02]  /*141f0*/  PRMT R8, RZ, 0x7610, R8 ;  /* 0x00007610ff087816 */ /* 0x000fc40000000008 */
[----:B--2---:R-:W-:-:S04]  /*14200*/  @!P0 LOP3.LUT R11, R11, R10, RZ, 0x3c, !PT ;  /* 0x0000000a0b0b8212 */ /* 0x004fc800078e3cff */
[----:B------:R-:W-:-:S04]  /*14210*/  @!P0 LOP3.LUT R10, R11, R10, RZ, 0x3c, !PT ;  /* 0x0000000a0b0a8212 */ /* 0x000fc800078e3cff */
[----:B------:R-:W-:-:S05]  /*14220*/  @!P0 LOP3.LUT R11, R11, R10, RZ, 0x3c, !PT ;  /* 0x0000000a0b0b8212 */ /* 0x000fca00078e3cff */
[----:B------:R0:W2:Y:S04]  /*14230*/  @!P0 LDG.E.U16 R8, [R10.64] ;  /* 0x000000080a088981 */ /* 0x0000a8000c1e1500 */
[----:B0-----:R-:W2:Y:S04]  /*14240*/  LDL R10, [R1+0x934] ;  /* 0x00093400010a7983 */ /* 0x001ea80000100800 */
[----:B------:R-:W2:Y:S01]  /*14250*/  LDL R11, [R1+0x938] ;  /* 0x00093800010b7983 */ /* 0x000ea20000100800 */
[----:B------:R-:W-:Y:S02]  /*14260*/  PRMT R9, RZ, 0x7610, R9 ;  /* 0x00007610ff097816 */ /* 0x000fe40000000009 */
        /* <DEDUP_REMOVED lines=10> */
[----:B------:R-:W2:Y:S04]  /*14310*/  @!P0 LDG.E.U16 R29, [R10.64] ;  /* 0x000000080a1d8981 */ /* 0x000ea8000c1e1500 */
[----:B--2---:R0:W-:Y:S04]  /*14320*/  STL [R1+0x2c], R29 ;  /* 0x00002c1d01007387 */ /* 0x0041e80000100800 */
[----:B0-----:R-:W2:Y:S04]  /*14330*/  LDL.LU R29, [R1+0x1464] ;  /* 0x00146400011d7983 */ /* 0x001ea80000300800 */
[----:B------:R-:W2:Y:S04]  /*14340*/  LDL R10, [R1+0x8b4] ;  /* 0x0008b400010a7983 */ /* 0x000ea80000100800 */
[----:B------:R-:W2:Y:S01]  /*14350*/  LDL R11, [R1+0x8b8] ;  /* 0x0008b800010b7983 */ /* 0x000ea20000100800 */
[----:B------:R-:W-:-:S02]  /*14360*/  PRMT R12, RZ, 0x7610, R12 ;  /* 0x00007610ff0c7816 */ /* 0x000fc4000000000c */
        /* <DEDUP_REMOVED lines=123> */
[----:B------:R-:W3:Y:S04]  /*14b20*/  LDL R10, [R1+0x534] ;  /* 0x00053400010a7983 */ /* 0x000ee80000100800 */
[----:B------:R-:W3:Y:S01]  /*14b30*/  LDL R11, [R1+0x538] ;  /* 0x00053800010b7983 */ /* 0x000ee20000100800 */
[----:B--2---:R-:W-:-:S02]  /*14b40*/  PRMT R29, RZ, 0x7610, R29 ;  /* 0x00007610ff1d7816 */ /* 0x004fc4000000001d */
[----:B---3--:R-:W-:-:S04]  /*14b50*/  @!P4 LOP3.LUT R11, R11, R10, RZ, 0x3c, !PT ;  /* 0x0000000a0b0bc212 */ /* 0x008fc800078e3cff */
        /* <DEDUP_REMOVED lines=313> */
[----:B------:R-:W-:-:S02]  /*15ef0*/  PRMT R0, RZ, 0x7610, R0 ;  /* 0x00007610ff007816 */ /* 0x000fc40000000000 */
[----:B---3--:R-:W-:-:S04]  /*15f00*/  @!P0 LOP3.LUT R11, R11, R10, RZ, 0x3c, !PT ;  /* 0x0000000a0b0b8212 */ /* 0x008fc800078e3cff */
[----:B------:R-:W-:-:S04]  /*15f10*/  @!P0 LOP3.LUT R10, R11, R10, RZ, 0x3c, !PT ;  /* 0x0000000a0b0a8212 */ /* 0x000fc800078e3cff */
[----:B------:R-:W-:-:S05]  /*15f20*/  @!P0 LOP3.LUT R11, R11, R10, RZ, 0x3c, !PT ;  /* 0x0000000a0b0b8212 */ /* 0x000fca00078e3cff */
[----:B------:R0:W3:Y:S04]  /*15f30*/  @!P0 LDG.E.U16 R0, [R10.64] ;  /* 0x000000080a008981 */ /* 0x0000e8000c1e1500 */
[----:B0-----:R-:W3:Y:S04]  /*15f40*/  LDL R10, [R1+0x424] ;  /* 0x00042400010a7983 */ /* 0x001ee80000100800 */
[----:B------:R-:W3:Y:S01]  /*15f50*/  LDL R11, [R1+0x428] ;  /* 0x00042800010b7983 */ /* 0x000ee20000100800 */
[----:B--2---:R-:W-:Y:S02]  /*15f60*/  PRMT R29, RZ, 0x7610, R29 ;  /* 0x00007610ff1d7816 */ /* 0x004fe4000000001d */
[----:B---3--:R-:W-:-:S04]  /*15f70*/  @!P4 LOP3.LUT R11, R11, R10, RZ, 0x3c, !PT ;  /* 0x0000000a0b0bc212 */ /* 0x008fc800078e3cff */
[----:B------:R-:W-:-:S04]  /*15f80*/  @!P4 LOP3.LUT R10, R11, R10, RZ, 0x3c, !PT ;  /* 0x0000000a0b0ac212 */ /* 0x000fc800078e3cff */
[----:B------:R-:W-:-:S05]  /*15f90*/  @!P4 LOP3.LUT R11, R11, R10, RZ, 0x3c, !PT ;  /* 0x0000000a0b0bc212 */ /* 0x000fca00078e3cff */
[----:B------:R-:W2:Y:S04]  /*15fa0*/  @!P4 LDG.E.U16 R29, [R10.64] ;  /* 0x000000080a1dc981 */ /* 0x000ea8000c1e1500 */
[----:B------:R-:W-:Y:S04]  /*15fb0*/  STL [R1+0x12c4], R0 ;  /* 0x0012c40001007387 */ /* 0x000fe80000100800 */
[----:B------:R-:W-:Y:S04]  /*15fc0*/  STL [R1+0x12c8], R0 ;  /* 0x0012c80001007387 */ /* 0x000fe80000100800 */
[----:B------:R-:W-:Y:S04]  /*15fd0*/  STL [R1+0x12cc], R0 ;  /* 0x0012cc0001007387 */ /* 0x000fe80000100800 */
[----:B------:R-:W-:Y:S04]  /*15fe0*/  STL [R1+0x12d0], R0 ;  /* 0x0012d00001007387 */ /* 0x000fe80000100800 */
[----:B------:R-:W-:Y:S04]  /*15ff0*/  STL [R1+0x12f4], R0 ;  /* 0x0012f40001007387 */ /* 0x000fe80000100800 */
[----:B------:R-:W-:Y:S04]  /*16000*/  STL [R1+0x12f8], R0 ;  /* 0x0012f80001007387 */ /* 0x000fe80000100800 */
        /* <DEDUP_REMOVED lines=72> */
[----:B0-----:R-:W2:Y:S04]  /*16490*/  LDL R10, [R1+0xad8] ;  /* 0x000ad800010a7983 */ /* 0x001ea80000100800 */
[----:B------:R-:W2:Y:S01]  /*164a0*/  LDL R11, [R1+0xae4] ;  /* 0x000ae400010b7983 */ /* 0x000ea20000100800 */
[----:B------:R-:W-:-:S03]  /*164b0*/  PRMT R25, RZ, 0x7610, R25 ;  /* 0x00007610ff197816 */ /* 0x000fc60000000019 */
[----:B---3--:R0:W-:Y:S04]  /*164c0*/  STL [R1+0x1d0], R26 ;  /* 0x0001d01a01007387 */ /* 0x0081e80000100800 */
[----:B0-----:R-:W3:Y:S01]  /*164d0*/  LDL R26, [R1+0x990] ;  /* 0x00099000011a7983 */ /* 0x001ee20000100800 */
[----:B--2---:R-:W-:-:S04]  /*164e0*/  @!P0 LOP3.LUT R11, R11, R10, RZ, 0x3c, !PT ;  /* 0x0000000a0b0b8212 */ /* 0x004fc800078e3cff */
[C---:B------:R-:W-:Y:S01]  /*164f0*/  @!P0 LOP3.LUT R10, R11.reuse, R10, RZ, 0x3c, !PT ;  /* 0x0000000a0b0a8212 */ /* 0x040fe200078e3cff */
[----:B------:R-:W-:Y:S03]  /*16500*/  STL [R1+0x12d4], R12 ;  /* 0x0012d40c01007387 */ /* 0x000fe60000100800 */
[----:B------:R-:W-:Y:S01]  /*16510*/  @!P0 LOP3.LUT R11, R11, R10, RZ, 0x3c, !PT ;  /* 0x0000000a0b0b8212 */ /* 0x000fe200078e3cff */
[----:B------:R-:W-:Y:S04]  /*16520*/  STL [R1+0x12d8], R12 ;  /* 0x0012d80c01007387 */ /* 0x000fe80000100800 */
[----:B------:R-:W-:Y:S04]  /*16530*/  STL [R1+0x12fc], R12 ;  /* 0x0012fc0c01007387 */ /* 0x000fe80000100800 */
[----:B------:R0:W2:Y:S04]  /*16540*/  @!P0 LDG.E.U16 R25, [R10.64] ;  /* 0x000000080a198981 */ /* 0x0000a8000c1e1500 */
[----:B0-----:R-:W3:Y:S04]  /*16550*/  LDL R10, [R1+0x994] ;  /* 0x00099400010a7983 */ /* 0x001ee80000100800 */
[----:B------:R-:W3:Y:S01]  /*16560*/  LDL R11, [R1+0x998] ;  /* 0x00099800010b7983 */ /* 0x000ee20000100800 */
[----:B------:R-:W-:-:S03]  /*16570*/  PRMT R23, RZ, 0x7610, R23 ;  /* 0x00007610ff177816 */ /* 0x000fc60000000017 */
[----:B--2---:R0:W-:Y:S04]  /*16580*/  STL [R1+0x1cc], R25 ;  /* 0x0001cc1901007387 */ /* 0x0041e80000100800 */
[----:B0-----:R-:W2:Y:S01]  /*16590*/  LDL R25, [R1+0x918] ;  /* 0x0009180001197983 */ /* 0x001ea20000100800 */
[----:B---3--:R-:W-:-:S04]  /*165a0*/  @!P4 LOP3.LUT R11, R11, R10, RZ, 0x3c, !PT ;  /* 0x0000000a0b0bc212 */ /* 0x008fc800078e3cff */
[----:B------:R-:W-:-:S04]  /*165b0*/  @!P4 LOP3.LUT R10, R11, R10, RZ, 0x3c, !PT ;  /* 0x0000000a0b0ac212 */ /* 0x000fc800078e3cff */
[----:B------:R-:W-:Y:S01]  /*165c0*/  @!P4 LOP3.LUT R11, R11, R10, RZ, 0x3c, !PT ;  /* 0x0000000a0b0bc212 */ /* 0x000fe200078e3cff */
[----:B------:R-:W-:Y:S04]  /*165d0*/  STL [R1+0x12dc], R13 ;  /* 0x0012dc0d01007387 */ /* 0x000fe80000100800 */
[----:B------:R0:W3:Y:S04]  /*165e0*/  @!P4 LDG.E.U16 R23, [R10.64] ;  /* 0x000000080a17c981 */ /* 0x0000e8000c1e1500 */
[----:B------:R-:W-:Y:S04]  /*165f0*/  STL [R1+0x12e0], R13 ;  /* 0x0012e00d01007387 */ /* 0x000fe80000100800 */
[----:B------:R-:W-:Y:S04]  /*16600*/  STL [R1+0x130c], R13 ;  /* 0x00130c0d01007387 */ /* 0x000fe80000100800 */
[----:B0-----:R-:W2:Y:S01]  /*16610*/  LDL R11, [R1+0x98c] ;  /* 0x00098c00010b7983 */ /* 0x001ea20000100800 */
[----:B------:R-:W-:Y:S01]  /*16620*/  PRMT R27, RZ, 0x7610, R27 ;  /* 0x00007610ff1b7816 */ /* 0x000fe2000000001b */
[----:B------:R-:W-:-:S02]  /*16630*/  @!P0 IMAD.MOV.U32 R10, RZ, RZ, R26 ;  /* 0x000000ffff0a8224 */ /* 0x000fc400078e001a */
[----:B---3--:R0:W-:Y:S04]  /*16640*/  STL [R1+0x1f4], R23 ;  /* 0x0001f41701007387 */ /* 0x0081e80000100800 */
[----:B0-----:R-:W3:Y:S04]  /*16650*/  LDL R23, [R1+0x910] ;  /* 0x0009100001177983 */ /* 0x001ee80000100800 */
[----:B------:R-:W-:Y:S04]  /*16660*/  STL [R1+0x12e4], R14 ;  /* 0x0012e40e01007387 */ /* 0x000fe80000100800 */
[----:B------:R-:W3:Y:S04]  /*16670*/  LDL.LU R26, [R1+0x28] ;  /* 0x00002800011a7983 */ /* 0x000ee80000300800 */
[----:B--2---:R0:W2:Y:S04]  /*16680*/  @!P0 LDG.E.U16 R27, [R10.64] ;  /* 0x000000080a1b8981 */ /* 0x0040a8000c1e1500 */
[----:B0-----:R-:W3:Y:S01]  /*16690*/  LDL R11, [R1+0x914] ;  /* 0x00091400010b7983 */ /* 0x001ee20000100800 */
[----:B------:R-:W-:Y:S01]  /*166a0*/  PRMT R21, RZ, 0x7610, R21 ;  /* 0x00007610ff157816 */ /* 0x000fe20000000015 */
[----:B------:R-:W-:-:S02]  /*166b0*/  @!P4 IMAD.MOV.U32 R10, RZ, RZ, R25 ;  /* 0x000000ffff0ac224 */ /* 0x000fc400078e0019 */
[----:B--2---:R0:W-:Y:S04]  /*166c0*/  STL [R1+0x1f0], R27 ;  /* 0x0001f01b01007387 */ /* 0x0041e80000100800 */
[----:B---3--:R1:W2:Y:S04]  /*166d0*/  @!P4 LDG.E.U16 R21, [R10.64] ;  /* 0x000000080a15c981 */ /* 0x0082a8000c1e1500 */
[----:B0-----:R-:W3:Y:S04]  /*166e0*/  LDL.LU R27, [R1+0x24] ;  /* 0x00002400011b7983 */ /* 0x001ee80000300800 */
[----:B------:R-:W-:Y:S04]  /*166f0*/  STL [R1+0x1300], R15 ;  /* 0x0013000f01007387 */ /* 0x000fe80000100800 */
[----:B-1----:R-:W3:Y:S01]  /*16700*/  LDL R11, [R1+0x90c] ;  /* 0x00090c00010b7983 */ /* 0x002ee20000100800 */
[----:B------:R-:W-:Y:S01]  /*16710*/  PRMT R22, RZ, 0x7610, R22 ;  /* 0x00007610ff167816 */ /* 0x000fe20000000016 */
[----:B------:R-:W-:-:S02]  /*16720*/  @!P0 IMAD.MOV.U32 R10, RZ, RZ, R23 ;  /* 0x000000ffff0a8224 */ /* 0x000fc400078e0017 */
[----:B------:R-:W3:Y:S04]  /*16730*/  LDL R25, [R1+0x890] ;  /* 0x0008900001197983 */ /* 0x000ee80000100800 */
[----:B--2---:R0:W-:Y:S04]  /*16740*/  STL [R1+0x1ec], R21 ;  /* 0x0001ec1501007387 */ /* 0x0041e80000100800 */
[----:B0-----:R-:W2:Y:S04]  /*16750*/  LDL.LU R21, [R1+0x20] ;  /* 0x0000200001157983 */ /* 0x001ea80000300800 */
[----:B------:R-:W-:Y:S04]  /*16760*/  STL [R1+0x12e8], R16 ;  /* 0x0012e81001007387 */ /* 0x000fe80000100800 */
[----:B------:R-:W-:Y:S04]  /*16770*/  STL [R1+0x12ec], R16 ;  /* 0x0012ec1001007387 */ /* 0x000fe80000100800 */
[----:B---3--:R0:W3:Y:S04]  /*16780*/  @!P0 LDG.E.U16 R22, [R10.64] ;  /* 0x000000080a168981 */ /* 0x0080e8000c1e1500 */
[----:B0-----:R-:W2:Y:S04]  /*16790*/  LDL R10, [R1+0x894] ;  /* 0x00089400010a7983 */ /* 0x001ea80000100800 */
[----:B------:R-:W2:Y:S01]  /*167a0*/  LDL R11, [R1+0x898] ;  /* 0x00089800010b7983 */ /* 0x000ea20000100800 */
[----:B------:R-:W-:-:S03]  /*167b0*/  PRMT R24, RZ, 0x7610, R24 ;  /* 0x00007610ff187816 */ /* 0x000fc60000000018 */
[----:B---3--:R0:W-:Y:S04]  /*167c0*/  STL [R1+0x1e8], R22 ;  /* 0x0001e81601007387 */ /* 0x0081e80000100800 */
[----:B0-----:R-:W3:Y:S01]  /*167d0*/  LDL.LU R22, [R1+0x1c] ;  /* 0x00001c0001167983 */ /* 0x001ee20000300800 */
[----:B--2---:R-:W-:-:S03]  /*167e0*/  @!P4 LOP3.LUT R11, R11, R10, RZ, 0x3c, !PT ;  /* 0x0000000a0b0bc212 */ /* 0x004fc600078e3cff */
[----:B------:R-:W2:Y:S01]  /*167f0*/  LDL.LU R23, [R1+0x18] ;  /* 0x0000180001177983 */ /* 0x000ea20000300800 */
[----:B------:R-:W-:-:S04]  /*16800*/  @!P4 LOP3.LUT R10, R11, R10, RZ, 0x3c, !PT ;  /* 0x0000000a0b0ac212 */ /* 0x000fc800078e3cff */
[----:B------:R-:W-:Y:S01]  /*16810*/  @!P4 LOP3.LUT R11, R11, R10, RZ, 0x3c, !PT ;  /* 0x0000000a0b0bc212 */ /* 0x000fe200078e3cff */
[----:B------:R-:W-:Y:S04]  /*16820*/  STL [R1+0x12f0], R17 ;  /* 0x0012f01101007387 */ /* 0x000fe80000100800 */
[----:B------:R-:W-:Y:S04]  /*16830*/  STL [R1+0x1304], R17 ;  /* 0x0013041101007387 */ /* 0x000fe80000100800 */
[----:B------:R0:W2:Y:S04]  /*16840*/  @!P4 LDG.E.U16 R24, [R10.64] ;  /* 0x000000080a18c981 */ /* 0x0000a8000c1e1500 */
[----:B0-----:R-:W2:Y:S01]  /*16850*/  LDL R11, [R1+0x88c] ;  /* 0x00088c00010b7983 */ /* 0x001ea20000100800 */
[----:B------:R-:W-:Y:S01]  /*16860*/  PRMT R28, RZ, 0x7610, R28 ;  /* 0x00007610ff1c7816 */ /* 0x000fe2000000001c */
[----:B------:R-:W-:-:S05]  /*16870*/  @!P0 IMAD.MOV.U32 R10, RZ, RZ, R25 ;  /* 0x000000ffff0a8224 */ /* 0x000fca00078e0019 */
[----:B--2---:R-:W2:Y:S04]  /*16880*/  @!P0 LDG.E.U16 R28, [R10.64] ;  /* 0x000000080a1c8981 */ /* 0x004ea8000c1e1500 */
[----:B------:R0:W-:Y:S04]  /*16890*/  STL [R1+0x1e4], R24 ;  /* 0x0001e41801007387 */ /* 0x0001e80000100800 */
[----:B0-----:R-:W3:Y:S04]  /*168a0*/  LDL.LU R24, [R1+0x14] ;  /* 0x0000140001187983 */ /* 0x001ee80000300800 */
[----:B------:R-:W3:Y:S04]  /*168b0*/  LDL.LU R25, [R1+0x10] ;  /* 0x0000100001197983 */ /* 0x000ee80000300800 */
        /* <DEDUP_REMOVED lines=9> */
[----:B------:R0:W-:Y:S04]  /*16950*/  STS.U16 [R29+0x10700], R26 ;  /* 0x0107001a1d007388 */ /* 0x0001e80000000400 */
[----:B0-----:R-:W3:Y:S04]  /*16960*/  LDL.LU R26, [R1+0xc] ;  /* 0x00000c00011a7983 */ /* 0x001ee80000300800 */
        /* <DEDUP_REMOVED lines=8> */
[----:B------:R0:W2:Y:S04]  /*169f0*/  @!P0 LDG.E.U16 R28, [R10.64] ;  /* 0x000000080a1c8981 */ /* 0x0000a8000c1e1500 */
[----:B------:R1:W-:Y:S04]  /*16a00*/  STS.U16 [R29+0x10800], R27 ;  /* 0x0108001b1d007388 */ /* 0x0003e80000000400 */
[----:B-1----:R-:W3:Y:S04]  /*16a10*/  LDL.LU R27, [R1+0x8] ;  /* 0x00000800011b7983 */ /* 0x002ee80000300800 */
[----:B0-----:R-:W3:Y:S04]  /*16a20*/  LDL R10, [R1+0x794] ;  /* 0x00079400010a7983 */ /* 0x001ee80000100800 */
[----:B------:R-:W3:Y:S04]  /*16a30*/  LDL R11, [R1+0x798] ;  /* 0x00079800010b7983 */ /* 0x000ee80000100800 */
[----:B------:R-:W-:Y:S04]  /*16a40*/  STS.U16 [R29+0x10900], R21 ;  /* 0x010900151d007388 */ /* 0x000fe80000000400 */
[----:B--2---:R0:W-:Y:S04]  /*16a50*/  STL [R1+0x1d8], R28 ;  /* 0x0001d81c01007387 */ /* 0x0041e80000100800 */
[----:B0-----:R-:W2:Y:S04]  /*16a60*/  LDL.LU R28, [R1+0x4] ;  /* 0x00000400011c7983 */ /* 0x001ea80000300800 */
[----:B------:R-:W2:Y:S01]  /*16a70*/  LDL.LU R21, [R1+0x1374] ;  /* 0x0013740001157983 */ /* 0x000ea20000300800 */
[----:B---3--:R-:W-:-:S04]  /*16a80*/  @!P4 LOP3.LUT R11, R11, R10, RZ, 0x3c, !PT ;  /* 0x0000000a0b0bc212 */ /* 0x008fc800078e3cff */
[----:B------:R-:W-:-:S04]  /*16a90*/  @!P4 LOP3.LUT R10, R11, R10, RZ, 0x3c, !PT ;  /* 0x0000000a0b0ac212 */ /* 0x000fc800078e3cff */
[----:B------:R-:W-:Y:S02]  /*16aa0*/  @!P4 LOP3.LUT R11, R11, R10, RZ, 0x3c, !PT ;  /* 0x0000000a0b0bc212 */ /* 0x000fe400078e3cff */
[----:B--2---:R-:W-:-:S06]  /*16ab0*/  PRMT R21, RZ, 0x7610, R21 ;  /* 0x00007610ff157816 */ /* 0x004fcc0000000015 */
[----:B------:R-:W2:Y:S04]  /*16ac0*/  @!P4 LDG.E.U16 R21, [R10.64] ;  /* 0x000000080a15c981 */ /* 0x000ea8000c1e1500 */
[----:B------:R-:W-:Y:S04]  /*16ad0*/  STS.U16 [R29+0x10a00], R22 ;  /* 0x010a00161d007388 */ /* 0x000fe80000000400 */
[----:B--2---:R0:W-:Y:S04]  /*16ae0*/  STL [R1+0x1d4], R21 ;  /* 0x0001d41501007387 */ /* 0x0041e80000100800 */
[----:B0-----:R-:W2:Y:S04]  /*16af0*/  LDL.LU R21, [R1+0x1370] ;  /* 0x0013700001157983 */ /* 0x001ea80000300800 */
[----:B------:R-:W3:Y:S04]  /*16b00*/  LDL R10, [R1+0x78c] ;  /* 0x00078c00010a7983 */ /* 0x000ee80000100800 */
[----:B------:R-:W3:Y:S04]  /*16b10*/  LDL R11, [R1+0x790] ;  /* 0x00079000010b7983 */ /* 0x000ee80000100800 */
[----:B------:R-:W2:Y:S01]  /*16b20*/  LDL.LU R22, [R1+0x136c] ;  /* 0x00136c0001167983 */ /* 0x000ea20000300800 */
[----:B---3--:R-:W-:-:S04]  /*16b30*/  @!P0 LOP3.LUT R11, R11, R10, RZ, 0x3c, !PT ;  /* 0x0000000a0b0b8212 */ /* 0x008fc800078e3cff */
[C---:B------:R-:W-:Y:S02]  /*16b40*/  @!P0 LOP3.LUT R10, R11.reuse, R10, RZ, 0x3c, !PT ;  /* 0x0000000a0b0a8212 */ /* 0x040fe400078e3cff */
[----:B--2---:R-:W-:Y:S02]  /*16b50*/  PRMT R22, RZ, 0x7610, R22 ;  /* 0x00007610ff167816 */ /* 0x004fe40000000016 */
[----:B------:R-:W-:-:S05]  /*16b60*/  @!P0 LOP3.LUT R11, R11, R10, RZ, 0x3c, !PT ;  /* 0x0000000a0b0b8212 */ /* 0x000fca00078e3cff */
        /* <DEDUP_REMOVED lines=67> */
[----:B--2---:R0:W-:Y:S04]  /*16fa0*/  STL [R1+0x15c], R28 ;  /* 0x00015c1c01007387 */ /* 0x0041e80000100800 */
[----:B0-----:R-:W2:Y:S04]  /*16fb0*/  LDL.LU R28, [R1+0x1338] ;  /* 0x00133800011c7983 */ /* 0x001ea80000300800 */
[----:B------:R-:W3:Y:S04]  /*16fc0*/  LDL R10, [R1+0x594] ;  /* 0x00059400010a7983 */ /* 0x000ee80000100800 */
[----:B------:R-:W3:Y:S04]  /*16fd0*/  LDL R11, [R1+0x598] ;  /* 0x00059800010b7983 */ /* 0x000ee80000100800 */
[----:B--2---:R0:W-:Y:S04]  /*16fe0*/  STS.U16 [R29+0x11100], R28 ;  /* 0x0111001c1d007388 */ /* 0x0041e80000000400 */
[----:B0-----:R-:W2:Y:S01]  /*16ff0*/  LDL.LU R28, [R1+0x1334] ;  /* 0x00133400011c7983 */ /* 0x001ea20000300800 */
[----:B---3--:R-:W-:-:S04]  /*17000*/  @!P4 LOP3.LUT R11, R11, R10, RZ, 0x3c, !PT ;  /* 0x0000000a0b0bc212 */ /* 0x008fc800078e3cff */
[----:B------:R-:W-:-:S04]  /*17010*/  @!P4 LOP3.LUT R10, R11, R10, RZ, 0x3c, !PT ;  /* 0x0000000a0b0ac212 */ /* 0x000fc800078e3cff */
[----:B------:R-:W-:Y:S02]  /*17020*/  @!P4 LOP3.LUT R11, R11, R10, RZ, 0x3c, !PT ;  /* 0x0000000a0b0bc212 */ /* 0x000fe400078e3cff */
[----:B--2---:R-:W-:-:S06]  /*17030*/  PRMT R28, RZ, 0x7610, R28 ;  /* 0x00007610ff1c7816 */ /* 0x004fcc000000001c */
        /* <DEDUP_REMOVED lines=10> */
[----:B------:R-:W-:Y:S04]  /*170e0*/  STL [R1+0x1308], R27 ;  /* 0x0013081b01007387 */ /* 0x000fe80000100800 */
[----:B--2---:R0:W-:Y:S04]  /*170f0*/  STL [R1+0x13c], R28 ;  /* 0x00013c1c01007387 */ /* 0x0041e80000100800 */
[----:B0-----:R-:W2:Y:S04]  /*17100*/  LDL.LU R28, [R1+0x132c] ;  /* 0x00132c00011c7983 */ /* 0x001ea80000300800 */
[----:B------:R-:W3:Y:S04]  /*17110*/  LDL R10, [R1+0x514] ;  /* 0x00051400010a7983 */ /* 0x000ee80000100800 */
[----:B------:R-:W3:Y:S04]  /*17120*/  LDL R11, [R1+0x518] ;  /* 0x00051800010b7983 */ /* 0x000ee80000100800 */
[----:B------:R0:W-:Y:S02]  /*17130*/  STS.U16 [R29+0x10600], R2 ;  /* 0x010600021d007388 */ /* 0x0001e40000000400 */
[----:B0-----:R-:W-:-:S02]  /*17140*/  PRMT R2, RZ, 0x7610, R2 ;  /* 0x00007610ff027816 */ /* 0x001fc40000000002 */
        /* <DEDUP_REMOVED lines=11> */
[----:B------:R0:W-:Y:S04]  /*17200*/  STL [R1+0x12c], R2 ;  /* 0x00012c0201007387 */ /* 0x0001e80000100800 */
[----:B0-----:R-:W3:Y:S04]  /*17210*/  LDL R2, [R1+0x410] ;  /* 0x0004100001027983 */ /* 0x001ee80000100800 */
        /* <DEDUP_REMOVED lines=29> */
[----:B------:R-:W3:Y:S01]  /*173f0*/  LDL R11, [R1+0x40c] ;  /* 0x00040c00010b7983 */ /* 0x000ee20000100800 */
[----:B------:R-:W-:-:S03]  /*17400*/  @!P0 IMAD.MOV.U32 R10, RZ, RZ, R2 ;  /* 0x000000ffff0a8224 */ /* 0x000fc600078e0002 */
[----:B------:R-:W4:Y:S01]  /*17410*/  LDL R2, [R1+0x310] ;  /* 0x0003100001027983 */ /* 0x000f220000100800 */
[----:B--2---:R-:W-:-:S06]  /*17420*/  PRMT R28, RZ, 0x7610, R28 ;  /* 0x00007610ff1c7816 */ /* 0x004fcc000000001c */
[----:B---3--:R-:W2:Y:S04]  /*17430*/  @!P0 LDG.E.U16 R28, [R10.64] ;  /* 0x000000080a1c8981 */ /* 0x008ea8000c1e1500 */
        /* <DEDUP_REMOVED lines=27> */
[----:B------:R-:W3:Y:S04]  /*175f0*/  @!P4 LDG.E.U16 R27, [R10.64] ;  /* 0x000000080a1bc981 */ /* 0x000ee8000c1e1500 */
[----:B----4-:R0:W-:Y:S01]  /*17600*/  STS.U16 [R29+0x11c00], R3 ;  /* 0x011c00031d007388 */ /* 0x0101e20000000400 */
[----:B--2---:R-:W-:-:S03]  /*17610*/  PRMT R28, RZ, 0x7610, R28 ;  /* 0x00007610ff1c7816 */ /* 0x004fc6000000001c */
[----:B---3--:R1:W-:Y:S04]  /*17620*/  STL [R1+0xdc], R27 ;  /* 0x0000dc1b01007387 */ /* 0x0083e80000100800 */
[----:B0-----:R-:W2:Y:S04]  /*17630*/  LDL R3, [R1+0x30c] ;  /* 0x00030c0001037983 */ /* 0x001ea80000100800 */
[----:B-1----:R-:W3:Y:S04]  /*17640*/  LDL R27, [R1+0xaec] ;  /* 0x000aec00011b7983 */ /* 0x002ee80000100800 */
[----:B--2---:R-:W2:Y:S04]  /*17650*/  @!P0 LDG.E.U16 R28, [R2.64] ;  /* 0x00000008021c8981 */ /* 0x004ea8000c1e1500 */
[----:B--2---:R-:W-:Y:S04]  /*17660*/  STL [R1+0xd8], R28 ;  /* 0x0000d81c01007387 */ /* 0x004fe80000100800 */
[----:B------:R-:W2:Y:S04]  /*17670*/  LDL R2, [R1+0x280] ;  /* 0x0002800001027983 */ /* 0x000ea80000100800 */
[----:B------:R-:W2:Y:S04]  /*17680*/  LDL R3, [R1+0x284] ;  /* 0x0002840001037983 */ /* 0x000ea80000100800 */
[----:B------:R0:W-:Y:S02]  /*17690*/  STS.U16 [R29+0x10000], R12 ;  /* 0x0100000c1d007388 */ /* 0x0001e40000000400 */
[----:B0-----:R-:W-:-:S02]  /*176a0*/  PRMT R12, RZ, 0x7610, R12 ;  /* 0x00007610ff0c7816 */ /* 0x001fc4000000000c */
[----:B--2---:R-:W-:-:S04]  /*176b0*/  @!P4 LOP3.LUT R3, R3, R2, RZ, 0x3c, !PT ;  /* 0x000000020303c212 */ /* 0x004fc800078e3cff */
[----:B------:R-:W-:-:S04]  /*176c0*/  @!P4 LOP3.LUT R2, R3, R2, RZ, 0x3c, !PT ;  /* 0x000000020302c212 */ /* 0x000fc800078e3cff */
[----:B------:R-:W-:-:S05]  /*176d0*/  @!P4 LOP3.LUT R3, R3, R2, RZ, 0x3c, !PT ;  /* 0x000000020303c212 */ /* 0x000fca00078e3cff */
[----:B------:R0:W2:Y:S04]  /*176e0*/  @!P4 LDG.E.U16 R12, [R2.64] ;  /* 0x00000008020cc981 */ /* 0x0000a8000c1e1500 */
[----:B0-----:R-:W4:Y:S04]  /*176f0*/  LDL R2, [R1+0x278] ;  /* 0x0002780001027983 */ /* 0x001f280000100800 */
[----:B------:R-:W4:Y:S04]  /*17700*/  LDL R3, [R1+0x27c] ;  /* 0x00027c0001037983 */ /* 0x000f280000100800 */
[----:B------:R0:W-:Y:S02]  /*17710*/  STS.U16 [R29+0x10200], R14 ;  /* 0x0102000e1d007388 */ /* 0x0001e40000000400 */
[----:B0-----:R-:W-:-:S02]  /*17720*/  PRMT R14, RZ, 0x7610, R14 ;  /* 0x00007610ff0e7816 */ /* 0x001fc4000000000e */
[----:B--2---:R0:W-:Y:S04]  /*17730*/  STL [R1+0xd4], R12 ;  /* 0x0000d40c01007387 */ /* 0x0041e80000100800 */
[----:B0-----:R-:W2:Y:S01]  /*17740*/  LDL.LU R12, [R1+0x30] ;  /* 0x00003000010c7983 */ /* 0x001ea20000300800 */
[----:B----4-:R-:W-:-:S04]  /*17750*/  @!P0 LOP3.LUT R3, R3, R2, RZ, 0x3c, !PT ;  /* 0x0000000203038212 */ /* 0x010fc800078e3cff */
[----:B------:R-:W-:-:S04]  /*17760*/  @!P0 LOP3.LUT R2, R3, R2, RZ, 0x3c, !PT ;  /* 0x0000000203028212 */ /* 0x000fc800078e3cff */
[----:B------:R-:W-:-:S05]  /*17770*/  @!P0 LOP3.LUT R3, R3, R2, RZ, 0x3c, !PT ;  /* 0x0000000203038212 */ /* 0x000fca00078e3cff */
[----:B------:R0:W4:Y:S04]  /*17780*/  @!P0 LDG.E.U16 R14, [R2.64] ;  /* 0x00000008020e8981 */ /* 0x000128000c1e1500 */
[----:B0-----:R-:W2:Y:S01]  /*17790*/  LDL R3, [R1+0xae0] ;  /* 0x000ae00001037983 */ /* 0x001ea20000100800 */
[----:B---3--:R-:W-:-:S03]  /*177a0*/  @!P4 IMAD.MOV.U32 R2, RZ, RZ, R27 ;  /* 0x000000ffff02c224 */ /* 0x008fc600078e001b */
[----:B------:R0:W-:Y:S02]  /*177b0*/  STS.U16 [R29+0x10100], R13 ;  /* 0x0101000d1d007388 */ /* 0x0001e40000000400 */
[----:B0-----:R-:W-:Y:S02]  /*177c0*/  PRMT R13, RZ, 0x7610, R13 ;  /* 0x00007610ff0d7816 */ /* 0x001fe4000000000d */
[----:B----4-:R0:W-:Y:S04]  /*177d0*/  STL [R1+0xd0], R14 ;  /* 0x0000d00e01007387 */ /* 0x0101e80000100800 */
[----:B0-----:R-:W3:Y:S04]  /*177e0*/  LDL.LU R14, [R1+0x34] ;  /* 0x00003400010e7983 */ /* 0x001ee80000300800 */
[----:B------:R-:W-:Y:S04]  /*177f0*/  STL [R1+0xbec], R29 ;  /* 0x000bec1d01007387 */ /* 0x000fe80000100800 */
[----:B--2---:R0:W2:Y:S01]  /*17800*/  @!P4 LDG.E.U16 R13, [R2.64] ;  /* 0x00000008020dc981 */ /* 0x0040a2000c1e1500 */
[----:B------:R-:W-:-:S03]  /*17810*/  PRMT R0, RZ, 0x7610, R0 ;  /* 0x00007610ff007816 */ /* 0x000fc60000000000 */
[----:B------:R-:W4:Y:S04]  /*17820*/  LDL R27, [R1+0x908] ;  /* 0x00090800011b7983 */ /* 0x000f280000100800 */
[----:B0-----:R-:W3:Y:S04]  /*17830*/  LDL R2, [R1+0xae8] ;  /* 0x000ae80001027983 */ /* 0x001ee80000100800 */
[----:B------:R-:W3:Y:S04]  /*17840*/  LDL R3, [R1+0xaf4] ;  /* 0x000af40001037983 */ /* 0x000ee80000100800 */
[----:B------:R-:W0:Y:S04]  /*17850*/  S2R R28, SR_TID.X ;  /* 0x00000000001c7919 */ /* 0x000e280000002100 */
[----:B--2---:R1:W-:Y:S04]  /*17860*/  STL [R1+0xcc], R13 ;  /* 0x0000cc0d01007387 */ /* 0x0043e80000100800 */
[----:B-1----:R-:W2:Y:S01]  /*17870*/  LDL.LU R13, [R1+0x38] ;  /* 0x00003800010d7983 */ /* 0x002ea20000300800 */
[----:B---3--:R-:W-:-:S04]  /*17880*/  @!P0 LOP3.LUT R3, R3, R2, RZ, 0x3c, !PT ;  /* 0x0000000203038212 */ /* 0x008fc800078e3cff */
[----:B------:R-:W-:-:S04]  /*17890*/  @!P0 LOP3.LUT R2, R3, R2, RZ, 0x3c, !PT ;  /* 0x0000000203028212 */ /* 0x000fc800078e3cff */
[----:B------:R-:W-:-:S05]  /*178a0*/  @!P0 LOP3.LUT R3, R3, R2, RZ, 0x3c, !PT ;  /* 0x0000000203038212 */ /* 0x000fca00078e3cff */
[----:B------:R1:W3:Y:S04]  /*178b0*/  @!P0 LDG.E.U16 R0, [R2.64] ;  /* 0x0000000802008981 */ /* 0x0002e8000c1e1500 */
[----:B-1----:R-:W2:Y:S04]  /*178c0*/  LDL R2, [R1+0x984] ;  /* 0x0009840001027983 */ /* 0x002ea80000100800 */
[----:B------:R-:W2:Y:S01]  /*178d0*/  LDL R3, [R1+0x988] ;  /* 0x0009880001037983 */ /* 0x000ea20000100800 */
[----:B0-----:R-:W-:-:S05]  /*178e0*/  LOP3.LUT R28, R28, 0x7f, RZ, 0xc0, !PT ;  /* 0x0000007f1c1c7812 */ /* 0x001fca00078ec0ff */
[----:B------:R-:W-:Y:S01]  /*178f0*/  IMAD.SHL.U32 R28, R28, 0x2, RZ ;  /* 0x000000021c1c7824 */ /* 0x000fe200078e00ff */
[----:B------:R-:W-:Y:S04]  /*17900*/  STS.U16 [R29+0x10300], R15 ;  /* 0x0103000f1d007388 */ /* 0x000fe80000000400 */
        /* <DEDUP_REMOVED lines=14> */
[----:B------:R-:W-:Y:S04]  /*179f0*/  STS.U16 [R28], R7 ;  /* 0x000000071c007388 */ /* 0x000fe80000000400 */
[----:B------:R0:W-:Y:S02]  /*17a00*/  STS.U16 [R28+0x100], R8 ;  /* 0x000100081c007388 */ /* 0x0001e40000000400 */
[----:B0-----:R-:W-:-:S02]  /*17a10*/  PRMT R28, RZ, 0x7610, R28 ;  /* 0x00007610ff1c7816 */ /* 0x001fc4000000001c */
[----:B--2---:R-:W-:-:S04]  /*17a20*/  @!P4 LOP3.LUT R3, R3, R2, RZ, 0x3c, !PT ;  /* 0x000000020303c212 */ /* 0x004fc800078e3cff */
[----:B------:R-:W-:-:S04]  /*17a30*/  @!P4 LOP3.LUT R2, R3, R2, RZ, 0x3c, !PT ;  /* 0x000000020302c212 */ /* 0x000fc800078e3cff */
[----:B------:R-:W-:-:S05]  /*17a40*/  @!P4 LOP3.LUT R3, R3, R2, RZ, 0x3c, !PT ;  /* 0x000000020303c212 */ /* 0x000fca00078e3cff */
[----:B------:R-:W2:Y:S04]  /*17a50*/  @!P4 LDG.E.U16 R28, [R2.64] ;  /* 0x00000008021cc981 */ /* 0x000ea8000c1e1500 */
[----:B---3--:R0:W-:Y:S04]  /*17a60*/  STL [R1+0xc8], R0 ;  /* 0x0000c80001007387 */ /* 0x0081e80000100800 */
[----:B0-----:R-:W3:Y:S04]  /*17a70*/  LDL.LU R0, [R1+0x3c] ;  /* 0x00003c0001007983 */ /* 0x001ee80000300800 */
[----:B--2---:R0:W-:Y:S04]  /*17a80*/  STL [R1+0xc4], R28 ;  /* 0x0000c41c01007387 */ /* 0x0041e80000100800 */
[----:B------:R-:W2:Y:S04]  /*17a90*/  LDL R2, [R1+0x97c] ;  /* 0x00097c0001027983 */ /* 0x000ea80000100800 */
[----:B------:R-:W2:Y:S04]  /*17aa0*/  LDL R3, [R1+0x980] ;  /* 0x0009800001037983 */ /* 0x000ea80000100800 */
[----:B0-----:R-:W0:Y:S02]  /*17ab0*/  S2R R28, SR_TID.X ;  /* 0x00000000001c7919 */ /* 0x001e240000002100 */
[----:B0-----:R-:W-:-:S05]  /*17ac0*/  LOP3.LUT R28, R28, 0x7f, RZ, 0xc0, !PT ;  /* 0x0000007f1c1c7812 */ /* 0x001fca00078ec0ff */
[----:B------:R-:W-:-:S05]  /*17ad0*/  IMAD.SHL.U32 R28, R28, 0x2, RZ ;  /* 0x000000021c1c7824 */ /* 0x000fca00078e00ff */
[----:B------:R0:W-:Y:S02]  /*17ae0*/  STS.U16 [R28+0x1000], R9 ;  /* 0x001000091c007388 */ /* 0x0001e40000000400 */
[----:B0-----:R-:W-:Y:S02]  /*17af0*/  PRMT R28, RZ, 0x7610, R28 ;  /* 0x00007610ff1c7816 */ /* 0x001fe4000000001c */
[----:B--2---:R-:W-:-:S04]  /*17b00*/  @!P0 LOP3.LUT R3, R3, R2, RZ, 0x3c, !PT ;  /* 0x0000000203038212 */ /* 0x004fc800078e3cff */
[----:B------:R-:W-:-:S04]  /*17b10*/  @!P0 LOP3.LUT R2, R3, R2, RZ, 0x3c, !PT ;  /* 0x0000000203028212 */ /* 0x000fc800078e3cff */
[----:B------:R-:W-:-:S05]  /*17b20*/  @!P0 LOP3.LUT R3, R3, R2, RZ, 0x3c, !PT ;  /* 0x0000000203038212 */ /* 0x000fca00078e3cff */
[----:B------:R-:W2:Y:S04]  /*17b30*/  @!P0 LDG.E.U16 R28, [R2.64] ;  /* 0x00000008021c8981 */ /* 0x000ea8000c1e1500 */
[----:B--2---:R0:W-:Y:S04]  /*17b40*/  STL [R1+0xc0], R28 ;  /* 0x0000c01c01007387 */ /* 0x0041e80000100800 */
[----:B------:R-:W2:Y:S04]  /*17b50*/  LDL.LU R2, [R1+0x2c] ;  /* 0x00002c0001027983 */ /* 0x000ea80000300800 */
[----:B------:R-:W3:Y:S04]  /*17b60*/  LDL R3, [R1+0x904] ;  /* 0x0009040001037983 */ /* 0x000ee80000100800 */
[----:B0-----:R-:W0:Y:S02]  /*17b70*/  S2R R28, SR_TID.X ;  /* 0x00000000001c7919 */ /* 0x001e240000002100 */
[----:B0-----:R-:W-:-:S05]  /*17b80*/  LOP3.LUT R28, R28, 0x7f, RZ, 0xc0, !PT ;  /* 0x0000007f1c1c7812 */ /* 0x001fca00078ec0ff */
[----:B------:R-:W-:-:S05]  /*17b90*/  IMAD.SHL.U32 R28, R28, 0x2, RZ ;  /* 0x000000021c1c7824 */ /* 0x000fca00078e00ff */
[----:B--2---:R0:W-:Y:S02]  /*17ba0*/  STS.U16 [R28+0x1100], R2 ;  /* 0x001100021c007388 */ /* 0x0041e40000000400 */
[----:B0-----:R-:W-:Y:S01]  /*17bb0*/  PRMT R28, RZ, 0x7610, R28 ;  /* 0x00007610ff1c7816 */ /* 0x001fe2000000001c */
[----:B----4-:R-:W-:Y:S02]  /*17bc0*/  @!P4 IMAD.MOV.U32 R2, RZ, RZ, R27 ;  /* 0x000000ffff02c224 */ /* 0x010fe400078e001b */
[----:B------:R-:W2:Y:S04]  /*17bd0*/  LDL.LU R27, [R1+0x44] ;  /* 0x00004400011b7983 */ /* 0x000ea80000300800 */
[----:B---3--:R-:W3:Y:S04]  /*17be0*/  @!P4 LDG.E.U16 R28, [R2.64] ;  /* 0x00000008021cc981 */ /* 0x008ee8000c1e1500 */
[----:B---3--:R0:W-:Y:S04]  /*17bf0*/  STL [R1+0xbc], R28 ;  /* 0x0000bc1c01007387 */ /* 0x0081e80000100800 */
[----:B------:R-:W3:Y:S04]  /*17c00*/  LDL R2, [R1+0x8fc] ;  /* 0x0008fc0001027983 */ /* 0x000ee80000100800 */
[----:B------:R-:W3:Y:S04]  /*17c10*/  LDL R3, [R1+0x900] ;  /* 0x0009000001037983 */ /* 0x000ee80000100800 */
[----:B0-----:R-:W0:Y:S01]  /*17c20*/  S2R R28, SR_TID.X ;  /* 0x00000000001c7919 */ /* 0x001e220000002100 */
[----:B------:R-:W-:-:S02]  /*17c30*/  PRMT R17, RZ, 0x7610, R17 ;  /* 0x00007610ff117816 */ /* 0x000fc40000000011 */
[----:B0-----:R-:W-:-:S05]  /*17c40*/  LOP3.LUT R28, R28, 0x7f, RZ, 0xc0, !PT ;  /* 0x0000007f1c1c7812 */ /* 0x001fca00078ec0ff */
[----:B------:R-:W-:-:S05]  /*17c50*/  IMAD.SHL.U32 R28, R28, 0x2, RZ ;  /* 0x000000021c1c7824 */ /* 0x000fca00078e00ff */
[----:B------:R0:W-:Y:S04]  /*17c60*/  STS.U16 [R28+0x2000], R12 ;  /* 0x0020000c1c007388 */ /* 0x0001e80000000400 */
[----:B0-----:R-:W4:Y:S01]  /*17c70*/  LDL.LU R12, [R1+0x48] ;  /* 0x00004800010c7983 */ /* 0x001f220000300800 */
[----:B---3--:R-:W-:-:S04]  /*17c80*/  @!P0 LOP3.LUT R3, R3, R2, RZ, 0x3c, !PT ;  /* 0x0000000203038212 */ /* 0x008fc800078e3cff */
[----:B------:R-:W-:-:S04]  /*17c90*/  @!P0 LOP3.LUT R2, R3, R2, RZ, 0x3c, !PT ;  /* 0x0000000203028212 */ /* 0x000fc800078e3cff */
[----:B------:R-:W-:-:S05]  /*17ca0*/  @!P0 LOP3.LUT R3, R3, R2, RZ, 0x3c, !PT ;  /* 0x0000000203038212 */ /* 0x000fca00078e3cff */
[----:B------:R0:W3:Y:S04]  /*17cb0*/  @!P0 LDG.E.U16 R17, [R2.64] ;  /* 0x0000000802118981 */ /* 0x0000e8000c1e1500 */
[----:B0-----:R-:W2:Y:S04]  /*17cc0*/  LDL R2, [R1+0x884] ;  /* 0x0008840001027983 */ /* 0x001ea80000100800 */
[----:B------:R-:W2:Y:S04]  /*17cd0*/  LDL R3, [R1+0x888] ;  /* 0x0008880001037983 */ /* 0x000ea80000100800 */
[----:B------:R0:W-:Y:S02]  /*17ce0*/  STS.U16 [R28+0x2100], R14 ;  /* 0x0021000e1c007388 */ /* 0x0001e40000000400 */
[----:B0-----:R-:W-:-:S02]  /*17cf0*/  PRMT R28, RZ, 0x7610, R28 ;  /* 0x00007610ff1c7816 */ /* 0x001fc4000000001c */
[----:B------:R-:W3:Y:S01]  /*17d00*/  LDL R14, [R1+0x800] ;  /* 0x00080000010e7983 */ /* 0x000ee20000100800 */
        /* <DEDUP_REMOVED lines=9> */
[----:B0-----:R-:W0:Y:S01]  /*17da0*/  S2R R28, SR_TID.X ;  /* 0x00000000001c7919 */ /* 0x001e220000002100 */
[----:B------:R-:W-:-:S02]  /*17db0*/  PRMT R15, RZ, 0x7610, R15 ;  /* 0x00007610ff0f7816 */ /* 0x000fc4000000000f */
[----:B0-----:R-:W-:-:S05]  /*17dc0*/  LOP3.LUT R28, R28, 0x7f, RZ, 0xc0, !PT ;  /* 0x0000007f1c1c7812 */ /* 0x001fca00078ec0ff */
[----:B------:R-:W-:-:S05]  /*17dd0*/  IMAD.SHL.U32 R28, R28, 0x2, RZ ;  /* 0x000000021c1c7824 */ /* 0x000fca00078e00ff */
[----:B------:R0:W-:Y:S04]  /*17de0*/  STS.U16 [R28+0x3000], R13 ;  /* 0x0030000d1c007388 */ /* 0x0001e80000000400 */
[----:B0-----:R-:W3:Y:S01]  /*17df0*/  LDL.LU R13, [R1+0x130c] ;  /* 0x00130c00010d7983 */ /* 0x001ee20000300800 */
[----:B--2---:R-:W-:-:S04]  /*17e00*/  @!P0 LOP3.LUT R3, R3, R2, RZ, 0x3c, !PT ;  /* 0x0000000203038212 */ /* 0x004fc800078e3cff */
[----:B------:R-:W-:-:S04]  /*17e10*/  @!P0 LOP3.LUT R2, R3, R2, RZ, 0x3c, !PT ;  /* 0x0000000203028212 */ /* 0x000fc800078e3cff */
[----:B------:R-:W-:-:S05]  /*17e20*/  @!P0 LOP3.LUT R3, R3, R2, RZ, 0x3c, !PT ;  /* 0x0000000203038212 */ /* 0x000fca00078e3cff */
[----:B------:R0:W2:Y:S04]  /*17e30*/  @!P0 LDG.E.U16 R15, [R2.64] ;  /* 0x00000008020f8981 */ /* 0x0000a8000c1e1500 */
[----:B0-----:R-:W3:Y:S04]  /*17e40*/  LDL R2, [R1+0x804] ;  /* 0x0008040001027983 */ /* 0x001ee80000100800 */
[----:B------:R-:W3:Y:S01]  /*17e50*/  LDL R3, [R1+0x808] ;  /* 0x0008080001037983 */ /* 0x000ee20000100800 */
[----:B------:R-:W-:-:S03]  /*17e60*/  PRMT R16, RZ, 0x7610, R16 ;  /* 0x00007610ff107816 */ /* 0x000fc60000000010 */
[----:B------:R0:W-:Y:S04]  /*17e70*/  STS.U16 [R28+0x3100], R0 ;  /* 0x003100001c007388 */ /* 0x0001e80000000400 */
[----:B0-----:R-:W4:Y:S04]  /*17e80*/  LDL R0, [R1+0x780] ;  /* 0x0007800001007983 */ /* 0x001f280000100800 */
[----:B--2---:R0:W-:Y:S04]  /*17e90*/  STL [R1+0xa4], R15 ;  /* 0x0000a40f01007387 */ /* 0x0041e80000100800 */
[----:B0-----:R-:W2:Y:S01]  /*17ea0*/  LDL.LU R15, [R1+0x54] ;  /* 0x00005400010f7983 */ /* 0x001ea20000300800 */
[----:B---3--:R-:W-:-:S04]  /*17eb0*/  @!P4 LOP3.LUT R3, R3, R2, RZ, 0x3c, !PT ;  /* 0x000000020303c212 */ /* 0x008fc800078e3cff */
[----:B------:R-:W-:-:S04]  /*17ec0*/  @!P4 LOP3.LUT R2, R3, R2, RZ, 0x3c, !PT ;  /* 0x000000020302c212 */ /* 0x000fc800078e3cff */
[----:B------:R-:W-:-:S05]  /*17ed0*/  @!P4 LOP3.LUT R3, R3, R2, RZ, 0x3c, !PT ;  /* 0x000000020303c212 */ /* 0x000fca00078e3cff */
[----:B------:R0:W3:Y:S04]  /*17ee0*/  @!P4 LDG.E.U16 R16, [R2.64] ;  /* 0x000000080210c981 */ /* 0x0000e8000c1e1500 */
[----:B0-----:R-:W2:Y:S04]  /*17ef0*/  LDL.LU R2, [R1+0x40] ;  /* 0x0000400001027983 */ /* 0x001ea80000300800 */
[----:B------:R-:W4:Y:S01]  /*17f00*/  LDL R3, [R1+0x7fc] ;  /* 0x0007fc0001037983 */ /* 0x000f220000100800 */
[----:B------:R-:W-:-:S03]  /*17f10*/  PRMT R13, RZ, 0x7610, R13 ;  /* 0x00007610ff0d7816 */ /* 0x000fc6000000000d */
[----:B---3--:R0:W-:Y:S04]  /*17f20*/  STL [R1+0xa0], R16 ;  /* 0x0000a01001007387 */ /* 0x0081e80000100800 */
[----:B--2---:R1:W-:Y:S04]  /*17f30*/  STS.U16 [R28+0x4000], R2 ;  /* 0x004000021c007388 */ /* 0x0043e80000000400 */
[----:B0-----:R-:W2:Y:S01]  /*17f40*/  LDL.LU R16, [R1+0x58] ;  /* 0x0000580001107983 */ /* 0x001ea20000300800 */
[----:B-1----:R-:W-:-:S05]  /*17f50*/  @!P0 IMAD.MOV.U32 R2, RZ, RZ, R14 ;  /* 0x000000ffff028224 */ /* 0x002fca00078e000e */
[----:B----4-:R0:W3:Y:S04]  /*17f60*/  @!P0 LDG.E.U16 R13, [R2.64] ;  /* 0x00000008020d8981 */ /* 0x0100e8000c1e1500 */
[----:B0-----:R-:W4:Y:S04]  /*17f70*/  LDL R2, [R1+0x784] ;  /* 0x0007840001027983 */ /* 0x001f280000100800 */
[----:B------:R-:W4:Y:S04]  /*17f80*/  LDL R3, [R1+0x788] ;  /* 0x0007880001037983 */ /* 0x000f280000100800 */
[----:B------:R0:W-:Y:S02]  /*17f90*/  STS.U16 [R28+0x4100], R27 ;  /* 0x0041001b1c007388 */ /* 0x0001e40000000400 */
[----:B0-----:R-:W-:-:S02]  /*17fa0*/  PRMT R28, RZ, 0x7610, R28 ;  /* 0x00007610ff1c7816 */ /* 0x001fc4000000001c */
[----:B----4-:R-:W-:-:S04]  /*17fb0*/  @!P4 LOP3.LUT R3, R3, R2, RZ, 0x3c, !PT ;  /* 0x000000020303c212 */ /* 0x010fc800078e3cff */
[----:B------:R-:W-:-:S04]  /*17fc0*/  @!P4 LOP3.LUT R2, R3, R2, RZ, 0x3c, !PT ;  /* 0x000000020302c212 */ /* 0x000fc800078e3cff */
[----:B------:R-:W-:-:S05]  /*17fd0*/  @!P4 LOP3.LUT R3, R3, R2, RZ, 0x3c, !PT ;  /* 0x000000020303c212 */ /* 0x000fca00078e3cff */
[----:B------:R-:W4:Y:S04]  /*17fe0*/  @!P4 LDG.E.U16 R28, [R2.64] ;  /* 0x00000008021cc981 */ /* 0x000f28000c1e1500 */
[----:B---3--:R0:W-:Y:S04]  /*17ff0*/  STL [R1+0x9c], R13 ;  /* 0x00009c0d01007387 */ /* 0x0081e80000100800 */
[----:B0-----:R-:W3:Y:S04]  /*18000*/  LDL R13, [R1+0x700] ;  /* 0x00070000010d7983 */ /* 0x001ee80000100800 */
[----:B------:R-:W2:Y:S04]  /*18010*/  LDL.LU R14, [R1+0x5c] ;  /* 0x00005c00010e7983 */ /* 0x000ea80000300800 */
[----:B------:R-:W2:Y:S04]  /*18020*/  LDL.LU R27, [R1+0x1308] ;  /* 0x00130800011b7983 */ /* 0x000ea80000300800 */
[----:B----4-:R0:W-:Y:S04]  /*18030*/  STL [R1+0x98], R28 ;  /* 0x0000981c01007387 */ /* 0x0101e80000100800 */
[----:B------:R-:W4:Y:S04]  /*18040*/  LDL R3, [R1+0x77c] ;  /* 0x00077c0001037983 */ /* 0x000f280000100800 */
[----:B0-----:R-:W0:Y:S01]  /*18050*/  S2R R28, SR_TID.X ;  /* 0x00000000001c7919 */ /* 0x001e220000002100 */
[----:B------:R-:W-:Y:S01]  /*18060*/  @!P0 IMAD.MOV.U32 R2, RZ, RZ, R0 ;  /* 0x000000ffff028224 */ /* 0x000fe200078e0000 */
[----:B0-----:R-:W-:-:S05]  /*18070*/  LOP3.LUT R28, R28, 0x7f, RZ, 0xc0, !PT ;  /* 0x0000007f1c1c7812 */ /* 0x001fca00078ec0ff */
[----:B------:R-:W-:-:S05]  /*18080*/  IMAD.SHL.U32 R28, R28, 0x2, RZ ;  /* 0x000000021c1c7824 */ /* 0x000fca00078e00ff */
[----:B------:R0:W-:Y:S02]  /*18090*/  STS.U16 [R28+0x5000], R12 ;  /* 0x0050000c1c007388 */ /* 0x0001e40000000400 */
[----:B0-----:R-:W-:Y:S02]  /*180a0*/  PRMT R28, RZ, 0x7610, R28 ;  /* 0x00007610ff1c7816 */ /* 0x001fe4000000001c */
[----:B------:R-:W2:Y:S04]  /*180b0*/  LDL.LU R12, [R1+0x64] ;  /* 0x00006400010c7983 */ /* 0x000ea80000300800 */
[----:B------:R-:W2:Y:S04]  /*180c0*/  LDL.LU R0, [R1+0x6c] ;  /* 0x00006c0001007983 */ /* 0x000ea80000300800 */
[----:B----4-:R-:W4:Y:S04]  /*180d0*/  @!P0 LDG.E.U16 R28, [R2.64] ;  /* 0x00000008021c8981 */ /* 0x010f28000c1e1500 */
[----:B----4-:R0:W-:Y:S04]  /*180e0*/  STL [R1+0x94], R28 ;  /* 0x0000941c01007387 */ /* 0x0101e80000100800 */
[----:B------:R-:W4:Y:S04]  /*180f0*/  LDL R2, [R1+0x704] ;  /* 0x0007040001027983 */ /* 0x000f280000100800 */
[----:B------:R-:W4:Y:S04]  /*18100*/  LDL R3, [R1+0x708] ;  /* 0x0007080001037983 */ /* 0x000f280000100800 */
[----:B0-----:R-:W0:Y:S02]  /*18110*/  S2R R28, SR_TID.X ;  /* 0x00000000001c7919 */ /* 0x001e240000002100 */
[----:B0-----:R-:W-:-:S05]  /*18120*/  LOP3.LUT R28, R28, 0x7f, RZ, 0xc0, !PT ;  /* 0x0000007f1c1c7812 */ /* 0x001fca00078ec0ff */
[----:B------:R-:W-:-:S05]  /*18130*/  IMAD.SHL.U32 R28, R28, 0x2, RZ ;  /* 0x000000021c1c7824 */ /* 0x000fca00078e00ff */
[----:B------:R0:W-:Y:S02]  /*18140*/  STS.U16 [R28+0x5100], R17 ;  /* 0x005100111c007388 */ /* 0x0001e40000000400 */
[----:B0-----:R-:W-:Y:S02]  /*18150*/  PRMT R28, RZ, 0x7610, R28 ;  /* 0x00007610ff1c7816 */ /* 0x001fe4000000001c */
[----:B------:R-:W2:Y:S01]  /*18160*/  LDL.LU R17, [R1+0x1304] ;  /* 0x0013040001117983 */ /* 0x000ea20000300800 */
[----:B----4-:R-:W-:-:S04]  /*18170*/  @!P4 LOP3.LUT R3, R3, R2, RZ, 0x3c, !PT ;  /* 0x000000020303c212 */ /* 0x010fc800078e3cff */
[----:B------:R-:W-:-:S04]  /*18180*/  @!P4 LOP3.LUT R2, R3, R2, RZ, 0x3c, !PT ;  /* 0x000000020302c212 */ /* 0x000fc800078e3cff */
[----:B------:R-:W-:-:S05]  /*18190*/  @!P4 LOP3.LUT R3, R3, R2, RZ, 0x3c, !PT ;  /* 0x000000020303c212 */ /* 0x000fca00078e3cff */
[----:B------:R-:W4:Y:S04]  /*181a0*/  @!P4 LDG.E.U16 R28, [R2.64] ;  /* 0x00000008021cc981 */ /* 0x000f28000c1e1500 */
[----:B----4-:R0:W-:Y:S04]  /*181b0*/  STL [R1+0x90], R28 ;  /* 0x0000901c01007387 */ /* 0x0101e80000100800 */
[----:B------:R-:W4:Y:S04]  /*181c0*/  LDL.LU R2, [R1+0x50] ;  /* 0x0000500001027983 */ /* 0x000f280000300800 */
[----:B------:R-:W2:Y:S04]  /*181d0*/  LDL R3, [R1+0x6fc] ;  /* 0x0006fc0001037983 */ /* 0x000ea80000100800 */
[----:B0-----:R-:W0:Y:S02]  /*181e0*/  S2R R28, SR_TID.X ;  /* 0x00000000001c7919 */ /* 0x001e240000002100 */
[----:B0-----:R-:W-:-:S05]  /*181f0*/  LOP3.LUT R28, R28, 0x7f, RZ, 0xc0, !PT ;  /* 0x0000007f1c1c7812 */ /* 0x001fca00078ec0ff */
[----:B------:R-:W-:-:S05]  /*18200*/  IMAD.SHL.U32 R28, R28, 0x2, RZ ;  /* 0x000000021c1c7824 */ /* 0x000fca00078e00ff */
[----:B----4-:R0:W-:Y:S02]  /*18210*/  STS.U16 [R28+0x6000], R2 ;  /* 0x006000021c007388 */ /* 0x0101e40000000400 */
[----:B0-----:R-:W-:Y:S01]  /*18220*/  PRMT R28, RZ, 0x7610, R28 ;  /* 0x00007610ff1c7816 */ /* 0x001fe2000000001c */
[----:B---3--:R-:W-:Y:S02]  /*18230*/  @!P0 IMAD.MOV.U32 R2, RZ, RZ, R13 ;  /* 0x000000ffff028224 */ /* 0x008fe400078e000d */
[----:B------:R-:W3:Y:S04]  /*18240*/  LDL.LU R13, [R1+0x68] ;  /* 0x00006800010d7983 */ /* 0x000ee80000300800 */
[----:B--2---:R-:W2:Y:S04]  /*18250*/  @!P0 LDG.E.U16 R28, [R2.64] ;  /* 0x00000008021c8981 */ /* 0x004ea8000c1e1500 */
        /* <DEDUP_REMOVED lines=8> */
[----:B------:R-:W4:Y:S01]  /*182e0*/  LDL.LU R15, [R1+0x1300] ;  /* 0x00130000010f7983 */ /* 0x000f220000300800 */
[----:B--2---:R-:W-:-:S04]  /*182f0*/  @!P4 LOP3.LUT R3, R3, R2, RZ, 0x3c, !PT ;  /* 0x000000020303c212 */ /* 0x004fc800078e3cff */
[----:B------:R-:W-:-:S04]  /*18300*/  @!P4 LOP3.LUT R2, R3, R2, RZ, 0x3c, !PT ;  /* 0x000000020302c212 */ /* 0x000fc800078e3cff */
[----:B------:R-:W-:-:S05]  /*18310*/  @!P4 LOP3.LUT R3, R3, R2, RZ, 0x3c, !PT ;  /* 0x000000020303c212 */ /* 0x000fca00078e3cff */
[----:B------:R-:W2:Y:S04]  /*18320*/  @!P4 LDG.E.U16 R28, [R2.64] ;  /* 0x00000008021cc981 */ /* 0x000ea8000c1e1500 */
[----:B--2---:R0:W-:Y:S04]  /*18330*/  STL [R1+0x88], R28 ;  /* 0x0000881c01007387 */ /* 0x0041e80000100800 */
[----:B------:R-:W2:Y:S04]  /*18340*/  LDL R2, [R1+0x67c] ;  /* 0x00067c0001027983 */ /* 0x000ea80000100800 */
[----:B------:R-:W2:Y:S01]  /*18350*/  LDL R3, [R1+0x680] ;  /* 0x0006800001037983 */ /* 0x000ea20000100800 */
[----:B----4-:R-:W-:-:S03]  /*18360*/  PRMT R15, RZ, 0x7610, R15 ;  /* 0x00007610ff0f7816 */ /* 0x010fc6000000000f */
[----:B0-----:R-:W0:Y:S01]  /*18370*/  S2R R28, SR_TID.X ;  /* 0x00000000001c7919 */ /* 0x001e220000002100 */
[----:B--2---:R-:W-:-:S04]  /*18380*/  @!P0 LOP3.LUT R3, R3, R2, RZ, 0x3c, !PT ;  /* 0x0000000203038212 */ /* 0x004fc800078e3cff */
[----:B------:R-:W-:-:S04]  /*18390*/  @!P0 LOP3.LUT R2, R3, R2, RZ, 0x3c, !PT ;  /* 0x0000000203028212 */ /* 0x000fc800078e3cff */
[----:B------:R-:W-:-:S05]  /*183a0*/  @!P0 LOP3.LUT R3, R3, R2, RZ, 0x3c, !PT ;  /* 0x0000000203038212 */ /* 0x000fca00078e3cff */
[----:B------:R1:W2:Y:S04]  /*183b0*/  @!P0 LDG.E.U16 R15, [R2.64] ;  /* 0x00000008020f8981 */ /* 0x0002a8000c1e1500 */
[----:B-1----:R-:W4:Y:S04]  /*183c0*/  LDL R2, [R1+0x604] ;  /* 0x0006040001027983 */ /* 0x002f280000100800 */
[----:B------:R-:W4:Y:S01]  /*183d0*/  LDL R3, [R1+0x608] ;  /* 0x0006080001037983 */ /* 0x000f220000100800 */
[----:B0-----:R-:W-:-:S05]  /*183e0*/  LOP3.LUT R28, R28, 0x7f, RZ, 0xc0, !PT ;  /* 0x0000007f1c1c7812 */ /* 0x001fca00078ec0ff */
[----:B------:R-:W-:-:S05]  /*183f0*/  IMAD.SHL.U32 R28, R28, 0x2, RZ ;  /* 0x000000021c1c7824 */ /* 0x000fca00078e00ff */
[----:B------:R0:W-:Y:S04]  /*18400*/  STS.U16 [R28+0x7000], R16 ;  /* 0x007000101c007388 */ /* 0x0001e80000000400 */
[----:B------:R1:W-:Y:S04]  /*18410*/  STS.U16 [R28+0x7100], R14 ;  /* 0x0071000e1c007388 */ /* 0x0003e80000000400 */
[----:B0-----:R-:W3:Y:S01]  /*18420*/  LDL R16, [R1+0x588] ;  /* 0x0005880001107983 */ /* 0x001ee20000100800 */
[----:B-1----:R-:W-:-:S03]  /*18430*/  PRMT R28, RZ, 0x7610, R28 ;  /* 0x00007610ff1c7816 */ /* 0x002fc6000000001c */
[----:B------:R-:W3:Y:S01]  /*18440*/  LDL R14, [R1+0x580] ;  /* 0x00058000010e7983 */ /* 0x000ee20000100800 */
[----:B----4-:R-:W-:-:S04]  /*18450*/  @!P4 LOP3.LUT R3, R3, R2, RZ, 0x3c, !PT ;  /* 0x000000020303c212 */ /* 0x010fc800078e3cff */
[----:B------:R-:W-:-:S04]  /*18460*/  @!P4 LOP3.LUT R2, R3, R2, RZ, 0x3c, !PT ;  /* 0x000000020302c212 */ /* 0x000fc800078e3cff */
[----:B------:R-:W-:-:S05]  /*18470*/  @!P4 LOP3.LUT R3, R3, R2, RZ, 0x3c, !PT ;  /* 0x000000020303c212 */ /* 0x000fca00078e3cff */
[----:B------:R-:W4:Y:S04]  /*18480*/  @!P4 LDG.E.U16 R28, [R2.64] ;  /* 0x00000008021cc981 */ /* 0x000f28000c1e1500 */
[----:B--2---:R0:W-:Y:S04]  /*18490*/  STL [R1+0x84], R15 ;  /* 0x0000840f01007387 */ /* 0x0041e80000100800 */
[----:B0-----:R-:W2:Y:S04]  /*184a0*/  LDL.LU R15, [R1+0xf4] ;  /* 0x0000f400010f7983 */ /* 0x001ea80000300800 */
        /* <DEDUP_REMOVED lines=14> */
[----:B------:R-:W4:Y:S04]  /*18590*/  LDL R3, [R1+0x584] ;  /* 0x0005840001037983 */ /* 0x000f280000100800 */
[----:B0-----:R-:W0:Y:S01]  /*185a0*/  S2R R28, SR_TID.X ;  /* 0x00000000001c7919 */ /* 0x001e220000002100 */
[----:B---3--:R-:W-:Y:S01]  /*185b0*/  @!P4 IMAD.MOV.U32 R2, RZ, RZ, R16 ;  /* 0x000000ffff02c224 */ /* 0x008fe200078e0010 */
[----:B0-----:R-:W-:-:S05]  /*185c0*/  LOP3.LUT R28, R28, 0x7f, RZ, 0xc0, !PT ;  /* 0x0000007f1c1c7812 */ /* 0x001fca00078ec0ff */
[----:B------:R-:W-:-:S05]  /*185d0*/  IMAD.SHL.U32 R28, R28, 0x2, RZ ;  /* 0x000000021c1c7824 */ /* 0x000fca00078e00ff */
[----:B------:R0:W-:Y:S02]  /*185e0*/  STS.U16 [R28+0x8100], R0 ;  /* 0x008100001c007388 */ /* 0x0001e40000000400 */
[----:B0-----:R-:W-:Y:S02]  /*185f0*/  PRMT R28, RZ, 0x7610, R28 ;  /* 0x00007610ff1c7816 */ /* 0x001fe4000000001c */
[----:B------:R-:W3:Y:S04]  /*18600*/  LDL R0, [R1+0x500] ;  /* 0x0005000001007983 */ /* 0x000ee80000100800 */
[----:B------:R-:W2:Y:S04]  /*18610*/  LDL.LU R16, [R1+0xfc] ;  /* 0x0000fc0001107983 */ /* 0x000ea80000300800 */
[----:B----4-:R-:W4:Y:S04]  /*18620*/  @!P4 LDG.E.U16 R28, [R2.64] ;  /* 0x00000008021cc981 */ /* 0x010f28000c1e1500 */
[----:B----4-:R0:W-:Y:S04]  /*18630*/  STL [R1+0x78], R28 ;  /* 0x0000781c01007387 */ /* 0x0101e80000100800 */
[----:B------:R-:W4:Y:S04]  /*18640*/  LDL.LU R2, [R1+0x60] ;  /* 0x0000600001027983 */ /* 0x000f280000300800 */
[----:B------:R-:W2:Y:S04]  /*18650*/  LDL R3, [R1+0x57c] ;  /* 0x00057c0001037983 */ /* 0x000ea80000100800 */
[----:B0-----:R-:W0:Y:S01]  /*18660*/  S2R R28, SR_TID.X ;  /* 0x00000000001c7919 */ /* 0x001e220000002100 */
[----:B------:R-:W-:-:S02]  /*18670*/  PRMT R8, RZ, 0x7610, R8 ;  /* 0x00007610ff087816 */ /* 0x000fc40000000008 */
[----:B0-----:R-:W-:-:S05]  /*18680*/  LOP3.LUT R28, R28, 0x7f, RZ, 0xc0, !PT ;  /* 0x0000007f1c1c7812 */ /* 0x001fca00078ec0ff */
[----:B------:R-:W-:-:S05]  /*18690*/  IMAD.SHL.U32 R28, R28, 0x2, RZ ;  /* 0x000000021c1c7824 */ /* 0x000fca00078e00ff */
[----:B----4-:R0:W-:Y:S02]  /*186a0*/  STS.U16 [R28+0x9000], R2 ;  /* 0x009000021c007388 */ /* 0x0101e40000000400 */
[----:B0-----:R-:W-:Y:S02]  /*186b0*/  @!P0 IMAD.MOV.U32 R2, RZ, RZ, R14 ;  /* 0x000000ffff028224 */ /* 0x001fe400078e000e */
[----:B------:R0:W-:Y:S04]  /*186c0*/  STS.U16 [R28+0x9100], R13 ;  /* 0x0091000d1c007388 */ /* 0x0001e80000000400 */
[----:B--2---:R1:W2:Y:S04]  /*186d0*/  @!P0 LDG.E.U16 R8, [R2.64] ;  /* 0x0000000802088981 */ /* 0x0042a8000c1e1500 */
[----:B------:R-:W4:Y:S04]  /*186e0*/  LDL R14, [R1+0x47c] ;  /* 0x00047c00010e7983 */ /* 0x000f280000100800 */
[----:B-1----:R-:W2:Y:S04]  /*186f0*/  LDL R2, [R1+0x504] ;  /* 0x0005040001027983 */ /* 0x002ea80000100800 */
[----:B------:R-:W2:Y:S01]  /*18700*/  LDL R3, [R1+0x508] ;  /* 0x0005080001037983 */ /* 0x000ea20000100800 */
[----:B0-----:R-:W-:-:S02]  /*18710*/  PRMT R28, RZ, 0x7610, R28 ;  /* 0x00007610ff1c7816 */ /* 0x001fc4000000001c */
[----:B--2---:R-:W-:-:S04]  /*18720*/  @!P4 LOP3.LUT R3, R3, R2, RZ, 0x3c, !PT ;  /* 0x000000020303c212 */ /* 0x004fc800078e3cff */
[----:B------:R-:W-:-:S04]  /*18730*/  @!P4 LOP3.LUT R2, R3, R2, RZ, 0x3c, !PT ;  /* 0x000000020302c212 */ /* 0x000fc800078e3cff */
[----:B------:R-:W-:-:S05]  /*18740*/  @!P4 LOP3.LUT R3, R3, R2, RZ, 0x3c, !PT ;  /* 0x000000020303c212 */ /* 0x000fca00078e3cff */
[----:B------:R-:W2:Y:S04]  /*18750*/  @!P4 LDG.E.U16 R28, [R2.64] ;  /* 0x00000008021cc981 */ /* 0x000ea8000c1e1500 */
[----:B------:R0:W-:Y:S04]  /*18760*/  STL [R1+0x74], R8 ;  /* 0x0000740801007387 */ /* 0x0001e80000100800 */
[----:B0-----:R-:W3:Y:S04]  /*18770*/  LDL R8, [R1+0x480] ;  /* 0x0004800001087983 */ /* 0x001ee80000100800 */
[----:B------:R-:W3:Y:S04]  /*18780*/  LDL.LU R13, [R1+0x108] ;  /* 0x00010800010d7983 */ /* 0x000ee80000300800 */
[----:B--2---:R0:W-:Y:S04]  /*18790*/  STL [R1+0x70], R28 ;  /* 0x0000701c01007387 */ /* 0x0041e80000100800 */
[----:B------:R-:W2:Y:S04]  /*187a0*/  LDL.LU R2, [R1+0xf0] ;  /* 0x0000f00001027983 */ /* 0x000ea80000300800 */
[----:B------:R-:W3:Y:S04]  /*187b0*/  LDL R3, [R1+0x4fc] ;  /* 0x0004fc0001037983 */ /* 0x000ee80000100800 */
[----:B0-----:R-:W0:Y:S01]  /*187c0*/  S2R R28, SR_TID.X ;  /* 0x00000000001c7919 */ /* 0x001e220000002100 */
[----:B------:R-:W-:-:S02]  /*187d0*/  PRMT R9, RZ, 0x7610, R9 ;  /* 0x00007610ff097816 */ /* 0x000fc40000000009 */
[----:B0-----:R-:W-:-:S05]  /*187e0*/  LOP3.LUT R28, R28, 0x7f, RZ, 0xc0, !PT ;  /* 0x0000007f1c1c7812 */ /* 0x001fca00078ec0ff */
[----:B------:R-:W-:-:S05]  /*187f0*/  IMAD.SHL.U32 R28, R28, 0x2, RZ ;  /* 0x000000021c1c7824 */ /* 0x000fca00078e00ff */
[----:B--2---:R3:W-:Y:S02]  /*18800*/  STS.U16 [R28+0xa000], R2 ;  /* 0x00a000021c007388 */ /* 0x0047e40000000400 */
[----:B---3--:R-:W-:Y:S02]  /*18810*/  @!P0 IMAD.MOV.U32 R2, RZ, RZ, R0 ;  /* 0x000000ffff028224 */ /* 0x008fe400078e0000 */
[----:B------:R-:W2:Y:S04]  /*18820*/  LDL.LU R0, [R1+0x10c] ;  /* 0x00010c0001007983 */ /* 0x000ea80000300800 */
[----:B------:R0:W3:Y:S04]  /*18830*/  @!P0 LDG.E.U16 R9, [R2.64] ;  /* 0x0000000802098981 */ /* 0x0000e8000c1e1500 */
[----:B0-----:R-:W2:Y:S04]  /*18840*/  LDL R2, [R1+0x484] ;  /* 0x0004840001027983 */ /* 0x001ea80000100800 */
[----:B------:R-:W2:Y:S01]  /*18850*/  LDL R3, [R1+0x488] ;  /* 0x0004880001037983 */ /* 0x000ea20000100800 */
[----:B------:R-:W-:-:S03]  /*18860*/  PRMT R12, RZ, 0x7610, R12 ;  /* 0x00007610ff0c7816 */ /* 0x000fc6000000000c */
[----:B------:R0:W-:Y:S04]  /*18870*/  STS.U16 [R28+0xa100], R15 ;  /* 0x00a1000f1c007388 */ /* 0x0001e80000000400 */
[----:B0-----:R-:W4:Y:S04]  /*18880*/  LDL R15, [R1+0x3fc] ;  /* 0x0003fc00010f7983 */ /* 0x001f280000100800 */
[----:B---3--:R0:W-:Y:S04]  /*18890*/  STL [R1+0x6c], R9 ;  /* 0x00006c0901007387 */ /* 0x0081e80000100800 */
[----:B0-----:R-:W3:Y:S01]  /*188a0*/  LDL R9, [R1+0x400] ;  /* 0x0004000001097983 */ /* 0x001ee20000100800 */
[----:B--2---:R-:W-:-:S04]  /*188b0*/  @!P4 LOP3.LUT R3, R3, R2, RZ, 0x3c, !PT ;  /* 0x000000020303c212 */ /* 0x004fc800078e3cff */
[----:B------:R-:W-:-:S04]  /*188c0*/  @!P4 LOP3.LUT R2, R3, R2, RZ, 0x3c, !PT ;  /* 0x000000020302c212 */ /* 0x000fc800078e3cff */
[----:B------:R-:W-:-:S05]  /*188d0*/  @!P4 LOP3.LUT R3, R3, R2, RZ, 0x3c, !PT ;  /* 0x000000020303c212 */ /* 0x000fca00078e3cff */
[----:B------:R0:W2:Y:S04]  /*188e0*/  @!P4 LDG.E.U16 R12, [R2.64] ;  /* 0x00000008020cc981 */ /* 0x0000a8000c1e1500 */
[----:B0-----:R-:W2:Y:S01]  /*188f0*/  LDL.LU R3, [R1+0xf8] ;  /* 0x0000f80001037983 */ /* 0x001ea20000300800 */
[----:B------:R-:W-:-:S03]  /*18900*/  @!P0 IMAD.MOV.U32 R2, RZ, RZ, R8 ;  /* 0x000000ffff028224 */ /* 0x000fc600078e0008 */
[----:B--2---:R0:W-:Y:S02]  /*18910*/  STS.U16 [R28+0xb000], R3 ;  /* 0x00b000031c007388 */ /* 0x0041e40000000400 */
[----:B0-----:R-:W-:Y:S01]  /*18920*/  PRMT R28, RZ, 0x7610, R28 ;  /* 0x00007610ff1c7816 */ /* 0x001fe2000000001c */
[----:B----4-:R-:W-:-:S05]  /*18930*/  @!P0 IMAD.MOV.U32 R3, RZ, RZ, R14 ;  /* 0x000000ffff038224 */ /* 0x010fca00078e000e */
[----:B------:R-:W2:Y:S04]  /*18940*/  @!P0 LDG.E.U16 R28, [R2.64] ;  /* 0x00000008021c8981 */ /* 0x000ea8000c1e1500 */
[----:B------:R0:W-:Y:S04]  /*18950*/  STL [R1+0x68], R12 ;  /* 0x0000680c01007387 */ /* 0x0001e80000100800 */
[----:B0-----:R-:W4:Y:S04]  /*18960*/  LDL.LU R12, [R1+0x114] ;  /* 0x00011400010c7983 */ /* 0x001f280000300800 */
[----:B------:R-:W3:Y:S04]  /*18970*/  LDL R14, [R1+0x384] ;  /* 0x00038400010e7983 */ /* 0x000ee80000100800 */
[----:B------:R-:W3:Y:S04]  /*18980*/  LDL R8, [R1+0x388] ;  /* 0x0003880001087983 */ /* 0x000ee80000100800 */
        /* <DEDUP_REMOVED lines=8> */
[----:B------:R-:W3:Y:S01]  /*18a10*/  LDL.LU R16, [R1+0x118] ;  /* 0x0001180001107983 */ /* 0x000ee20000300800 */
[----:B--2---:R-:W-:-:S04]  /*18a20*/  @!P4 LOP3.LUT R3, R3, R2, RZ, 0x3c, !PT ;  /* 0x000000020303c212 */ /* 0x004fc800078e3cff */
[----:B------:R-:W-:-:S04]  /*18a30*/  @!P4 LOP3.LUT R2, R3, R2, RZ, 0x3c, !PT ;  /* 0x000000020302c212 */ /* 0x000fc800078e3cff */
[----:B------:R-:W-:-:S05]  /*18a40*/  @!P4 LOP3.LUT R3, R3, R2, RZ, 0x3c, !PT ;  /* 0x000000020303c212 */ /* 0x000fca00078e3cff */
[----:B------:R-:W2:Y:S04]  /*18a50*/  @!P4 LDG.E.U16 R28, [R2.64] ;  /* 0x00000008021cc981 */ /* 0x000ea8000c1e1500 */
[----:B--2---:R0:W-:Y:S04]  /*18a60*/  STL [R1+0x60], R28 ;  /* 0x0000601c01007387 */ /* 0x0041e80000100800 */
[----:B------:R-:W2:Y:S04]  /*18a70*/  LDL.LU R3, [R1+0x104] ;  /* 0x0001040001037983 */ /* 0x000ea80000300800 */
[----:B0-----:R-:W0:Y:S01]  /*18a80*/  S2R R28, SR_TID.X ;  /* 0x00000000001c7919 */ /* 0x001e220000002100 */
[----:B------:R-:W-:Y:S01]  /*18a90*/  PRMT R29, RZ, 0x7610, R29 ;  /* 0x00007610ff1d7816 */ /* 0x000fe2000000001d */
[----:B---3--:R-:W-:Y:S01]  /*18aa0*/  @!P0 IMAD.MOV.U32 R2, RZ, RZ, R9 ;  /* 0x000000ffff028224 */ /* 0x008fe200078e0009 */
[----:B0-----:R-:W-:-:S05]  /*18ab0*/  LOP3.LUT R28, R28, 0x7f, RZ, 0xc0, !PT ;  /* 0x0000007f1c1c7812 */ /* 0x001fca00078ec0ff */
[----:B------:R-:W-:-:S05]  /*18ac0*/  IMAD.SHL.U32 R28, R28, 0x2, RZ ;  /* 0x000000021c1c7824 */ /* 0x000fca00078e00ff */
[----:B--2---:R0:W-:Y:S02]  /*18ad0*/  STS.U16 [R28+0xc000], R3 ;  /* 0x00c000031c007388 */ /* 0x0041e40000000400 */
[----:B0-----:R-:W-:-:S05]  /*18ae0*/  @!P0 IMAD.MOV.U32 R3, RZ, RZ, R15 ;  /* 0x000000ffff038224 */ /* 0x001fca00078e000f */
[----:B------:R0:W2:Y:S01]  /*18af0*/  @!P0 LDG.E.U16 R29, [R2.64] ;  /* 0x00000008021d8981 */ /* 0x0000a2000c1e1500 */
[----:B------:R-:W-:-:S03]  /*18b00*/  PRMT R24, RZ, 0x7610, R24 ;  /* 0x00007610ff187816 */ /* 0x000fc60000000018 */
[----:B------:R1:W-:Y:S01]  /*18b10*/  STS.U16 [R28+0xc100], R13 ;  /* 0x00c1000d1c007388 */ /* 0x0003e20000000400 */
[----:B0-----:R-:W-:Y:S02]  /*18b20*/  @!P4 IMAD.MOV.U32 R2, RZ, RZ, R8 ;  /* 0x000000ffff02c224 */ /* 0x001fe400078e0008 */
[----:B------:R-:W-:-:S05]  /*18b30*/  @!P4 IMAD.MOV.U32 R3, RZ, RZ, R14 ;  /* 0x000000ffff03c224 */ /* 0x000fca00078e000e */
[----:B------:R0:W3:Y:S04]  /*18b40*/  @!P4 LDG.E.U16 R24, [R2.64] ;  /* 0x000000080218c981 */ /* 0x0000e8000c1e1500 */
[----:B--2---:R2:W-:Y:S04]  /*18b50*/  STL [R1+0x1294], R29 ;  /* 0x0012941d01007387 */ /* 0x0045e80000100800 */
[----:B-1----:R-:W4:Y:S04]  /*18b60*/  LDL R13, [R1+0x304] ;  /* 0x00030400010d7983 */ /* 0x002f280000100800 */
[----:B------:R-:W4:Y:S04]  /*18b70*/  LDL R9, [R1+0x308] ;  /* 0x0003080001097983 */ /* 0x000f280000100800 */
[----:B--2---:R-:W2:Y:S04]  /*18b80*/  LDL R29, [R1+0x380] ;  /* 0x00038000011d7983 */ /* 0x004ea80000100800 */
[----:B------:R-:W4:Y:S04]  /*18b90*/  LDL.LU R14, [R1+0x124] ;  /* 0x00012400010e7983 */ /* 0x000f280000300800 */
[----:B0-----:R-:W4:Y:S01]  /*18ba0*/  LDL R3, [R1+0x37c] ;  /* 0x00037c0001037983 */ /* 0x001f220000100800 */
[----:B------:R-:W-:-:S02]  /*18bb0*/  PRMT R20, RZ, 0x7610, R20 ;  /* 0x00007610ff147816 */ /* 0x000fc40000000014 */
[----:B------:R-:W-:Y:S01]  /*18bc0*/  PRMT R7, RZ, 0x7610, R7 ;  /* 0x00007610ff077816 */ /* 0x000fe20000000007 */
[----:B---3--:R-:W-:Y:S04]  /*18bd0*/  STL [R1+0x1298], R24 ;  /* 0x0012981801007387 */ /* 0x008fe80000100800 */
[----:B------:R0:W-:Y:S04]  /*18be0*/  STS.U16 [R28+0xd000], R0 ;  /* 0x00d000001c007388 */ /* 0x0001e80000000400 */
[----:B------:R-:W3:Y:S04]  /*18bf0*/  LDL R8, [R1+0x2fc] ;  /* 0x0002fc0001087983 */ /* 0x000ee80000100800 */
[----:B0-----:R-:W3:Y:S01]  /*18c00*/  LDL R0, [R1+0x300] ;  /* 0x0003000001007983 */ /* 0x001ee20000100800 */
[----:B------:R-:W-:-:S03]  /*18c10*/  PRMT R6, RZ, 0x7610, R6 ;  /* 0x00007610ff067816 */ /* 0x000fc60000000006 */
[----:B------:R-:W3:Y:S01]  /*18c20*/  LDL.LU R15, [R1+0x128] ;  /* 0x00012800010f7983 */ /* 0x000ee20000300800 */
[----:B--2---:R-:W-:-:S05]  /*18c30*/  @!P0 IMAD.MOV.U32 R2, RZ, RZ, R29 ;  /* 0x000000ffff028224 */ /* 0x004fca00078e001d */
[----:B----4-:R0:W2:Y:S02]  /*18c40*/  @!P0 LDG.E.U16 R20, [R2.64] ;  /* 0x0000000802148981 */ /* 0x0100a4000c1e1500 */
[----:B0-----:R-:W-:Y:S02]  /*18c50*/  @!P4 IMAD.MOV.U32 R2, RZ, RZ, R9 ;  /* 0x000000ffff02c224 */ /* 0x001fe400078e0009 */
[----:B------:R-:W-:-:S05]  /*18c60*/  @!P4 IMAD.MOV.U32 R3, RZ, RZ, R13 ;  /* 0x000000ffff03c224 */ /* 0x000fca00078e000d */
[----:B------:R3:W4:Y:S04]  /*18c70*/  @!P4 LDG.E.U16 R7, [R2.64] ;  /* 0x000000080207c981 */ /* 0x000728000c1e1500 */
[----:B------:R0:W-:Y:S01]  /*18c80*/  STS.U16 [R28+0xd100], R12 ;  /* 0x00d1000c1c007388 */ /* 0x0001e20000000400 */
[----:B---3--:R-:W-:Y:S02]  /*18c90*/  @!P0 IMAD.MOV.U32 R2, RZ, RZ, R0 ;  /* 0x000000ffff028224 */ /* 0x008fe400078e0000 */
[----:B------:R-:W-:Y:S01]  /*18ca0*/  @!P0 IMAD.MOV.U32 R3, RZ, RZ, R8 ;  /* 0x000000ffff038224 */ /* 0x000fe200078e0008 */
[----:B------:R-:W-:Y:S04]  /*18cb0*/  STS.U16 [R28+0xe000], R16 ;  /* 0x00e000101c007388 */ /* 0x000fe80000000400 */
[----:B------:R1:W3:Y:S04]  /*18cc0*/  @!P0 LDG.E.U16 R6, [R2.64] ;  /* 0x0000000802068981 */ /* 0x0002e8000c1e1500 */
[----:B--2---:R2:W-:Y:S04]  /*18cd0*/  STL [R1+0x129c], R20 ;  /* 0x00129c1401007387 */ /* 0x0045e80000100800 */
[----:B------:R-:W3:Y:S04]  /*18ce0*/  LDL R29, [R1+0x270] ;  /* 0x00027000011d7983 */ /* 0x000ee80000100800 */
[----:B0-----:R-:W3:Y:S04]  /*18cf0*/  LDL R12, [R1+0x274] ;  /* 0x00027400010c7983 */ /* 0x001ee80000100800 */
[----:B------:R-:W3:Y:S04]  /*18d00*/  LDL.LU R13, [R1+0x130] ;  /* 0x00013000010d7983 */ /* 0x000ee80000300800 */
[----:B----4-:R-:W-:Y:S04]  /*18d10*/  STL [R1+0x12a0], R7 ;  /* 0x0012a00701007387 */ /* 0x010fe80000100800 */
[----:B--2---:R-:W2:Y:S04]  /*18d20*/  LDL R20, [R1+0x268] ;  /* 0x0002680001147983 */ /* 0x004ea80000100800 */
[----:B------:R-:W4:Y:S04]  /*18d30*/  LDL R16, [R1+0x26c] ;  /* 0x00026c0001107983 */ /* 0x000f280000100800 */
[----:B------:R-:W2:Y:S04]  /*18d40*/  LDL R9, [R1+0xaf0] ;  /* 0x000af00001097983 */ /* 0x000ea80000100800 */
[----:B------:R-:W2:Y:S04]  /*18d50*/  LDL R8, [R1+0xafc] ;  /* 0x000afc0001087983 */ /* 0x000ea80000100800 */
[----:B------:R-:W2:Y:S04]  /*18d60*/  LDL.LU R0, [R1+0x134] ;  /* 0x0001340001007983 */ /* 0x000ea80000300800 */
[----:B-1----:R-:W2:Y:S01]  /*18d70*/  LDL.LU R3, [R1+0x11c] ;  /* 0x00011c0001037983 */ /* 0x002ea20000300800 */
[----:B------:R-:W-:-:S02]  /*18d80*/  PRMT R5, RZ, 0x7610, R5 ;  /* 0x00007610ff057816 */ /* 0x000fc40000000005 */
[----:B------:R-:W-:Y:S01]  /*18d90*/  PRMT R4, RZ, 0x7610, R4 ;  /* 0x00007610ff047816 */ /* 0x000fe20000000004 */
[----:B---3--:R-:W-:Y:S01]  /*18da0*/  @!P4 IMAD.MOV.U32 R2, RZ, RZ, R12 ;  /* 0x000000ffff02c224 */ /* 0x008fe200078e000c */
[----:B--2---:R0:W-:Y:S02]  /*18db0*/  STS.U16 [R28+0xe100], R3 ;  /* 0x00e100031c007388 */ /* 0x0041e40000000400 */
[----:B0-----:R-:W-:-:S05]  /*18dc0*/  @!P4 IMAD.MOV.U32 R3, RZ, RZ, R29 ;  /* 0x000000ffff03c224 */ /* 0x001fca00078e001d */
[----:B------:R4:W2:Y:S02]  /*18dd0*/  @!P4 LDG.E.U16 R5, [R2.64] ;  /* 0x000000080205c981 */ /* 0x0008a4000c1e1500 */
[----:B----4-:R-:W-:Y:S02]  /*18de0*/  @!P0 IMAD.MOV.U32 R2, RZ, RZ, R16 ;  /* 0x000000ffff028224 */ /* 0x010fe400078e0010 */
[----:B------:R-:W-:-:S05]  /*18df0*/  @!P0 IMAD.MOV.U32 R3, RZ, RZ, R20 ;  /* 0x000000ffff038224 */ /* 0x000fca00078e0014 */
[----:B------:R0:W3:Y:S04]  /*18e00*/  @!P0 LDG.E.U16 R4, [R2.64] ;  /* 0x0000000802048981 */ /* 0x0000e8000c1e1500 */
[----:B------:R1:W-:Y:S04]  /*18e10*/  STS.U16 [R28+0xf000], R14 ;  /* 0x00f0000e1c007388 */ /* 0x0003e80000000400 */
[----:B-1----:R-:W1:Y:S01]  /*18e20*/  S2R R14, SR_TID.X ;  /* 0x00000000000e7919 */ /* 0x002e620000002100 */
[----:B0-----:R-:W-:-:S03]  /*18e30*/  PRMT R3, RZ, 0x7610, R3 ;  /* 0x00007610ff037816 */ /* 0x001fc60000000003 */
[----:B------:R-:W-:Y:S04]  /*18e40*/  STL [R1+0x12a4], R6 ;  /* 0x0012a40601007387 */ /* 0x000fe80000100800 */
[----:B------:R-:W4:Y:S04]  /*18e50*/  LDL.LU R12, [R1+0x138] ;  /* 0x00013800010c7983 */ /* 0x000f280000300800 */
[----:B------:R0:W-:Y:S04]  /*18e60*/  STS.U16 [R28+0xf100], R15 ;  /* 0x00f1000f1c007388 */ /* 0x0001e80000000400 */
[----:B------:R0:W4:Y:S01]  /*18e70*/  @!P4 LDG.E.U16 R3, [R8.64] ;  /* 0x000000080803c981 */ /* 0x000122000c1e1500 */
[----:B-1----:R-:W-:-:S05]  /*18e80*/  LOP3.LUT R14, R14, 0x7f, RZ, 0xc0, !PT ;  /* 0x0000007f0e0e7812 */ /* 0x002fca00078ec0ff */
[----:B0-----:R-:W-:Y:S01]  /*18e90*/  IMAD.SHL.U32 R15, R14, 0x2, RZ ;  /* 0x000000020e0f7824 */ /* 0x001fe200078e00ff */
[----:B--2---:R-:W-:Y:S04]  /*18ea0*/  STL [R1+0x12a8], R5 ;  /* 0x0012a80501007387 */ /* 0x004fe80000100800 */
[----:B---3--:R-:W-:Y:S04]  /*18eb0*/  STL [R1+0x12ac], R4 ;  /* 0x0012ac0401007387 */ /* 0x008fe80000100800 */
[----:B------:R-:W2:Y:S04]  /*18ec0*/  LDL.LU R16, [R1+0x144] ;  /* 0x0001440001107983 */ /* 0x000ea80000300800 */
[----:B------:R-:W3:Y:S04]  /*18ed0*/  LDL.LU R14, [R1+0x148] ;  /* 0x00014800010e7983 */ /* 0x000ee80000300800 */
[----:B------:R-:W2:Y:S04]  /*18ee0*/  LDL R8, [R1+0xaf8] ;  /* 0x000af80001087983 */ /* 0x000ea80000100800 */
[----:B------:R-:W2:Y:S01]  /*18ef0*/  LDL R9, [R1+0xb04] ;  /* 0x000b040001097983 */ /* 0x000ea20000100800 */
[----:B------:R-:W-:-:S02]  /*18f00*/  PRMT R2, RZ, 0x7610, R2 ;  /* 0x00007610ff027816 */ /* 0x000fc40000000002 */
[----:B--2---:R-:W-:-:S04]  /*18f10*/  @!P0 LOP3.LUT R9, R9, R8, RZ, 0x3c, !PT ;  /* 0x0000000809098212 */ /* 0x004fc800078e3cff */
[----:B------:R-:W-:-:S04]  /*18f20*/  @!P0 LOP3.LUT R8, R9, R8, RZ, 0x3c, !PT ;  /* 0x0000000809088212 */ /* 0x000fc800078e3cff */
[----:B------:R-:W-:-:S05]  /*18f30*/  @!P0 LOP3.LUT R9, R9, R8, RZ, 0x3c, !PT ;  /* 0x0000000809098212 */ /* 0x000fca00078e3cff */
[----:B------:R0:W2:Y:S01]  /*18f40*/  @!P0 LDG.E.U16 R2, [R8.64] ;  /* 0x0000000808028981 */ /* 0x0000a2000c1e1500 */
[----:B------:R-:W-:-:S03]  /*18f50*/  LOP3.LUT R15, R15, 0x10, RZ, 0x3c, !PT ;  /* 0x000000100f0f7812 */ /* 0x000fc600078e3cff */
[----:B----4-:R-:W-:Y:S04]  /*18f60*/  STL [R1+0x12b0], R3 ;  /* 0x0012b00301007387 */ /* 0x010fe80000100800 */
[----:B------:R1:W-:Y:S04]  /*18f70*/  STS.U16 [R15+0x200], R13 ;  /* 0x0002000d0f007388 */ /* 0x0003e80000000400 */
[----:B------:R-:W4:Y:S04]  /*18f80*/  LDL R29, [R1+0x8f4] ;  /* 0x0008f400011d7983 */ /* 0x000f280000100800 */
[----:B------:R-:W3:Y:S04]  /*18f90*/  LDL R20, [R1+0x8f8] ;  /* 0x0008f80001147983 */ /* 0x000ee80000100800 */
[----:B-1----:R-:W3:Y:S04]  /*18fa0*/  LDL.LU R13, [R1+0x150] ;  /* 0x00015000010d7983 */ /* 0x002ee80000300800 */
[----:B0-----:R-:W3:Y:S04]  /*18fb0*/  LDL R8, [R1+0x974] ;  /* 0x0009740001087983 */ /* 0x001ee80000100800 */
[----:B------:R-:W3:Y:S04]  /*18fc0*/  LDL R9, [R1+0x978] ;  /* 0x0009780001097983 */ /* 0x000ee80000100800 */
[----:B------:R0:W-:Y:S04]  /*18fd0*/  STS.U16 [R15+0x300], R0 ;  /* 0x000300000f007388 */ /* 0x0001e80000000400 */
[----:B--2---:R-:W-:Y:S04]  /*18fe0*/  STL [R1+0x12b4], R2 ;  /* 0x0012b40201007387 */ /* 0x004fe80000100800 */
        /* <DEDUP_REMOVED lines=9> */
[----:B------:R-:W3:Y:S04]  /*19080*/  LDL R9, [R1+0x970] ;  /* 0x0009700001097983 */ /* 0x000ee80000100800 */
[----:B------:R0:W-:Y:S04]  /*19090*/  STS.U16 [R15+0x1200], R12 ;  /* 0x0012000c0f007388 */ /* 0x0001e80000000400 */
[----:B0-----:R-:W4:Y:S01]  /*190a0*/  LDL.LU R12, [R1+0x158] ;  /* 0x00015800010c7983 */ /* 0x001f220000300800 */
[----:B--2---:R-:W-:-:S02]  /*190b0*/  PRMT R0, RZ, 0x7610, R0 ;  /* 0x00007610ff007816 */ /* 0x004fc40000000000 */
[----:B---3--:R-:W-:-:S04]  /*190c0*/  @!P0 LOP3.LUT R9, R9, R8, RZ, 0x3c, !PT ;  /* 0x0000000809098212 */ /* 0x008fc800078e3cff */
[----:B------:R-:W-:-:S04]  /*190d0*/  @!P0 LOP3.LUT R8, R9, R8, RZ, 0x3c, !PT ;  /* 0x0000000809088212 */ /* 0x000fc800078e3cff */
[----:B------:R-:W-:-:S05]  /*190e0*/  @!P0 LOP3.LUT R9, R9, R8, RZ, 0x3c, !PT ;  /* 0x0000000809098212 */ /* 0x000fca00078e3cff */
[----:B------:R0:W2:Y:S04]  /*190f0*/  @!P0 LDG.E.U16 R0, [R8.64] ;  /* 0x0000000808008981 */ /* 0x0000a8000c1e1500 */
[----:B0-----:R-:W3:Y:S01]  /*19100*/  LDL.LU R9, [R1+0x140] ;  /* 0x0001400001097983 */ /* 0x001ee20000300800 */
[----:B------:R-:W-:Y:S01]  /*19110*/  PRMT R17, RZ, 0x7610, R17 ;  /* 0x00007610ff117816 */ /* 0x000fe20000000011 */
[----:B------:R-:W-:Y:S02]  /*19120*/  @!P4 IMAD.MOV.U32 R8, RZ, RZ, R20 ;  /* 0x000000ffff08c224 */ /* 0x000fe400078e0014 */
[----:B---3--:R4:W-:Y:S02]  /*19130*/  STS.U16 [R15+0x1300], R9 ;  /* 0x001300090f007388 */ /* 0x0089e40000000400 */
[----:B----4-:R-:W-:-:S05]  /*19140*/  @!P4 IMAD.MOV.U32 R9, RZ, RZ, R29 ;  /* 0x000000ffff09c224 */ /* 0x010fca00078e001d */
[----:B------:R-:W3:Y:S04]  /*19150*/  @!P4 LDG.E.U16 R17, [R8.64] ;  /* 0x000000080811c981 */ /* 0x000ee8000c1e1500 */
[----:B--2---:R0:W-:Y:S04]  /*19160*/  STL [R1+0x54], R0 ;  /* 0x0000540001007387 */ /* 0x0041e80000100800 */
[----:B0-----:R-:W2:Y:S04]  /*19170*/  LDL.LU R0, [R1+0x160] ;  /* 0x0001600001007983 */ /* 0x001ea80000300800 */
[----:B------:R-:W4:Y:S04]  /*19180*/  LDL R20, [R1+0x7f8] ;  /* 0x0007f80001147983 */ /* 0x000f280000100800 */
[----:B------:R-:W2:Y:S04]  /*19190*/  LDL.LU R29, [R1+0x164] ;  /* 0x00016400011d7983 */ /* 0x000ea80000300800 */
[----:B------:R-:W-:Y:S04]  /*191a0*/  STS.U16 [R15+0x2200], R16 ;  /* 0x002200100f007388 */ /* 0x000fe80000000400 */
[----:B---3--:R0:W-:Y:S04]  /*191b0*/  STL [R1+0x50], R17 ;  /* 0x0000501101007387 */ /* 0x0081e80000100800 */
[----:B0-----:R-:W3:Y:S04]  /*191c0*/  LDL.LU R17, [R1+0x12f0] ;  /* 0x0012f00001117983 */ /* 0x001ee80000300800 */
[----:B------:R-:W2:Y:S04]  /*191d0*/  LDL R8, [R1+0x8ec] ;  /* 0x0008ec0001087983 */ /* 0x000ea80000100800 */
[----:B------:R-:W2:Y:S04]  /*191e0*/  LDL R9, [R1+0x8f0] ;  /* 0x0008f00001097983 */ /* 0x000ea80000100800 */
[----:B------:R-:W3:Y:S01]  /*191f0*/  LDL.LU R16, [R1+0x12ec] ;  /* 0x0012ec0001107983 */ /* 0x000ee20000300800 */
[----:B--2---:R-:W-:-:S04]  /*19200*/  @!P0 LOP3.LUT R9, R9, R8, RZ, 0x3c, !PT ;  /* 0x0000000809098212 */ /* 0x004fc800078e3cff */
[C---:B------:R-:W-:Y:S02]  /*19210*/  @!P0 LOP3.LUT R8, R9.reuse, R8, RZ, 0x3c, !PT ;  /* 0x0000000809088212 */ /* 0x040fe400078e3cff */
[----:B---3--:R-:W-:Y:S02]  /*19220*/  PRMT R16, RZ, 0x7610, R16 ;  /* 0x00007610ff107816 */ /* 0x008fe40000000010 */
        /* <DEDUP_REMOVED lines=11> */
[----:B------:R1:W-:Y:S04]  /*192e0*/  STS.U16 [R15+0x2300], R14 ;  /* 0x0023000e0f007388 */ /* 0x0003e80000000400 */
[----:B-1----:R-:W2:Y:S04]  /*192f0*/  LDL.LU R14, [R1+0x12e4] ;  /* 0x0012e400010e7983 */ /* 0x002ea80000300800 */
[----:B0-----:R-:W2:Y:S04]  /*19300*/  LDL R8, [R1+0x86c] ;  /* 0x00086c0001087983 */ /* 0x001ea80000100800 */
[----:B------:R-:W2:Y:S04]  /*19310*/  LDL R9, [R1+0x870] ;  /* 0x0008700001097983 */ /* 0x000ea80000100800 */
[----:B------:R-:W-:Y:S04]  /*19320*/  STS.U16 [R15+0x3200], R13 ;  /* 0x0032000d0f007388 */ /* 0x000fe80000000400 */
[----:B---3--:R0:W-:Y:S04]  /*19330*/  STL [R1+0x48], R24 ;  /* 0x0000481801007387 */ /* 0x0081e80000100800 */
[----:B0-----:R-:W3:Y:S04]  /*19340*/  LDL.LU R24, [R1+0x170] ;  /* 0x0001700001187983 */ /* 0x001ee80000300800 */
[----:B------:R-:W3:Y:S01]  /*19350*/  LDL.LU R13, [R1+0x12e0] ;  /* 0x0012e000010d7983 */ /* 0x000ee20000300800 */
[----:B--2---:R-:W-:-:S04]  /*19360*/  @!P0 LOP3.LUT R9, R9, R8, RZ, 0x3c, !PT ;  /* 0x0000000809098212 */ /* 0x004fc800078e3cff */
[----:B------:R-:W-:-:S04]  /*19370*/  @!P0 LOP3.LUT R8, R9, R8, RZ, 0x3c, !PT ;  /* 0x0000000809088212 */ /* 0x000fc800078e3cff */
[----:B------:R-:W-:Y:S02]  /*19380*/  @!P0 LOP3.LUT R9, R9, R8, RZ, 0x3c, !PT ;  /* 0x0000000809098212 */ /* 0x000fe400078e3cff */
[----:B---3--:R-:W-:-:S06]  /*19390*/  PRMT R13, RZ, 0x7610, R13 ;  /* 0x00007610ff0d7816 */ /* 0x008fcc000000000d */
[----:B------:R-:W2:Y:S04]  /*193a0*/  @!P0 LDG.E.U16 R13, [R8.64] ;  /* 0x00000008080d8981 */ /* 0x000ea8000c1e1500 */
[----:B--2---:R0:W-:Y:S04]  /*193b0*/  STL [R1+0x44], R13 ;  /* 0x0000440d01007387 */ /* 0x0041e80000100800 */
[----:B0-----:R-:W2:Y:S04]  /*193c0*/  LDL.LU R13, [R1+0x12dc] ;  /* 0x0012dc00010d7983 */ /* 0x001ea80000300800 */
[----:B------:R-:W3:Y:S04]  /*193d0*/  LDL.LU R8, [R1+0x154] ;  /* 0x0001540001087983 */ /* 0x000ee80000300800 */
[----:B------:R-:W2:Y:S01]  /*193e0*/  LDL R9, [R1+0x7f4] ;  /* 0x0007f40001097983 */ /* 0x000ea20000100800 */
[----:B------:R-:W-:-:S03]  /*193f0*/  PRMT R10, RZ, 0x7610, R10 ;  /* 0x00007610ff0a7816 */ /* 0x000fc6000000000a */
[----:B---3--:R4:W-:Y:S02]  /*19400*/  STS.U16 [R15+0x3300], R8 ;  /* 0x003300080f007388 */ /* 0x0089e40000000400 */
[----:B----4-:R-:W-:Y:S02]  /*19410*/  @!P4 IMAD.MOV.U32 R8, RZ, RZ, R20 ;  /* 0x000000ffff08c224 */ /* 0x010fe400078e0014 */
[----:B------:R-:W3:Y:S04]  /*19420*/  LDL R20, [R1+0x6f4] ;  /* 0x0006f40001147983 */ /* 0x000ee80000100800 */
[----:B--2---:R0:W2:Y:S04]  /*19430*/  @!P4 LDG.E.U16 R10, [R8.64] ;  /* 0x00000008080ac981 */ /* 0x0040a8000c1e1500 */
[----:B------:R-:W-:Y:S04]  /*19440*/  STS.U16 [R15+0x4200], R12 ;  /* 0x0042000c0f007388 */ /* 0x000fe80000000400 */
[----:B0-----:R-:W4:Y:S04]  /*19450*/  LDL R8, [R1+0x7ec] ;  /* 0x0007ec0001087983 */ /* 0x001f280000100800 */
[----:B------:R-:W4:Y:S04]  /*19460*/  LDL R9, [R1+0x7f0] ;  /* 0x0007f00001097983 */ /* 0x000f280000100800 */
[----:B--2---:R0:W-:Y:S04]  /*19470*/  STL [R1+0x40], R10 ;  /* 0x0000400a01007387 */ /* 0x0041e80000100800 */
[----:B0-----:R-:W2:Y:S04]  /*19480*/  LDL R10, [R1+0x6f8] ;  /* 0x0006f800010a7983 */ /* 0x001ea80000100800 */
[----:B------:R-:W2:Y:S01]  /*19490*/  LDL.LU R12, [R1+0x12d8] ;  /* 0x0012d800010c7983 */ /* 0x000ea20000300800 */
[----:B----4-:R-:W-:-:S04]  /*194a0*/  @!P0 LOP3.LUT R9, R9, R8, RZ, 0x3c, !PT ;  /* 0x0000000809098212 */ /* 0x010fc800078e3cff */
[----:B------:R-:W-:-:S04]  /*194b0*/  @!P0 LOP3.LUT R8, R9, R8, RZ, 0x3c, !PT ;  /* 0x0000000809088212 */ /* 0x000fc800078e3cff */
[----:B------:R-:W-:Y:S02]  /*194c0*/  @!P0 LOP3.LUT R9, R9, R8, RZ, 0x3c, !PT ;  /* 0x0000000809098212 */ /* 0x000fe400078e3cff */
[----:B--2---:R-:W-:-:S06]  /*194d0*/  PRMT R12, RZ, 0x7610, R12 ;  /* 0x00007610ff0c7816 */ /* 0x004fcc000000000c */
[----:B------:R-:W2:Y:S04]  /*194e0*/  @!P0 LDG.E.U16 R12, [R8.64] ;  /* 0x00000008080c8981 */ /* 0x000ea8000c1e1500 */
[----:B--2---:R0:W-:Y:S04]  /*194f0*/  STL [R1+0x3c], R12 ;  /* 0x00003c0c01007387 */ /* 0x0041e80000100800 */
[----:B0-----:R-:W2:Y:S04]  /*19500*/  LDL.LU R12, [R1+0x12d4] ;  /* 0x0012d400010c7983 */ /* 0x001ea80000300800 */
[----:B------:R-:W4:Y:S04]  /*19510*/  LDL R8, [R1+0x774] ;  /* 0x0007740001087983 */ /* 0x000f280000100800 */
[----:B------:R-:W4:Y:S01]  /*19520*/  LDL R9, [R1+0x778] ;  /* 0x0007780001097983 */ /* 0x000f220000100800 */
[----:B------:R-:W-:-:S03]  /*19530*/  PRMT R6, RZ, 0x7610, R6 ;  /* 0x00007610ff067816 */ /* 0x000fc60000000006 */
[----:B------:R0:W-:Y:S04]  /*19540*/  STS.U16 [R15+0x4300], R0 ;  /* 0x004300000f007388 */ /* 0x0001e80000000400 */
[----:B0-----:R-:W2:Y:S01]  /*19550*/  LDL.LU R0, [R1+0x12d0] ;  /* 0x0012d00001007983 */ /* 0x001ea20000300800 */
[----:B----4-:R-:W-:-:S04]  /*19560*/  @!P4 LOP3.LUT R9, R9, R8, RZ, 0x3c, !PT ;  /* 0x000000080909c212 */ /* 0x010fc800078e3cff */
[----:B------:R-:W-:-:S04]  /*19570*/  @!P4 LOP3.LUT R8, R9, R8, RZ, 0x3c, !PT ;  /* 0x000000080908c212 */ /* 0x000fc800078e3cff */
[----:B------:R-:W-:-:S05]  /*19580*/  @!P4 LOP3.LUT R9, R9, R8, RZ, 0x3c, !PT ;  /* 0x000000080909c212 */ /* 0x000fca00078e3cff */
[----:B------:R0:W4:Y:S04]  /*19590*/  @!P4 LDG.E.U16 R6, [R8.64] ;  /* 0x000000080806c981 */ /* 0x000128000c1e1500 */
[----:B0-----:R-:W3:Y:S04]  /*195a0*/  LDL R8, [R1+0x76c] ;  /* 0x00076c0001087983 */ /* 0x001ee80000100800 */
[----:B------:R-:W3:Y:S01]  /*195b0*/  LDL R9, [R1+0x770] ;  /* 0x0007700001097983 */ /* 0x000ee20000100800 */
[----:B--2---:R-:W-:Y:S02]  /*195c0*/  PRMT R0, RZ, 0x7610, R0 ;  /* 0x00007610ff007816 */ /* 0x004fe40000000000 */
[----:B---3--:R-:W-:-:S04]  /*195d0*/  @!P0 LOP3.LUT R9, R9, R8, RZ, 0x3c, !PT ;  /* 0x0000000809098212 */ /* 0x008fc800078e3cff */
[----:B------:R-:W-:-:S04]  /*195e0*/  @!P0 LOP3.LUT R8, R9, R8, RZ, 0x3c, !PT ;  /* 0x0000000809088212 */ /* 0x000fc800078e3cff */
[----:B------:R-:W-:-:S05]  /*195f0*/  @!P0 LOP3.LUT R9, R9, R8, RZ, 0x3c, !PT ;  /* 0x0000000809098212 */ /* 0x000fca00078e3cff */
[----:B------:R-:W2:Y:S04]  /*19600*/  @!P0 LDG.E.U16 R0, [R8.64] ;  /* 0x0000000808008981 */ /* 0x000ea8000c1e1500 */
[----:B----4-:R0:W-:Y:S04]  /*19610*/  STL [R1+0x38], R6 ;  /* 0x0000380601007387 */ /* 0x0101e80000100800 */
[----:B------:R1:W-:Y:S04]  /*19620*/  STS.U16 [R15+0x5200], R29 ;  /* 0x0052001d0f007388 */ /* 0x0003e80000000400 */
[----:B0-----:R-:W3:Y:S04]  /*19630*/  LDL R6, [R1+0x678] ;  /* 0x0006780001067983 */ /* 0x001ee80000100800 */
[----:B-1----:R-:W4:Y:S04]  /*19640*/  LDL.LU R29, [R1+0x184] ;  /* 0x00018400011d7983 */ /* 0x002f280000300800 */
[----:B--2---:R0:W-:Y:S04]  /*19650*/  STL [R1+0x34], R0 ;  /* 0x0000340001007387 */ /* 0x0041e80000100800 */
[----:B0-----:R-:W2:Y:S04]  /*19660*/  LDL.LU R0, [R1+0x12cc] ;  /* 0x0012cc0001007983 */ /* 0x001ea80000300800 */
[----:B------:R-:W2:Y:S01]  /*19670*/  LDL.LU R9, [R1+0x168] ;  /* 0x0001680001097983 */ /* 0x000ea20000300800 */
[----:B------:R-:W-:Y:S01]  /*19680*/  PRMT R13, RZ, 0x7610, R13 ;  /* 0x00007610ff0d7816 */ /* 0x000fe2000000000d */
[----:B------:R-:W-:-:S02]  /*19690*/  @!P4 IMAD.MOV.U32 R8, RZ, RZ, R10 ;  /* 0x000000ffff08c224 */ /* 0x000fc400078e000a */
[----:B------:R-:W3:Y:S04]  /*196a0*/  LDL R10, [R1+0x670] ;  /* 0x00067000010a7983 */ /* 0x000ee80000100800 */
[----:B--2---:R0:W-:Y:S02]  /*196b0*/  STS.U16 [R15+0x5300], R9 ;  /* 0x005300090f007388 */ /* 0x0041e40000000400 */
[----:B0-----:R-:W-:-:S05]  /*196c0*/  @!P4 IMAD.MOV.U32 R9, RZ, RZ, R20 ;  /* 0x000000ffff09c224 */ /* 0x001fca00078e0014 */
        /* <DEDUP_REMOVED lines=8> */
[----:B------:R0:W-:Y:S04]  /*19750*/  STL [R1+0x30], R13 ;  /* 0x0000300d01007387 */ /* 0x0001e80000100800 */
[----:B------:R1:W-:Y:S04]  /*19760*/  STS.U16 [R15+0x6200], R24 ;  /* 0x006200180f007388 */ /* 0x0003e80000000400 */
[----:B0-----:R-:W3:Y:S04]  /*19770*/  LDL.LU R13, [R1+0x188] ;  /* 0x00018800010d7983 */ /* 0x001ee80000300800 */
[----:B------:R-:W3:Y:S04]  /*19780*/  LDL R20, [R1+0x5f8] ;  /* 0x0005f80001147983 */ /* 0x000ee80000100800 */
[----:B-1----:R-:W3:Y:S04]  /*19790*/  LDL.LU R24, [R1+0x18c] ;  /* 0x00018c0001187983 */ /* 0x002ee80000300800 */
[----:B--2---:R0:W-:Y:S04]  /*197a0*/  STL [R1+0x2c], R0 ;  /* 0x00002c0001007387 */ /* 0x0041e80000100800 */
[----:B0-----:R-:W2:Y:S04]  /*197b0*/  LDL.LU R0, [R1+0x12c8] ;  /* 0x0012c80001007983 */ /* 0x001ea80000300800 */
[----:B------:R-:W2:Y:S04]  /*197c0*/  LDL.LU R8, [R1+0x174] ;  /* 0x0001740001087983 */ /* 0x000ea80000300800 */
[----:B------:R-:W3:Y:S01]  /*197d0*/  LDL R9, [R1+0x674] ;  /* 0x0006740001097983 */ /* 0x000ee20000100800 */
[----:B------:R-:W-:-:S03]  /*197e0*/  PRMT R11, RZ, 0x7610, R11 ;  /* 0x00007610ff0b7816 */ /* 0x000fc6000000000b */
[----:B--2---:R3:W-:Y:S02]  /*197f0*/  STS.U16 [R15+0x6300], R8 ;  /* 0x006300080f007388 */ /* 0x0047e40000000400 */
[----:B---3--:R-:W-:Y:S02]  /*19800*/  @!P4 IMAD.MOV.U32 R8, RZ, RZ, R6 ;  /* 0x000000ffff08c224 */ /* 0x008fe400078e0006 */
[----:B------:R-:W2:Y:S04]  /*19810*/  LDL R6, [R1+0x5f0] ;  /* 0x0005f00001067983 */ /* 0x000ea80000100800 */
[----:B------:R0:W3:Y:S04]  /*19820*/  @!P4 LDG.E.U16 R11, [R8.64] ;  /* 0x00000008080bc981 */ /* 0x0000e8000c1e1500 */
[----:B0-----:R-:W2:Y:S04]  /*19830*/  LDL.LU R8, [R1+0x178] ;  /* 0x0001780001087983 */ /* 0x001ea80000300800 */
[----:B------:R-:W3:Y:S01]  /*19840*/  LDL R9, [R1+0x66c] ;  /* 0x00066c0001097983 */ /* 0x000ee20000100800 */
[----:B------:R-:W-:-:S03]  /*19850*/  PRMT R0, RZ, 0x7610, R0 ;  /* 0x00007610ff007816 */ /* 0x000fc60000000000 */
[----:B--2---:R0:W-:Y:S02]  /*19860*/  STS.U16 [R15+0x7200], R8 ;  /* 0x007200080f007388 */ /* 0x0041e40000000400 */
[----:B0-----:R-:W-:-:S05]  /*19870*/  @!P0 IMAD.MOV.U32 R8, RZ, RZ, R10 ;  /* 0x000000ffff088224 */ /* 0x001fca00078e000a */
[----:B---3--:R-:W2:Y:S04]  /*19880*/  @!P0 LDG.E.U16 R0, [R8.64] ;  /* 0x0000000808008981 */ /* 0x008ea8000c1e1500 */
[----:B------:R0:W-:Y:S04]  /*19890*/  STL [R1+0x28], R11 ;  /* 0x0000280b01007387 */ /* 0x0001e80000100800 */
[----:B0-----:R-:W3:Y:S04]  /*198a0*/  LDL.LU R11, [R1+0x194] ;  /* 0x00019400010b7983 */ /* 0x001ee80000300800 */
[----:B------:R-:W3:Y:S04]  /*198b0*/  LDL.LU R10, [R1+0x198] ;  /* 0x00019800010a7983 */ /* 0x000ee80000300800 */
[----:B--2---:R0:W-:Y:S04]  /*198c0*/  STL [R1+0x24], R0 ;  /* 0x0000240001007387 */ /* 0x0041e80000100800 */
[----:B0-----:R-:W2:Y:S04]  /*198d0*/  LDL.LU R0, [R1+0x12c4] ;  /* 0x0012c40001007983 */ /* 0x001ea80000300800 */
[----:B------:R-:W2:Y:S04]  /*198e0*/  LDL.LU R8, [R1+0x17c] ;  /* 0x00017c0001087983 */ /* 0x000ea80000300800 */
[----:B------:R-:W3:Y:S01]  /*198f0*/  LDL R9, [R1+0x5f4] ;  /* 0x0005f40001097983 */ /* 0x000ee20000100800 */
[----:B------:R-:W-:-:S03]  /*19900*/  PRMT R12, RZ, 0x7610, R12 ;  /* 0x00007610ff0c7816 */ /* 0x000fc6000000000c */
[----:B--2---:R0:W-:Y:S02]  /*19910*/  STS.U16 [R15+0x7300], R8 ;  /* 0x007300080f007388 */ /* 0x0041e40000000400 */
[----:B0-----:R-:W-:Y:S01]  /*19920*/  @!P4 IMAD.MOV.U32 R8, RZ, RZ, R20 ;  /* 0x000000ffff08c224 */ /* 0x001fe200078e0014 */
[----:B------:R-:W-:Y:S01]  /*19930*/  PRMT R4, RZ, 0x7610, R4 ;  /* 0x00007610ff047816 */ /* 0x000fe20000000004 */
[----:B------:R-:W2:Y:S04]  /*19940*/  LDL R20, [R1+0x56c] ;  /* 0x00056c0001147983 */ /* 0x000ea80000100800 */
[----:B---3--:R0:W3:Y:S04]  /*19950*/  @!P4 LDG.E.U16 R12, [R8.64] ;  /* 0x00000008080cc981 */ /* 0x0080e8000c1e1500 */
[----:B0-----:R-:W2:Y:S01]  /*19960*/  LDL R9, [R1+0x5ec] ;  /* 0x0005ec0001097983 */ /* 0x001ea20000100800 */
[----:B------:R-:W-:-:S03]  /*19970*/  @!P0 IMAD.MOV.U32 R8, RZ, RZ, R6 ;  /* 0x000000ffff088224 */ /* 0x000fc600078e0006 */
[----:B----4-:R-:W-:Y:S04]  /*19980*/  STS.U16 [R15+0x8200], R29 ;  /* 0x0082001d0f007388 */ /* 0x010fe80000000400 */
[----:B---3--:R0:W-:Y:S04]  /*19990*/  STL [R1+0x20], R12 ;  /* 0x0000200c01007387 */ /* 0x0081e80000100800 */
[----:B0-----:R-:W3:Y:S04]  /*199a0*/  LDL R12, [R1+0x570] ;  /* 0x00057000010c7983 */ /* 0x001ee80000100800 */
[----:B------:R-:W4:Y:S04]  /*199b0*/  LDL.LU R29, [R1+0x1a4] ;  /* 0x0001a400011d7983 */ /* 0x000f280000300800 */
[----:B--2---:R0:W2:Y:S01]  /*199c0*/  @!P0 LDG.E.U16 R4, [R8.64] ;  /* 0x0000000808048981 */ /* 0x0040a2000c1e1500 */
[----:B------:R-:W-:-:S02]  /*199d0*/  PRMT R28, RZ, 0x7610, R28 ;  /* 0x00007610ff1c7816 */ /* 0x000fc4000000001c */
[----:B------:R-:W-:Y:S01]  /*199e0*/  PRMT R7, RZ, 0x7610, R7 ;  /* 0x00007610ff077816 */ /* 0x000fe20000000007 */
[----:B------:R-:W2:Y:S04]  /*199f0*/  LDL R6, [R1+0x4f4] ;  /* 0x0004f40001067983 */ /* 0x000ea80000100800 */
[----:B0-----:R-:W2:Y:S04]  /*19a00*/  LDL R8, [R1+0x574] ;  /* 0x0005740001087983 */ /* 0x001ea80000100800 */
[----:B------:R-:W2:Y:S02]  /*19a10*/  LDL R9, [R1+0x578] ;  /* 0x0005780001097983 */ /* 0x000ea40000100800 */
[----:B--2---:R-:W-:-:S04]  /*19a20*/  @!P4 LOP3.LUT R9, R9, R8, RZ, 0x3c, !PT ;  /* 0x000000080909c212 */ /* 0x004fc800078e3cff */
[----:B------:R-:W-:-:S04]  /*19a30*/  @!P4 LOP3.LUT R8, R9, R8, RZ, 0x3c, !PT ;  /* 0x000000080908c212 */ /* 0x000fc800078e3cff */
[----:B------:R-:W-:-:S05]  /*19a40*/  @!P4 LOP3.LUT R9, R9, R8, RZ, 0x3c, !PT ;  /* 0x000000080909c212 */ /* 0x000fca00078e3cff */
[----:B------:R3:W2:Y:S02]  /*19a50*/  @!P4 LDG.E.U16 R28, [R8.64] ;  /* 0x00000008081cc981 */ /* 0x0006a4000c1e1500 */
[----:B---3--:R-:W-:Y:S02]  /*19a60*/  @!P0 IMAD.MOV.U32 R8, RZ, RZ, R12 ;  /* 0x000000ffff088224 */ /* 0x008fe400078e000c */
[----:B------:R-:W-:-:S05]  /*19a70*/  @!P0 IMAD.MOV.U32 R9, RZ, RZ, R20 ;  /* 0x000000ffff098224 */ /* 0x000fca00078e0014 */
[----:B------:R0:W3:Y:S04]  /*19a80*/  @!P0 LDG.E.U16 R7, [R8.64] ;  /* 0x0000000808078981 */ /* 0x0000e8000c1e1500 */
[----:B------:R1:W-:Y:S04]  /*19a90*/  STL [R1+0x1c], R4 ;  /* 0x00001c0401007387 */ /* 0x0003e80000100800 */
[----:B------:R0:W-:Y:S04]  /*19aa0*/  STS.U16 [R15+0x8300], R13 ;  /* 0x0083000d0f007388 */ /* 0x0001e80000000400 */
[----:B-1----:R-:W4:Y:S04]  /*19ab0*/  LDL R4, [R1+0x4f8] ;  /* 0x0004f80001047983 */ /* 0x002f280000100800 */
[----:B0-----:R-:W4:Y:S04]  /*19ac0*/  LDL.LU R13, [R1+0x1a8] ;  /* 0x0001a800010d7983 */ /* 0x001f280000300800 */
[----:B------:R0:W-:Y:S01]  /*19ad0*/  STS.U16 [R15+0x9200], R24 ;  /* 0x009200180f007388 */ /* 0x0001e20000000400 */
[----:B------:R-:W-:-:S03]  /*19ae0*/  @!P4 IMAD.MOV.U32 R9, RZ, RZ, R6 ;  /* 0x000000ffff09c224 */ /* 0x000fc600078e0006 */
[----:B------:R-:W-:Y:S04]  /*19af0*/  STS.U16 [R15+0x9300], R11 ;  /* 0x0093000b0f007388 */ /* 0x000fe80000000400 */
[----:B--2---:R1:W-:Y:S04]  /*19b00*/  STL [R1+0x18], R28 ;  /* 0x0000181c01007387 */ /* 0x0043e80000100800 */
[----:B0-----:R-:W2:Y:S04]  /*19b10*/  LDL R24, [R1+0x4f0] ;  /* 0x0004f00001187983 */ /* 0x001ea80000100800 */
[----:B------:R-:W2:Y:S04]  /*19b20*/  LDL R20, [R1+0x474] ;  /* 0x0004740001147983 */ /* 0x000ea80000100800 */
[----:B-1----:R-:W2:Y:S04]  /*19b30*/  LDL R28, [R1+0x4ec] ;  /* 0x0004ec00011c7983 */ /* 0x002ea80000100800 */
[----:B---3--:R0:W-:Y:S04]  /*19b40*/  STL [R1+0x14], R7 ;  /* 0x0000140701007387 */ /* 0x0081e80000100800 */
[----:B0-----:R-:W3:Y:S04]  /*19b50*/  LDL R7, [R1+0x478] ;  /* 0x0004780001077983 */ /* 0x001ee80000100800 */
[----:B------:R-:W3:Y:S04]  /*19b60*/  LDL.LU R12, [R1+0x1ac] ;  /* 0x0001ac00010c7983 */ /* 0x000ee80000300800 */
[----:B------:R-:W3:Y:S04]  /*19b70*/  LDL R11, [R1+0x46c] ;  /* 0x00046c00010b7983 */ /* 0x000ee80000100800 */
[----:B------:R-:W3:Y:S01]  /*19b80*/  LDL R6, [R1+0x470] ;  /* 0x0004700001067983 */ /* 0x000ee20000100800 */
[----:B------:R-:W-:Y:S01]  /*19b90*/  PRMT R3, RZ, 0x7610, R3 ;  /* 0x00007610ff037816 */ /* 0x000fe20000000003 */
[----:B----4-:R-:W-:Y:S01]  /*19ba0*/  @!P4 IMAD.MOV.U32 R8, RZ, RZ, R4 ;  /* 0x000000ffff08c224 */ /* 0x010fe200078e0004 */
[----:B------:R-:W-:Y:S01]  /*19bb0*/  PRMT R14, RZ, 0x7610, R14 ;  /* 0x00007610ff0e7816 */ /* 0x000fe2000000000e */
[----:B------:R-:W4:Y:S04]  /*19bc0*/  LDL R4, [R1+0x3f4] ;  /* 0x0003f40001047983 */ /* 0x000f280000100800 */
[----:B------:R2:W4:Y:S01]  /*19bd0*/  @!P4 LDG.E.U16 R3, [R8.64] ;  /* 0x000000080803c981 */ /* 0x000522000c1e1500 */
[----:B------:R-:W-:-:S02]  /*19be0*/  PRMT R2, RZ, 0x7610, R2 ;  /* 0x00007610ff027816 */ /* 0x000fc40000000002 */
[----:B------:R-:W-:Y:S01]  /*19bf0*/  PRMT R5, RZ, 0x7610, R5 ;  /* 0x00007610ff057816 */ /* 0x000fe20000000005 */
[----:B--2---:R-:W-:Y:S02]  /*19c00*/  @!P0 IMAD.MOV.U32 R8, RZ, RZ, R24 ;  /* 0x000000ffff088224 */ /* 0x004fe400078e0018 */
[----:B------:R-:W-:-:S05]  /*19c10*/  @!P0 IMAD.MOV.U32 R9, RZ, RZ, R28 ;  /* 0x000000ffff098224 */ /* 0x000fca00078e001c */
[----:B------:R3:W2:Y:S02]  /*19c20*/  @!P0 LDG.E.U16 R14, [R8.64] ;  /* 0x00000008080e8981 */ /* 0x0006a4000c1e1500 */
[----:B---3--:R-:W-:Y:S02]  /*19c30*/  @!P4 IMAD.MOV.U32 R8, RZ, RZ, R7 ;  /* 0x000000ffff08c224 */ /* 0x008fe400078e0007 */
[----:B------:R-:W-:-:S05]  /*19c40*/  @!P4 IMAD.MOV.U32 R9, RZ, RZ, R20 ;  /* 0x000000ffff09c224 */ /* 0x000fca00078e0014 */
[----:B------:R0:W3:Y:S02]  /*19c50*/  @!P4 LDG.E.U16 R2, [R8.64] ;  /* 0x000000080802c981 */ /* 0x0000e4000c1e1500 */
[----:B0-----:R-:W-:Y:S02]  /*19c60*/  @!P0 IMAD.MOV.U32 R8, RZ, RZ, R6 ;  /* 0x000000ffff088224 */ /* 0x001fe400078e0006 */
[----:B------:R-:W-:-:S05]  /*19c70*/  @!P0 IMAD.MOV.U32 R9, RZ, RZ, R11 ;  /* 0x000000ffff098224 */ /* 0x000fca00078e000b */
[----:B------:R-:W3:Y:S04]  /*19c80*/  @!P0 LDG.E.U16 R5, [R8.64] ;  /* 0x0000000808058981 */ /* 0x000ee8000c1e1500 */
[----:B----4-:R0:W-:Y:S04]  /*19c90*/  STL [R1+0x10], R3 ;  /* 0x0000100301007387 */ /* 0x0101e80000100800 */
[----:B------:R1:W-:Y:S04]  /*19ca0*/  STS.U16 [R15+0xa200], R10 ;  /* 0x00a2000a0f007388 */ /* 0x0003e80000000400 */
[----:B------:R4:W-:Y:S04]  /*19cb0*/  STS.U16 [R15+0xa300], R0 ;  /* 0x00a300000f007388 */ /* 0x0009e80000000400 */
[----:B0-----:R-:W3:Y:S04]  /*19cc0*/  LDL R3, [R1+0x3f8] ;  /* 0x0003f80001037983 */ /* 0x001ee80000100800 */
[----:B-1----:R-:W3:Y:S04]  /*19cd0*/  LDL.LU R10, [R1+0x1b4] ;  /* 0x0001b400010a7983 */ /* 0x002ee80000300800 */
[----:B----4-:R-:W4:Y:S04]  /*19ce0*/  LDL.LU R0, [R1+0x12c0] ;  /* 0x0012c00001007983 */ /* 0x010f280000300800 */
[----:B--2---:R0:W-:Y:S04]  /*19cf0*/  STL [R1+0xc], R14 ;  /* 0x00000c0e01007387 */ /* 0x0041e80000100800 */
[----:B0-----:R-:W2:Y:S04]  /*19d00*/  LDL.LU R14, [R1+0x1b8] ;  /* 0x0001b800010e7983 */ /* 0x001ea80000300800 */
[----:B------:R-:W2:Y:S04]  /*19d10*/  LDL R7, [R1+0x3ec] ;  /* 0x0003ec0001077983 */ /* 0x000ea80000100800 */
[----:B---3--:R0:W-:Y:S04]  /*19d20*/  STL [R1+0x8], R2 ;  /* 0x0000080201007387 */ /* 0x0081e80000100800 */
[----:B0-----:R-:W3:Y:S04]  /*19d30*/  LDL R2, [R1+0x3f0] ;  /* 0x0003f00001027983 */ /* 0x001ee80000100800 */
[----:B------:R-:W3:Y:S04]  /*19d40*/  LDL.LU R11, [R1+0x1bc] ;  /* 0x0001bc00010b7983 */ /* 0x000ee80000300800 */
[----:B------:R-:W3:Y:S04]  /*19d50*/  LDL R6, [R1+0x374] ;  /* 0x0003740001067983 */ /* 0x000ee80000100800 */
[----:B------:R0:W-:Y:S04]  /*19d60*/  STL [R1+0x4], R5 ;  /* 0x0000040501007387 */ /* 0x0001e80000100800 */
[----:B0-----:R-:W3:Y:S01]  /*19d70*/  LDL R5, [R1+0x378] ;  /* 0x0003780001057983 */ /* 0x001ee20000100800 */
[----:B------:R-:W-:-:S02]  /*19d80*/  @!P4 IMAD.MOV.U32 R8, RZ, RZ, R3 ;  /* 0x000000ffff08c224 */ /* 0x000fc400078e0003 */
[----:B------:R-:W-:Y:S01]  /*19d90*/  @!P4 IMAD.MOV.U32 R9, RZ, RZ, R4 ;  /* 0x000000ffff09c224 */ /* 0x000fe200078e0004 */
[----:B------:R-:W-:Y:S02]  /*19da0*/  PRMT R26, RZ, 0x7610, R26 ;  /* 0x00007610ff1a7816 */ /* 0x000fe4000000001a */
[----:B------:R-:W-:Y:S01]  /*19db0*/  PRMT R18, RZ, 0x7610, R18 ;  /* 0x00007610ff127816 */ /* 0x000fe20000000012 */
[----:B------:R-:W-:Y:S01]  /*19dc0*/  STS.U16 [R15+0xb200], R29 ;  /* 0x00b2001d0f007388 */ /* 0x000fe20000000400 */
[----:B----4-:R-:W-:-:S03]  /*19dd0*/  PRMT R0, RZ, 0x7610, R0 ;  /* 0x00007610ff007816 */ /* 0x010fc60000000000 */
[----:B------:R-:W4:Y:S04]  /*19de0*/  LDL R3, [R1+0x370] ;  /* 0x0003700001037983 */ /* 0x000f280000100800 */
[----:B------:R2:W4:Y:S02]  /*19df0*/  @!P4 LDG.E.U16 R0, [R8.64] ;  /* 0x000000080800c981 */ /* 0x000524000c1e1500 */
[----:B--2---:R-:W-:Y:S02]  /*19e00*/  @!P0 IMAD.MOV.U32 R9, RZ, RZ, R7 ;  /* 0x000000ffff098224 */ /* 0x004fe400078e0007 */
[----:B---3--:R-:W-:-:S05]  /*19e10*/  @!P0 IMAD.MOV.U32 R8, RZ, RZ, R2 ;  /* 0x000000ffff088224 */ /* 0x008fca00078e0002 */
[----:B------:R0:W2:Y:S02]  /*19e20*/  @!P0 LDG.E.U16 R26, [R8.64] ;  /* 0x00000008081a8981 */ /* 0x0000a4000c1e1500 */
[----:B0-----:R-:W-:Y:S02]  /*19e30*/  @!P4 IMAD.MOV.U32 R9, RZ, RZ, R6 ;  /* 0x000000ffff09c224 */ /* 0x001fe400078e0006 */
[----:B------:R-:W-:-:S05]  /*19e40*/  @!P4 IMAD.MOV.U32 R8, RZ, RZ, R5 ;  /* 0x000000ffff08c224 */ /* 0x000fca00078e0005 */
[----:B------:R-:W3:Y:S04]  /*19e50*/  @!P4 LDG.E.U16 R18, [R8.64] ;  /* 0x000000080812c981 */ /* 0x000ee8000c1e1500 */
[----:B------:R0:W-:Y:S04]  /*19e60*/  STS.U16 [R15+0xb300], R13 ;  /* 0x00b3000d0f007388 */ /* 0x0001e80000000400 */
[----:B0-----:R-:W3:Y:S04]  /*19e70*/  LDL.LU R13, [R1+0x1c4] ;  /* 0x0001c400010d7983 */ /* 0x001ee80000300800 */
[----:B----4-:R-:W-:Y:S04]  /*19e80*/  STL [R1+0x1244], R0 ;  /* 0x0012440001007387 */ /* 0x010fe80000100800 */
[----:B------:R-:W4:Y:S04]  /*19e90*/  LDL R4, [R1+0x36c] ;  /* 0x00036c0001047983 */ /* 0x000f280000100800 */
[----:B------:R0:W-:Y:S04]  /*19ea0*/  STS.U16 [R15+0xc200], R12 ;  /* 0x00c2000c0f007388 */ /* 0x0001e80000000400 */
[----:B0-----:R-:W4:Y:S04]  /*19eb0*/  LDL.LU R12, [R1+0x1c8] ;  /* 0x0001c800010c7983 */ /* 0x001f280000300800 */
[----:B------:R-:W4:Y:S04]  /*19ec0*/  LDL R2, [R1+0x2f4] ;  /* 0x0002f40001027983 */ /* 0x000f280000100800 */
[----:B------:R-:W4:Y:S04]  /*19ed0*/  LDL R0, [R1+0x2f8] ;  /* 0x0002f80001007983 */ /* 0x000f280000100800 */
[----:B--2---:R-:W-:Y:S04]  /*19ee0*/  STL [R1+0x1248], R26 ;  /* 0x0012481a01007387 */ /* 0x004fe80000100800 */
[----:B------:R-:W2:Y:S04]  /*19ef0*/  LDL.LU R20, [R1+0x1d0] ;  /* 0x0001d00001147983 */ /* 0x000ea80000300800 */
[----:B------:R-:W2:Y:S04]  /*19f00*/  LDL R5, [R1+0x2f0] ;  /* 0x0002f00001057983 */ /* 0x000ea80000100800 */
[----:B---3--:R-:W-:Y:S04]  /*19f10*/  STL [R1+0x124c], R18 ;  /* 0x00124c1201007387 */ /* 0x008fe80000100800 */
[----:B------:R-:W3:Y:S01]  /*19f20*/  LDL R6, [R1+0x2ec] ;  /* 0x0002ec0001067983 */ /* 0x000ee20000100800 */
[----:B------:R-:W-:Y:S01]  /*19f30*/  PRMT R16, RZ, 0x7610, R16 ;  /* 0x00007610ff107816 */ /* 0x000fe20000000010 */
[----:B------:R-:W-:-:S02]  /*19f40*/  @!P0 IMAD.MOV.U32 R8, RZ, RZ, R3 ;  /* 0x000000ffff088224 */ /* 0x000fc400078e0003 */
[----:B------:R-:W-:Y:S04]  /*19f50*/  STS.U16 [R15+0xc300], R10 ;  /* 0x00c3000a0f007388 */ /* 0x000fe80000000400 */
[----:B------:R0:W-:Y:S04]  /*19f60*/  STS.U16 [R15+0xd200], R14 ;  /* 0x00d2000e0f007388 */ /* 0x0001e80000000400 */
[----:B------:R1:W-:Y:S04]  /*19f70*/  STS.U16 [R15+0xd300], R11 ;  /* 0x00d3000b0f007388 */ /* 0x0003e80000000400 */
[----:B------:R-:W3:Y:S01]  /*19f80*/  LDL R3, [R1+0x264] ;  /* 0x0002640001037983 */ /* 0x000ee20000100800 */
[----:B----4-:R-:W-:-:S03]  /*19f90*/  @!P0 IMAD.MOV.U32 R9, RZ, RZ, R4 ;  /* 0x000000ffff098224 */ /* 0x010fc600078e0004 */
[----:B------:R-:W4:Y:S04]  /*19fa0*/  LDL R4, [R1+0x260] ;  /* 0x0002600001047983 */ /* 0x000f280000100800 */
[----:B------:R1:W4:Y:S04]  /*19fb0*/  @!P0 LDG.E.U16 R16, [R8.64] ;  /* 0x0000000808108981 */ /* 0x000328000c1e1500 */
[----:B0-----:R-:W4:Y:S01]  /*19fc0*/  LDL.LU R14, [R1+0x1cc] ;  /* 0x0001cc00010e7983 */ /* 0x001f220000300800 */
[----:B-1----:R-:W-:Y:S01]  /*19fd0*/  PRMT R8, RZ, 0x7610, R8 ;  /* 0x00007610ff087816 */ /* 0x002fe20000000008 */
[----:B------:R-:W-:-:S02]  /*19fe0*/  @!P4 IMAD.MOV.U32 R11, RZ, RZ, R2 ;  /* 0x000000ffff0bc224 */ /* 0x000fc400078e0002 */
[----:B------:R-:W-:Y:S01]  /*19ff0*/  @!P4 IMAD.MOV.U32 R10, RZ, RZ, R0 ;  /* 0x000000ffff0ac224 */ /* 0x000fe200078e0000 */
[----:B------:R-:W-:-:S04]  /*1a000*/  PRMT R9, RZ, 0x7610, R9 ;  /* 0x00007610ff097816 */ /* 0x000fc80000000009 */
[----:B------:R2:W4:Y:S02]  /*1a010*/  @!P4 LDG.E.U16 R8, [R10.64] ;  /* 0x000000080a08c981 */ /* 0x000524000c1e1500 */
[----:B--2---:R-:W-:Y:S02]  /*1a020*/  @!P0 IMAD.MOV.U32 R10, RZ, RZ, R5 ;  /* 0x000000ffff0a8224 */ /* 0x004fe400078e0005 */
[----:B---3--:R-:W-:-:S05]  /*1a030*/  @!P0 IMAD.MOV.U32 R11, RZ, RZ, R6 ;  /* 0x000000ffff0b8224 */ /* 0x008fca00078e0006 */
[----:B------:R0:W2:Y:S04]  /*1a040*/  @!P0 LDG.E.U16 R9, [R10.64] ;  /* 0x000000080a098981 */ /* 0x0000a8000c1e1500 */
[----:B------:R-:W-:Y:S04]  /*1a050*/  STS.U16 [R15+0xe200], R13 ;  /* 0x00e2000d0f007388 */ /* 0x000fe80000000400 */
[----:B------:R1:W-:Y:S01]  /*1a060*/  STS.U16 [R15+0xe300], R12 ;  /* 0x00e3000c0f007388 */ /* 0x0003e20000000400 */
[----:B0-----:R-:W-:-:S03]  /*1a070*/  PRMT R10, RZ, 0x7610, R10 ;  /* 0x00007610ff0a7816 */ /* 0x001fc6000000000a */
[----:B----4-:R-:W-:Y:S04]  /*1a080*/  STL [R1+0x1250], R16 ;  /* 0x0012501001007387 */ /* 0x010fe80000100800 */
[----:B------:R-:W3:Y:S04]  /*1a090*/  LDL R2, [R1+0x258] ;  /* 0x0002580001027983 */ /* 0x000ee80000100800 */
[----:B------:R-:W4:Y:S01]  /*1a0a0*/  LDL R0, [R1+0x25c] ;  /* 0x00025c0001007983 */ /* 0x000f220000100800 */
[----:B-1----:R-:W-:Y:S02]  /*1a0b0*/  @!P4 IMAD.MOV.U32 R12, RZ, RZ, R3 ;  /* 0x000000ffff0cc224 */ /* 0x002fe400078e0003 */
[----:B------:R-:W-:-:S05]  /*1a0c0*/  @!P4 IMAD.MOV.U32 R13, RZ, RZ, R4 ;  /* 0x000000ffff0dc224 */ /* 0x000fca00078e0004 */
[----:B------:R3:W4:Y:S04]  /*1a0d0*/  @!P4 LDG.E.U16 R10, [R12.64] ;  /* 0x000000080c0ac981 */ /* 0x000728000c1e1500 */
[----:B------:R0:W-:Y:S04]  /*1a0e0*/  STL [R1+0x1254], R8 ;  /* 0x0012540801007387 */ /* 0x0001e80000100800 */
[----:B------:R-:W4:Y:S04]  /*1a0f0*/  LDL.LU R24, [R1+0x1f4] ;  /* 0x0001f40001187983 */ /* 0x000f280000300800 */
[----:B--2---:R-:W-:Y:S04]  /*1a100*/  STL [R1+0x1258], R9 ;  /* 0x0012580901007387 */ /* 0x004fe80000100800 */
[----:B0-----:R-:W2:Y:S04]  /*1a110*/  LDL R8, [R1+0xb00] ;  /* 0x000b000001087983 */ /* 0x001ea80000100800 */
[----:B------:R-:W2:Y:S01]  /*1a120*/  LDL R6, [R1+0xb0c] ;  /* 0x000b0c0001067983 */ /* 0x000ea20000100800 */
[----:B------:R-:W-:-:S03]  /*1a130*/  PRMT R11, RZ, 0x7610, R11 ;  /* 0x00007610ff0b7816 */ /* 0x000fc6000000000b */
[----:B------:R0:W-:Y:S04]  /*1a140*/  STS.U16 [R15+0xf200], R20 ;  /* 0x00f200140f007388 */ /* 0x0001e80000000400 */
[----:B------:R2:W-:Y:S04]  /*1a150*/  STS.U16 [R15+0xf300], R14 ;  /* 0x00f3000e0f007388 */ /* 0x0005e80000000400 */
[----:B------:R-:W2:Y:S01]  /*1a160*/  LDL.LU R29, [R1+0x1f0] ;  /* 0x0001f000011d7983 */ /* 0x000ea20000300800 */
[----:B---3--:R-:W-:Y:S02]  /*1a170*/  @!P0 IMAD.MOV.U32 R13, RZ, RZ, R2 ;  /* 0x000000ffff0d8224 */ /* 0x008fe400078e0002 */
[----:B----4-:R-:W-:-:S05]  /*1a180*/  @!P0 IMAD.MOV.U32 R12, RZ, RZ, R0 ;  /* 0x000000ffff0c8224 */ /* 0x010fca00078e0000 */
[----:B------:R1:W3:Y:S04]  /*1a190*/  @!P0 LDG.E.U16 R11, [R12.64] ;  /* 0x000000080c0b8981 */ /* 0x0002e8000c1e1500 */
[----:B------:R-:W-:Y:S04]  /*1a1a0*/  STL [R1+0x125c], R10 ;  /* 0x00125c0a01007387 */ /* 0x000fe80000100800 */
[----:B------:R-:W4:Y:S01]  /*1a1b0*/  LDL R3, [R1+0xb08] ;  /* 0x000b080001037983 */ /* 0x000f220000100800 */
[----:B-1----:R-:W-:-:S03]  /*1a1c0*/  PRMT R12, RZ, 0x7610, R12 ;  /* 0x00007610ff0c7816 */ /* 0x002fc6000000000c */
[----:B0-----:R-:W0:Y:S04]  /*1a1d0*/  S2R R20, SR_TID.X ;  /* 0x0000000000147919 */ /* 0x001e280000002100 */
[----:B------:R-:W4:Y:S04]  /*1a1e0*/  LDL R2, [R1+0xb14] ;  /* 0x000b140001027983 */ /* 0x000f280000100800 */
[----:B------:R-:W4:Y:S01]  /*1a1f0*/  LDL.LU R7, [R1+0x1ec] ;  /* 0x0001ec0001077983 */ /* 0x000f220000300800 */
[----:B--2---:R-:W-:Y:S02]  /*1a200*/  @!P4 IMAD.MOV.U32 R15, RZ, RZ, R8 ;  /* 0x000000ffff0fc224 */ /* 0x004fe400078e0008 */
[----:B------:R-:W-:-:S05]  /*1a210*/  @!P4 IMAD.MOV.U32 R14, RZ, RZ, R6 ;  /* 0x000000ffff0ec224 */ /* 0x000fca00078e0006 */
[----:B------:R4:W2:Y:S01]  /*1a220*/  @!P4 LDG.E.U16 R12, [R14.64] ;  /* 0x000000080e0cc981 */ /* 0x0008a2000c1e1500 */
[----:B0-----:R-:W-:-:S03]  /*1a230*/  LOP3.LUT R0, R20, 0x7f, RZ, 0xc0, !PT ;  /* 0x0000007f14007812 */ /* 0x001fc600078ec0ff */
[----:B---3--:R-:W-:Y:S04]  /*1a240*/  STL [R1+0x1260], R11 ;  /* 0x0012600b01007387 */ /* 0x008fe80000100800 */
[----:B------:R-:W3:Y:S04]  /*1a250*/  LDL.LU R4, [R1+0x1e8] ;  /* 0x0001e80001047983 */ /* 0x000ee80000300800 */
[----:B------:R0:W-:Y:S04]  /*1a260*/  STL [R1+0x12b8], R0 ;  /* 0x0012b80001007387 */ /* 0x0001e80000100800 */
[----:B------:R-:W3:Y:S04]  /*1a270*/  LDL R9, [R1+0x964] ;  /* 0x0009640001097983 */ /* 0x000ee80000100800 */
[----:B------:R-:W3:Y:S01]  /*1a280*/  LDL R8, [R1+0x968] ;  /* 0x0009680001087983 */ /* 0x000ee20000100800 */
[----:B----4-:R-:W-:-:S03]  /*1a290*/  @!P0 IMAD.MOV.U32 R15, RZ, RZ, R3 ;  /* 0x000000ffff0f8224 */ /* 0x010fc600078e0003 */
[----:B--2---:R-:W-:Y:S04]  /*1a2a0*/  STL [R1+0x1264], R12 ;  /* 0x0012640c01007387 */ /* 0x004fe80000100800 */
[----:B------:R-:W2:Y:S04]  /*1a2b0*/  LDL.LU R28, [R1+0x1e4] ;  /* 0x0001e400011c7983 */ /* 0x000ea80000300800 */
[----:B------:R-:W4:Y:S04]  /*1a2c0*/  LDL R6, [R1+0x95c] ;  /* 0x00095c0001067983 */ /* 0x000f280000100800 */
[----:B------:R-:W2:Y:S01]  /*1a2d0*/  LDL R3, [R1+0x960] ;  /* 0x0009600001037983 */ /* 0x000ea20000100800 */
[----:B------:R-:W-:Y:S01]  /*1a2e0*/  PRMT R13, RZ, 0x7610, R13 ;  /* 0x00007610ff0d7816 */ /* 0x000fe2000000000d */
[----:B------:R-:W-:Y:S01]  /*1a2f0*/  @!P0 IMAD.MOV.U32 R14, RZ, RZ, R2 ;  /* 0x000000ffff0e8224 */ /* 0x000fe200078e0002 */
[----:B------:R-:W-:-:S02]  /*1a300*/  PRMT R17, RZ, 0x7610, R17 ;  /* 0x00007610ff117816 */ /* 0x000fc40000000011 */
[----:B------:R-:W-:Y:S01]  /*1a310*/  PRMT R19, RZ, 0x7610, R19 ;  /* 0x00007610ff137816 */ /* 0x000fe20000000013 */
[----:B------:R-:W-:Y:S01]  /*1a320*/  IMAD.SHL.U32 R5, R0, 0x2, RZ ;  /* 0x0000000200057824 */ /* 0x000fe200078e00ff */
[----:B------:R3:W2:Y:S04]  /*1a330*/  @!P0 LDG.E.U16 R13, [R14.64] ;  /* 0x000000080e0d8981 */ /* 0x0006a8000c1e1500 */
[----:B------:R-:W2:Y:S04]  /*1a340*/  LDL R2, [R1+0x8e4] ;  /* 0x0008e40001027983 */ /* 0x000ea80000100800 */
[----:B0-----:R-:W2:Y:S01]  /*1a350*/  LDL R0, [R1+0x8e8] ;  /* 0x0008e80001007983 */ /* 0x001ea20000100800 */
[----:B---3--:R-:W-:Y:S01]  /*1a360*/  @!P4 IMAD.MOV.U32 R15, RZ, RZ, R9 ;  /* 0x000000ffff0fc224 */ /* 0x008fe200078e0009 */
[----:B------:R-:W-:-:S02]  /*1a370*/  LOP3.LUT R5, R5, 0x20, RZ, 0x3c, !PT ;  /* 0x0000002005057812 */ /* 0x000fc400078e3cff */
[----:B------:R-:W3:Y:S01]  /*1a380*/  LDL.LU R20, [R1+0x1e0] ;  /* 0x0001e00001147983 */ /* 0x000ee20000300800 */
[----:B------:R-:W-:-:S05]  /*1a390*/  @!P4 IMAD.MOV.U32 R14, RZ, RZ, R8 ;  /* 0x000000ffff0ec224 */ /* 0x000fca00078e0008 */
[----:B------:R4:W3:Y:S02]  /*1a3a0*/  @!P4 LDG.E.U16 R17, [R14.64] ;  /* 0x000000080e11c981 */ /* 0x0008e4000c1e1500 */
[----:B----4-:R-:W-:Y:S02]  /*1a3b0*/  @!P0 IMAD.MOV.U32 R15, RZ, RZ, R6 ;  /* 0x000000ffff0f8224 */ /* 0x010fe400078e0006 */
[----:B--2---:R-:W-:-:S05]  /*1a3c0*/  @!P0 IMAD.MOV.U32 R14, RZ, RZ, R3 ;  /* 0x000000ffff0e8224 */ /* 0x004fca00078e0003 */
[----:B------:R-:W2:Y:S04]  /*1a3d0*/  @!P0 LDG.E.U16 R19, [R14.64] ;  /* 0x000000080e138981 */ /* 0x000ea8000c1e1500 */
[----:B------:R0:W-:Y:S04]  /*1a3e0*/  STS.U16 [R5+0x400], R24 ;  /* 0x0004001805007388 */ /* 0x0001e80000000400 */
[----:B------:R1:W-:Y:S04]  /*1a3f0*/  STS.U16 [R5+0x500], R29 ;  /* 0x0005001d05007388 */ /* 0x0003e80000000400 */
[----:B0-----:R-:W4:Y:S04]  /*1a400*/  LDL.LU R24, [R1+0x1dc] ;  /* 0x0001dc0001187983 */ /* 0x001f280000300800 */
[----:B------:R-:W-:Y:S04]  /*1a410*/  STL [R1+0x1268], R13 ;  /* 0x0012680d01007387 */ /* 0x000fe80000100800 */
[----:B-1----:R-:W4:Y:S04]  /*1a420*/  LDL.LU R29, [R1+0x1d8] ;  /* 0x0001d800011d7983 */ /* 0x002f280000300800 */
[----:B------:R-:W4:Y:S04]  /*1a430*/  LDL R9, [R1+0x8dc] ;  /* 0x0008dc0001097983 */ /* 0x000f280000100800 */
[----:B------:R-:W4:Y:S04]  /*1a440*/  LDL R8, [R1+0x8e0] ;  /* 0x0008e00001087983 */ /* 0x000f280000100800 */
[----:B---3--:R-:W-:Y:S04]  /*1a450*/  STL [R1+0x126c], R17 ;  /* 0x00126c1101007387 */ /* 0x008fe80000100800 */
[----:B------:R0:W-:Y:S04]  /*1a460*/  STS.U16 [R5+0x1400], R7 ;  /* 0x0014000705007388 */ /* 0x0001e80000000400 */
[----:B------:R-:W3:Y:S04]  /*1a470*/  LDL R6, [R1+0x868] ;  /* 0x0008680001067983 */ /* 0x000ee80000100800 */
[----:B0-----:R-:W3:Y:S04]  /*1a480*/  LDL R7, [R1+0x864] ;  /* 0x0008640001077983 */ /* 0x001ee80000100800 */
[----:B------:R0:W-:Y:S04]  /*1a490*/  STS.U16 [R5+0x1500], R4 ;  /* 0x0015000405007388 */ /* 0x0001e80000000400 */
[----:B--2---:R-:W-:Y:S04]  /*1a4a0*/  STL [R1+0x1270], R19 ;  /* 0x0012701301007387 */ /* 0x004fe80000100800 */
[----:B0-----:R-:W2:Y:S04]  /*1a4b0*/  LDL R4, [R1+0x85c] ;  /* 0x00085c0001047983 */ /* 0x001ea80000100800 */
[----:B------:R-:W2:Y:S01]  /*1a4c0*/  LDL R3, [R1+0x860] ;  /* 0x0008600001037983 */ /* 0x000ea20000100800 */
[----:B------:R-:W-:-:S02]  /*1a4d0*/  @!P4 IMAD.MOV.U32 R14, RZ, RZ, R0 ;  /* 0x000000ffff0ec224 */ /* 0x000fc400078e0000 */
[----:B------:R-:W-:Y:S01]  /*1a4e0*/  @!P4 IMAD.MOV.U32 R15, RZ, RZ, R2 ;  /* 0x000000ffff0fc224 */ /* 0x000fe200078e0002 */
[----:B------:R-:W2:Y:S01]  /*1a4f0*/  LDL R0, [R1+0x7e8] ;  /* 0x0007e80001007983 */ /* 0x000ea20000100800 */
[----:B------:R-:W-:-:S03]  /*1a500*/  PRMT R21, RZ, 0x7610, R21 ;  /* 0x00007610ff157816 */ /* 0x000fc60000000015 */
[----:B------:R-:W2:Y:S01]  /*1a510*/  LDL R2, [R1+0x7e4] ;  /* 0x0007e40001027983 */ /* 0x000ea20000100800 */
[----:B------:R-:W-:-:S03]  /*1a520*/  PRMT R22, RZ, 0x7610, R22 ;  /* 0x00007610ff167816 */ /* 0x000fc60000000016 */
[----:B------:R4:W2:Y:S01]  /*1a530*/  @!P4 LDG.E.U16 R21, [R14.64] ;  /* 0x000000080e15c981 */ /* 0x0008a2000c1e1500 */
[----:B------:R-:W-:Y:S01]  /*1a540*/  PRMT R23, RZ, 0x7610, R23 ;  /* 0x00007610ff177816 */ /* 0x000fe20000000017 */
[----:B----4-:R-:W-:Y:S02]  /*1a550*/  @!P0 IMAD.MOV.U32 R14, RZ, RZ, R8 ;  /* 0x000000ffff0e8224 */ /* 0x010fe400078e0008 */
[----:B------:R-:W-:-:S05]  /*1a560*/  @!P0 IMAD.MOV.U32 R15, RZ, RZ, R9 ;  /* 0x000000ffff0f8224 */ /* 0x000fca00078e0009 */
[----:B------:R3:W4:Y:S01]  /*1a570*/  @!P0 LDG.E.U16 R22, [R14.64] ;  /* 0x000000080e168981 */ /* 0x000722000c1e1500 */
[----:B------:R-:W-:Y:S01]  /*1a580*/  PRMT R25, RZ, 0x7610, R25 ;  /* 0x00007610ff197816 */ /* 0x000fe20000000019 */
[----:B---3--:R-:W-:Y:S02]  /*1a590*/  @!P4 IMAD.MOV.U32 R14, RZ, RZ, R6 ;  /* 0x000000ffff0ec224 */ /* 0x008fe400078e0006 */
[----:B------:R-:W-:-:S05]  /*1a5a0*/  @!P4 IMAD.MOV.U32 R15, RZ, RZ, R7 ;  /* 0x000000ffff0fc224 */ /* 0x000fca00078e0007 */
[----:B------:R2:W3:Y:S02]  /*1a5b0*/  @!P4 LDG.E.U16 R23, [R14.64] ;  /* 0x000000080e17c981 */ /* 0x0004e4000c1e1500 */
[----:B--2---:R-:W-:Y:S02]  /*1a5c0*/  @!P0 IMAD.MOV.U32 R15, RZ, RZ, R4 ;  /* 0x000000ffff0f8224 */ /* 0x004fe400078e0004 */
[----:B------:R-:W-:-:S05]  /*1a5d0*/  @!P0 IMAD.MOV.U32 R14, RZ, RZ, R3 ;  /* 0x000000ffff0e8224 */ /* 0x000fca00078e0003 */
[----:B------:R0:W2:Y:S01]  /*1a5e0*/  @!P0 LDG.E.U16 R25, [R14.64] ;  /* 0x000000080e198981 */ /* 0x0000a2000c1e1500 */
[----:B------:R-:W-:Y:S01]  /*1a5f0*/  PRMT R27, RZ, 0x7610, R27 ;  /* 0x00007610ff1b7816 */ /* 0x000fe2000000001b */
[----:B0-----:R-:W-:Y:S02]  /*1a600*/  @!P4 IMAD.MOV.U32 R14, RZ, RZ, R0 ;  /* 0x000000ffff0ec224 */ /* 0x001fe400078e0000 */
[----:B------:R-:W-:-:S05]  /*1a610*/  @!P4 IMAD.MOV.U32 R15, RZ, RZ, R2 ;  /* 0x000000ffff0fc224 */ /* 0x000fca00078e0002 */
[----:B------:R-:W2:Y:S04]  /*1a620*/  @!P4 LDG.E.U16 R27, [R14.64] ;  /* 0x000000080e1bc981 */ /* 0x000ea8000c1e1500 */
[----:B------:R-:W-:Y:S04]  /*1a630*/  STL [R1+0x1274], R21 ;  /* 0x0012741501007387 */ /* 0x000fe80000100800 */
[----:B----4-:R-:W-:Y:S04]  /*1a640*/  STL [R1+0x1278], R22 ;  /* 0x0012781601007387 */ /* 0x010fe80000100800 */
[----:B---3--:R-:W-:Y:S04]  /*1a650*/  STL [R1+0x127c], R23 ;  /* 0x00127c1701007387 */ /* 0x008fe80000100800 */
[----:B--2---:R-:W-:Y:S04]  /*1a660*/  STL [R1+0x1280], R25 ;  /* 0x0012801901007387 */ /* 0x004fe80000100800 */
[----:B------:R-:W2:Y:S04]  /*1a670*/  LDL.LU R12, [R1+0x1d4] ;  /* 0x0001d400010c7983 */ /* 0x000ea80000300800 */
[----:B------:R-:W3:Y:S04]  /*1a680*/  LDL.LU R0, [R1+0x1c0] ;  /* 0x0001c00001007983 */ /* 0x000ee80000300800 */
        /* <DEDUP_REMOVED lines=8> */
[----:B------:R0:W-:Y:S04]  /*1a710*/  STS.U16 [R5+0x2400], R28 ;  /* 0x0024001c05007388 */ /* 0x0001e80000000400 */
[----:B------:R-:W4:Y:S04]  /*1a720*/  LDL.LU R3, [R1+0x12c] ;  /* 0x00012c0001037983 */ /* 0x000f280000300800 */
[----:B0-----:R-:W4:Y:S04]  /*1a730*/  LDL.LU R28, [R1+0x120] ;  /* 0x00012000011c7983 */ /* 0x001f280000300800 */
[----:B------:R-:W4:Y:S04]  /*1a740*/  LDL.LU R4, [R1+0x110] ;  /* 0x0001100001047983 */ /* 0x000f280000300800 */
[----:B------:R-:W4:Y:S04]  /*1a750*/  LDL.LU R6, [R1+0x100] ;  /* 0x0001000001067983 */ /* 0x000f280000300800 */
[----:B------:R0:W-:Y:S04]  /*1a760*/  STS.U16 [R5+0x2500], R20 ;  /* 0x0025001405007388 */ /* 0x0001e80000000400 */
[----:B------:R-:W4:Y:S04]  /*1a770*/  LDL.LU R7, [R1+0xec] ;  /* 0x0000ec0001077983 */ /* 0x000f280000300800 */
[----:B------:R1:W-:Y:S04]  /*1a780*/  STS.U16 [R5+0x3400], R24 ;  /* 0x0034001805007388 */ /* 0x0003e80000000400 */
[----:B0-----:R-:W4:Y:S04]  /*1a790*/  LDL.LU R20, [R1+0xe8] ;  /* 0x0000e80001147983 */ /* 0x001f280000300800 */
[----:B------:R0:W-:Y:S04]  /*1a7a0*/  STS.U16 [R5+0x3500], R29 ;  /* 0x0035001d05007388 */ /* 0x0001e80000000400 */
[----:B-1----:R-:W4:Y:S04]  /*1a7b0*/  LDL.LU R24, [R1+0xe4] ;  /* 0x0000e40001187983 */ /* 0x002f280000300800 */
[----:B0-----:R-:W4:Y:S04]  /*1a7c0*/  LDL.LU R29, [R1+0xe0] ;  /* 0x0000e000011d7983 */ /* 0x001f280000300800 */
        /* <DEDUP_REMOVED lines=23> */
[----:B--2---:R-:W-:Y:S04]  /*1a940*/  STS.U16 [R5+0x4400], R12 ;  /* 0x0044000c05007388 */ /* 0x004fe80000000400 */
[----:B---3--:R0:W-:Y:S04]  /*1a950*/  STS.U16 [R5+0x4500], R0 ;  /* 0x0045000005007388 */ /* 0x0081e80000000400 */
[----:B0-----:R-:W2:Y:S04]  /*1a960*/  LDL.LU R0, [R1+0xd8] ;  /* 0x0000d80001007983 */ /* 0x001ea80000300800 */
[----:B----4-:R-:W-:Y:S04]  /*1a970*/  STS.U16 [R5+0x5400], R11 ;  /* 0x0054000b05007388 */ /* 0x010fe80000000400 */
[----:B------:R-:W-:Y:S04]  /*1a980*/  STS.U16 [R5+0x5500], R10 ;  /* 0x0055000a05007388 */ /* 0x000fe80000000400 */
[----:B------:R-:W-:Y:S04]  /*1a990*/  STS.U16 [R5+0x6400], R9 ;  /* 0x0064000905007388 */ /* 0x000fe80000000400 */
[----:B------:R-:W-:Y:S04]  /*1a9a0*/  STS.U16 [R5+0x6500], R8 ;  /* 0x0065000805007388 */ /* 0x000fe80000000400 */
[----:B------:R-:W-:Y:S04]  /*1a9b0*/  STS.U16 [R5+0x7400], R16 ;  /* 0x0074001005007388 */ /* 0x000fe80000000400 */
[----:B------:R-:W-:Y:S04]  /*1a9c0*/  STS.U16 [R5+0x7500], R18 ;  /* 0x0075001205007388 */ /* 0x000fe80000000400 */
[----:B------:R-:W-:Y:S04]  /*1a9d0*/  STS.U16 [R5+0x8400], R26 ;  /* 0x0084001a05007388 */ /* 0x000fe80000000400 */
[----:B--2---:R0:W-:Y:S04]  /*1a9e0*/  STL [R1+0x12bc], R0 ;  /* 0x0012bc0001007387 */ /* 0x0041e80000100800 */
[----:B0-----:R-:W2:Y:S04]  /*1a9f0*/  LDL.LU R0, [R1+0xdc] ;  /* 0x0000dc0001007983 */ /* 0x001ea80000300800 */
[----:B------:R0:W-:Y:S04]  /*1aa00*/  STS.U16 [R5+0x8500], R2 ;  /* 0x0085000205007388 */ /* 0x0001e80000000400 */
[----:B------:R1:W-:Y:S04]  /*1aa10*/  STS.U16 [R5+0x9400], R3 ;  /* 0x0094000305007388 */ /* 0x0003e80000000400 */
[----:B------:R-:W-:Y:S04]  /*1aa20*/  STS.U16 [R5+0x9500], R28 ;  /* 0x0095001c05007388 */ /* 0x000fe80000000400 */
[----:B0-----:R-:W3:Y:S04]  /*1aa30*/  LDL.LU R2, [R1+0xd4] ;  /* 0x0000d40001027983 */ /* 0x001ee80000300800 */
[----:B------:R0:W-:Y:S04]  /*1aa40*/  STS.U16 [R5+0xa400], R4 ;  /* 0x00a4000405007388 */ /* 0x0001e80000000400 */
[----:B-1----:R-:W4:Y:S04]  /*1aa50*/  LDL.LU R3, [R1+0xd0] ;  /* 0x0000d00001037983 */ /* 0x002f280000300800 */
[----:B------:R1:W-:Y:S04]  /*1aa60*/  STS.U16 [R5+0xa500], R6 ;  /* 0x00a5000605007388 */ /* 0x0003e80000000400 */
[----:B0-----:R-:W3:Y:S04]  /*1aa70*/  LDL.LU R4, [R1+0xcc] ;  /* 0x0000cc0001047983 */ /* 0x001ee80000300800 */
[----:B------:R0:W-:Y:S04]  /*1aa80*/  STS.U16 [R5+0xb400], R7 ;  /* 0x00b4000705007388 */ /* 0x0001e80000000400 */
[----:B-1----:R-:W3:Y:S04]  /*1aa90*/  LDL.LU R6, [R1+0xc8] ;  /* 0x0000c80001067983 */ /* 0x002ee80000300800 */
[----:B------:R1:W-:Y:S04]  /*1aaa0*/  STS.U16 [R5+0xb500], R20 ;  /* 0x00b5001405007388 */ /* 0x0003e80000000400 */
[----:B0-----:R-:W3:Y:S04]  /*1aab0*/  LDL.LU R7, [R1+0xc4] ;  /* 0x0000c40001077983 */ /* 0x001ee80000300800 */
[----:B------:R0:W-:Y:S04]  /*1aac0*/  STS.U16 [R5+0xc400], R24 ;  /* 0x00c4001805007388 */ /* 0x0001e80000000400 */
[----:B-1----:R-:W3:Y:S04]  /*1aad0*/  LDL.LU R20, [R1+0xc0] ;  /* 0x0000c00001147983 */ /* 0x002ee80000300800 */
[----:B------:R1:W-:Y:S04]  /*1aae0*/  STS.U16 [R5+0xc500], R29 ;  /* 0x00c5001d05007388 */ /* 0x0003e80000000400 */
[----:B0-----:R-:W3:Y:S04]  /*1aaf0*/  LDL.LU R24, [R1+0xbc] ;  /* 0x0000bc0001187983 */ /* 0x001ee80000300800 */
[----:B-1----:R-:W3:Y:S04]  /*1ab00*/  LDL.LU R29, [R1+0xac] ;  /* 0x0000ac00011d7983 */ /* 0x002ee80000300800 */
        /* <DEDUP_REMOVED lines=19> */
[----:B--2---:R0:W-:Y:S04]  /*1ac40*/  STS.U16 [R5+0xd400], R0 ;  /* 0x00d4000005007388 */ /* 0x0041e80000000400 */
[----:B0-----:R-:W2:Y:S04]  /*1ac50*/  LDL.LU R0, [R1+0x12bc] ;  /* 0x0012bc0001007983 */ /* 0x001ea80000300800 */
[----:B--2---:R0:W-:Y:S04]  /*1ac60*/  STS.U16 [R5+0xd500], R0 ;  /* 0x00d5000005007388 */ /* 0x0041e80000000400 */
[----:B0-----:R-:W2:Y:S04]  /*1ac70*/  LDL.LU R0, [R1+0x12b8] ;  /* 0x0012b80001007983 */ /* 0x001ea80000300800 */
[----:B---3--:R0:W-:Y:S04]  /*1ac80*/  STS.U16 [R5+0xe400], R2 ;  /* 0x00e4000205007388 */ /* 0x0081e80000000400 */
[----:B----4-:R1:W-:Y:S04]  /*1ac90*/  STS.U16 [R5+0xe500], R3 ;  /* 0x00e5000305007388 */ /* 0x0103e80000000400 */
[----:B------:R3:W-:Y:S04]  /*1aca0*/  STS.U16 [R5+0xf400], R4 ;  /* 0x00f4000405007388 */ /* 0x0007e80000000400 */
[----:B0-----:R-:W4:Y:S04]  /*1acb0*/  LDL.LU R2, [R1+0x12b4] ;  /* 0x0012b40001027983 */ /* 0x001f280000300800 */
[----:B-1----:R-:W4:Y:S04]  /*1acc0*/  LDL.LU R3, [R1+0x12b0] ;  /* 0x0012b00001037983 */ /* 0x002f280000300800 */
[----:B---3--:R-:W3:Y:S04]  /*1acd0*/  LDL.LU R4, [R1+0x12ac] ;  /* 0x0012ac0001047983 */ /* 0x008ee80000300800 */
[----:B------:R0:W-:Y:S04]  /*1ace0*/  STS.U16 [R5+0xf500], R6 ;  /* 0x00f5000605007388 */ /* 0x0001e80000000400 */
[----:B0-----:R-:W3:Y:S04]  /*1acf0*/  LDL.LU R5, [R1+0x12a8] ;  /* 0x0012a80001057983 */ /* 0x001ee80000300800 */
[----:B------:R-:W3:Y:S01]  /*1ad00*/  LDL.LU R6, [R1+0x12a4] ;  /* 0x0012a40001067983 */ /* 0x000ee20000300800 */
[----:B--2---:R-:W-:-:S05]  /*1ad10*/  IMAD.SHL.U32 R0, R0, 0x2, RZ ;  /* 0x0000000200007824 */ /* 0x004fca00078e00ff */
[----:B------:R-:W-:-:S05]  /*1ad20*/  LOP3.LUT R0, R0, 0x30, RZ, 0x3c, !PT ;  /* 0x0000003000007812 */ /* 0x000fca00078e3cff */
[----:B------:R0:W-:Y:S04]  /*1ad30*/  STS.U16 [R0+0x600], R7 ;  /* 0x0006000700007388 */ /* 0x0001e80000000400 */
[----:B------:R1:W-:Y:S04]  /*1ad40*/  STS.U16 [R0+0x700], R20 ;  /* 0x0007001400007388 */ /* 0x0003e80000000400 */
[----:B------:R2:W-:Y:S04]  /*1ad50*/  STS.U16 [R0+0x1600], R24 ;  /* 0x0016001800007388 */ /* 0x0005e80000000400 */
[----:B0-----:R-:W3:Y:S04]  /*1ad60*/  LDL.LU R7, [R1+0x12a0] ;  /* 0x0012a00001077983 */ /* 0x001ee80000300800 */
[----:B-1----:R-:W3:Y:S04]  /*1ad70*/  LDL.LU R20, [R1+0x129c] ;  /* 0x00129c0001147983 */ /* 0x002ee80000300800 */
[----:B--2---:R-:W2:Y:S04]  /*1ad80*/  LDL.LU R24, [R1+0x1298] ;  /* 0x0012980001187983 */ /* 0x004ea80000300800 */
[----:B------:R0:W-:Y:S04]  /*1ad90*/  STS.U16 [R0+0x1700], R29 ;  /* 0x0017001d00007388 */ /* 0x0001e80000000400 */
[----:B------:R1:W-:Y:S04]  /*1ada0*/  STS.U16 [R0+0x2600], R14 ;  /* 0x0026000e00007388 */ /* 0x0003e80000000400 */
[----:B0-----:R-:W2:Y:S04]  /*1adb0*/  LDL.LU R29, [R1+0x1294] ;  /* 0x00129400011d7983 */ /* 0x001ea80000300800 */
[----:B-1----:R-:W2:Y:S04]  /*1adc0*/  LDL.LU R14, [R1+0x54] ;  /* 0x00005400010e7983 */ /* 0x002ea80000300800 */
        /* <DEDUP_REMOVED lines=20> */
[----:B------:R0:W-:Y:S04]  /*1af10*/  STS.U16 [R0+0xb700], R29 ;  /* 0x00b7001d00007388 */ /* 0x0001e80000000400 */
[----:B0-----:R-:W0:Y:S02]  /*1af20*/  S2R R29, SR_TID.X ;  /* 0x00000000001d7919 */ /* 0x001e240000002100 */
[----:B0-----:R-:W-:-:S02]  /*1af30*/  LOP3.LUT R29, R29, 0x7f, RZ, 0xc0, !PT ;  /* 0x0000007f1d1d7812 */ /* 0x001fc400078ec0ff */
[----:B--2---:R0:W-:Y:S04]  /*1af40*/  STL [R1+0x1290], R14 ;  /* 0x0012900e01007387 */ /* 0x0041e80000100800 */
[----:B------:R-:W2:Y:S04]  /*1af50*/  LDL.LU R27, [R1+0x50] ;  /* 0x00005000011b7983 */ /* 0x000ea80000300800 */
[----:B------:R-:W2:Y:S04]  /*1af60*/  LDL.LU R25, [R1+0x4c] ;  /* 0x00004c0001197983 */ /* 0x000ea80000300800 */
[----:B------:R-:W2:Y:S01]  /*1af70*/  LDL.LU R23, [R1+0x48] ;  /* 0x0000480001177983 */ /* 0x000ea20000300800 */
[----:B0-----:R-:W-:-:S03]  /*1af80*/  IMAD.SHL.U32 R14, R29, 0x2, RZ ;  /* 0x000000021d0e7824 */ /* 0x001fc600078e00ff */
[----:B------:R-:W2:Y:S04]  /*1af90*/  LDL.LU R22, [R1+0x44] ;  /* 0x0000440001167983 */ /* 0x000ea80000300800 */
[----:B------:R-:W2:Y:S04]  /*1afa0*/  LDL.LU R21, [R1+0x40] ;  /* 0x0000400001157983 */ /* 0x000ea80000300800 */
[----:B------:R-:W2:Y:S04]  /*1afb0*/  LDL.LU R19, [R1+0x3c] ;  /* 0x00003c0001137983 */ /* 0x000ea80000300800 */
[----:B------:R-:W2:Y:S01]  /*1afc0*/  LDL.LU R17, [R1+0x38] ;  /* 0x0000380001117983 */ /* 0x000ea20000300800 */
[----:B------:R-:W-:-:S03]  /*1afd0*/  LOP3.LUT R14, R14, 0x30, RZ, 0x3c, !PT ;  /* 0x000000300e0e7812 */ /* 0x000fc600078e3cff */
[----:B------:R-:W2:Y:S04]  /*1afe0*/  LDL.LU R13, [R1+0x34] ;  /* 0x00003400010d7983 */ /* 0x000ea80000300800 */
        /* <DEDUP_REMOVED lines=8> */
[----:B------:R-:W-:Y:S04]  /*1b070*/  STS.U16 [R14+0xc600], R24 ;  /* 0x00c600180e007388 */ /* 0x000fe80000000400 */
[----:B------:R-:W2:Y:S04]  /*1b080*/  LDL.LU R0, [R1+0x10] ;  /* 0x0000100001007983 */ /* 0x000ea80000300800 */
[----:B---3--:R-:W-:Y:S04]  /*1b090*/  STS.U16 [R14+0xc700], R20 ;  /* 0x00c700140e007388 */ /* 0x008fe80000000400 */
[----:B------:R-:W3:Y:S04]  /*1b0a0*/  LDL.LU R15, [R1+0x4] ;  /* 0x00000400010f7983 */ /* 0x000ee80000300800 */
[----:B------:R-:W-:Y:S04]  /*1b0b0*/  STS.U16 [R14+0xd600], R7 ;  /* 0x00d600070e007388 */ /* 0x000fe80000000400 */
[----:B------:R-:W-:Y:S04]  /*1b0c0*/  STL [R1+0x1174], R24 ;  /* 0x0011741801007387 */ /* 0x000fe80000100800 */
[----:B------:R-:W-:Y:S04]  /*1b0d0*/  STS.U16 [R14+0xd700], R6 ;  /* 0x00d700060e007388 */ /* 0x000fe80000000400 */
[----:B------:R-:W-:Y:S04]  /*1b0e0*/  STL [R1+0x1178], R24 ;  /* 0x0011781801007387 */ /* 0x000fe80000100800 */
[----:B------:R-:W-:Y:S04]  /*1b0f0*/  STS.U16 [R14+0xe600], R5 ;  /* 0x00e600050e007388 */ /* 0x000fe80000000400 */
[----:B------:R-:W-:Y:S04]  /*1b100*/  STL [R1+0x117c], R24 ;  /* 0x00117c1801007387 */ /* 0x000fe80000100800 */
[----:B------:R-:W-:Y:S04]  /*1b110*/  STS.U16 [R14+0xe700], R4 ;  /* 0x00e700040e007388 */ /* 0x000fe80000000400 */
[----:B------:R-:W-:Y:S04]  /*1b120*/  STL [R1+0x1188], R24 ;  /* 0x0011881801007387 */ /* 0x000fe80000100800 */
[----:B----4-:R0:W-:Y:S04]  /*1b130*/  STS.U16 [R14+0xf600], R3 ;  /* 0x00f600030e007388 */ /* 0x0101e80000000400 */
[----:B------:R1:W-:Y:S04]  /*1b140*/  STS.U16 [R14+0xf700], R2 ;  /* 0x00f700020e007388 */ /* 0x0003e80000000400 */
[----:B0-----:R-:W2:Y:S04]  /*1b150*/  LDL.LU R3, [R1+0x8] ;  /* 0x0000080001037983 */ /* 0x001ea80000300800 */
[----:B-1----:R-:W2:Y:S04]  /*1b160*/  LDL.LU R14, [R1+0x1290] ;  /* 0x00129000010e7983 */ /* 0x002ea80000300800 */
[----:B------:R-:W0:Y:S04]  /*1b170*/  S2R R29, SR_TID.X ;  /* 0x00000000001d7919 */ /* 0x000e280000002100 */
[----:B------:R-:W3:Y:S01]  /*1b180*/  LDL.LU R2, [R1+0xc] ;  /* 0x00000c0001027983 */ /* 0x000ee20000300800 */
[----:B0-----:R-:W-:-:S05]  /*1b190*/  LOP3.LUT R29, R29, 0x7f, RZ, 0xc0, !PT ;  /* 0x0000007f1d1d7812 */ /* 0x001fca00078ec0ff */
[----:B------:R-:W-:-:S05]  /*1b1a0*/  IMAD.SHL.U32 R28, R29, 0x2, RZ ;  /* 0x000000021d1c7824 */ /* 0x000fca00078e00ff */
[----:B------:R-:W-:-:S05]  /*1b1b0*/  LOP3.LUT R28, R28, 0x40, RZ, 0x3c, !PT ;  /* 0x000000401c1c7812 */ /* 0x000fca00078e3cff */
[----:B--2---:R0:W-:Y:S04]  /*1b1c0*/  STS.U16 [R28+0x800], R14 ;  /* 0x0008000e1c007388 */ /* 0x0041e80000000400 */
[----:B0-----:R-:W2:Y:S04]  /*1b1d0*/  LDL.LU R14, [R1+0x128c] ;  /* 0x00128c00010e7983 */ /* 0x001ea80000300800 */
[----:B--2---:R0:W-:Y:S04]  /*1b1e0*/  STS.U16 [R28+0x900], R14 ;  /* 0x0009000e1c007388 */ /* 0x0041e80000000400 */
[----:B------:R1:W-:Y:S04]  /*1b1f0*/  STS.U16 [R28+0x1800], R27 ;  /* 0x0018001b1c007388 */ /* 0x0003e80000000400 */
[----:B------:R2:W-:Y:S04]  /*1b200*/  STS.U16 [R28+0x1900], R25 ;  /* 0x001900191c007388 */ /* 0x0005e80000000400 */
[----:B0-----:R-:W4:Y:S04]  /*1b210*/  LDL.LU R14, [R1+0x1288] ;  /* 0x00128800010e7983 */ /* 0x001f280000300800 */
[----:B-1----:R-:W4:Y:S04]  /*1b220*/  LDL.LU R27, [R1+0x1284] ;  /* 0x00128400011b7983 */ /* 0x002f280000300800 */
[----:B--2---:R-:W2:Y:S04]  /*1b230*/  LDL.LU R25, [R1+0x1280] ;  /* 0x0012800001197983 */ /* 0x004ea80000300800 */
[----:B------:R0:W-:Y:S04]  /*1b240*/  STS.U16 [R28+0x2800], R23 ;  /* 0x002800171c007388 */ /* 0x0001e80000000400 */
[----:B------:R1:W-:Y:S04]  /*1b250*/  STS.U16 [R28+0x2900], R22 ;  /* 0x002900161c007388 */ /* 0x0003e80000000400 */
[----:B------:R3:W-:Y:S04]  /*1b260*/  STS.U16 [R28+0x3800], R21 ;  /* 0x003800151c007388 */ /* 0x0007e80000000400 */
[----:B0-----:R-:W2:Y:S04]  /*1b270*/  LDL.LU R23, [R1+0x127c] ;  /* 0x00127c0001177983 */ /* 0x001ea80000300800 */
[----:B-1----:R-:W2:Y:S04]  /*1b280*/  LDL.LU R22, [R1+0x1278] ;  /* 0x0012780001167983 */ /* 0x002ea80000300800 */
[----:B---3--:R-:W3:Y:S04]  /*1b290*/  LDL.LU R21, [R1+0x1274] ;  /* 0x0012740001157983 */ /* 0x008ee80000300800 */
[----:B------:R0:W-:Y:S04]  /*1b2a0*/  STS.U16 [R28+0x3900], R19 ;  /* 0x003900131c007388 */ /* 0x0001e80000000400 */
[----:B------:R1:W-:Y:S04]  /*1b2b0*/  STS.U16 [R28+0x4800], R17 ;  /* 0x004800111c007388 */ /* 0x0003e80000000400 */
[----:B------:R1:W-:Y:S04]  /*1b2c0*/  STS.U16 [R28+0x4900], R13 ;  /* 0x0049000d1c007388 */ /* 0x0003e80000000400 */
[----:B0-----:R-:W2:Y:S04]  /*1b2d0*/  LDL.LU R19, [R1+0x1270] ;  /* 0x0012700001137983 */ /* 0x001ea80000300800 */
[----:B-1----:R-:W2:Y:S04]  /*1b2e0*/  LDL.LU R17, [R1+0x126c] ;  /* 0x00126c0001117983 */ /* 0x002ea80000300800 */
[----:B------:R-:W2:Y:S04]  /*1b2f0*/  LDL.LU R13, [R1+0x1268] ;  /* 0x00126800010d7983 */ /* 0x000ea80000300800 */
        /* <DEDUP_REMOVED lines=18> */
[----:B------:R-:W-:Y:S04]  /*1b420*/  STS.U16 [R28+0x9900], R2 ;  /* 0x009900021c007388 */ /* 0x000fe80000000400 */
[----:B------:R-:W-:Y:S04]  /*1b430*/  STS.U16 [R28+0xa800], R3 ;  /* 0x00a800031c007388 */ /* 0x000fe80000000400 */
[----:B------:R-:W-:Y:S04]  /*1b440*/  STS.U16 [R28+0xa900], R15 ;  /* 0x00a9000f1c007388 */ /* 0x000fe80000000400 */
[----:B--2---:R0:W-:Y:S04]  /*1b450*/  STS.U16 [R28+0xb800], R0 ;  /* 0x00b800001c007388 */ /* 0x0041e80000000400 */
[----:B0-----:R-:W2:Y:S04]  /*1b460*/  LDL.LU R0, [R1+0x1240] ;  /* 0x0012400001007983 */ /* 0x001ea80000300800 */
[----:B------:R-:W3:Y:S04]  /*1b470*/  LDL R3, [R1+0x954] ;  /* 0x0009540001037983 */ /* 0x000ee80000100800 */
[----:B------:R-:W3:Y:S01]  /*1b480*/  LDL R2, [R1+0x958] ;  /* 0x0009580001027983 */ /* 0x000ee20000100800 */
[----:B------:R-:W-:-:S03]  /*1b490*/  IMAD.SHL.U32 R15, R29, 0x2, RZ ;  /* 0x000000021d0f7824 */ /* 0x000fc600078e00ff */
[----:B------:R-:W-:Y:S01]  /*1b4a0*/  STS.U16 [R28+0xb900], R26 ;  /* 0x00b9001a1c007388 */ /* 0x000fe20000000400 */
[----:B--2---:R-:W-:-:S03]  /*1b4b0*/  PRMT R0, RZ, 0x7610, R0 ;  /* 0x00007610ff007816 */ /* 0x004fc60000000000 */
[----:B------:R-:W2:Y:S04]  /*1b4c0*/  LDL.LU R29, [R1+0xb28] ;  /* 0x000b2800011d7983 */ /* 0x000ea80000300800 */
[----:B---3--:R-:W3:Y:S01]  /*1b4d0*/  @!P4 LDG.E.U16 R0, [R2.64] ;  /* 0x000000080200c981 */ /* 0x008ee2000c1e1500 */
[----:B------:R-:W-:-:S03]  /*1b4e0*/  LOP3.LUT R15, R15, 0x50, RZ, 0x3c, !PT ;  /* 0x000000500f0f7812 */ /* 0x000fc600078e3cff */
        /* <DEDUP_REMOVED lines=8> */
[----:B------:R-:W-:Y:S04]  /*1b570*/  STS.U16 [R15+0xa00], R17 ;  /* 0x000a00110f007388 */ /* 0x000fe80000000400 */
[----:B------:R-:W-:Y:S04]  /*1b580*/  STS.U16 [R15+0xb00], R19 ;  /* 0x000b00130f007388 */ /* 0x000fe80000000400 */
[----:B------:R-:W-:Y:S04]  /*1b590*/  STS.U16 [R15+0x1a00], R21 ;  /* 0x001a00150f007388 */ /* 0x000fe80000000400 */
[----:B------:R-:W-:Y:S04]  /*1b5a0*/  STS.U16 [R15+0x1b00], R22 ;  /* 0x001b00160f007388 */ /* 0x000fe80000000400 */
[----:B------:R-:W-:Y:S04]  /*1b5b0*/  STS.U16 [R15+0x2a00], R23 ;  /* 0x002a00170f007388 */ /* 0x000fe80000000400 */
[----:B------:R-:W-:Y:S04]  /*1b5c0*/  STS.U16 [R15+0x2b00], R25 ;  /* 0x002b00190f007388 */ /* 0x000fe80000000400 */
[----:B0-----:R-:W2:Y:S04]  /*1b5d0*/  LDL.LU R28, [R1+0xb38] ;  /* 0x000b3800011c7983 */ /* 0x001ea80000300800 */
[----:B----4-:R0:W-:Y:S04]  /*1b5e0*/  STS.U16 [R15+0x3a00], R27 ;  /* 0x003a001b0f007388 */ /* 0x0101e80000000400 */
[----:B0-----:R-:W4:Y:S04]  /*1b5f0*/  LDL.LU R15, [R1+0x123c] ;  /* 0x00123c00010f7983 */ /* 0x001f280000300800 */
[----:B---3--:R0:W-:Y:S04]  /*1b600*/  STL [R1+0x108], R0 ;  /* 0x0001080001007387 */ /* 0x0081e80000100800 */
[----:B0-----:R-:W3:Y:S04]  /*1b610*/  LDL.LU R0, [R1+0x1238] ;  /* 0x0012380001007983 */ /* 0x001ee80000300800 */
[----:B------:R-:W2:Y:S04]  /*1b620*/  LDL R2, [R1+0x94c] ;  /* 0x00094c0001027983 */ /* 0x000ea80000100800 */
[----:B------:R-:W2:Y:S01]  /*1b630*/  LDL R3, [R1+0x950] ;  /* 0x0009500001037983 */ /* 0x000ea20000100800 */
[----:B----4-:R-:W-:-:S02]  /*1b640*/  PRMT R15, RZ, 0x7610, R15 ;  /* 0x00007610ff0f7816 */ /* 0x010fc4000000000f */
[----:B--2---:R-:W-:-:S04]  /*1b650*/  @!P0 LOP3.LUT R3, R3, R2, RZ, 0x3c, !PT ;  /* 0x0000000203038212 */ /* 0x004fc800078e3cff */
[----:B------:R-:W-:-:S04]  /*1b660*/  @!P0 LOP3.LUT R2, R3, R2, RZ, 0x3c, !PT ;  /* 0x0000000203028212 */ /* 0x000fc800078e3cff */
[----:B------:R-:W-:-:S05]  /*1b670*/  @!P0 LOP3.LUT R3, R3, R2, RZ, 0x3c, !PT ;  /* 0x0000000203038212 */ /* 0x000fca00078e3cff */
[----:B------:R-:W2:Y:S04]  /*1b680*/  @!P0 LDG.E.U16 R15, [R2.64] ;  /* 0x00000008020f8981 */ /* 0x000ea8000c1e1500 */
[----:B--2---:R0:W-:Y:S04]  /*1b690*/  STL [R1+0x104], R15 ;  /* 0x0001040f01007387 */ /* 0x0041e80000100800 */
[----:B0-----:R-:W2:Y:S04]  /*1b6a0*/  LDL.LU R15, [R1+0x1234] ;  /* 0x00123400010f7983 */ /* 0x001ea80000300800 */
[----:B------:R-:W4:Y:S04]  /*1b6b0*/  LDL R2, [R1+0x944] ;  /* 0x0009440001027983 */ /* 0x000f280000100800 */
[----:B------:R-:W4:Y:S01]  /*1b6c0*/  LDL R3, [R1+0x948] ;  /* 0x0009480001037983 */ /* 0x000f220000100800 */
[----:B---3--:R-:W-:-:S02]  /*1b6d0*/  PRMT R0, RZ, 0x7610, R0 ;  /* 0x00007610ff007816 */ /* 0x008fc40000000000 */
[----:B----4-:R-:W-:-:S04]  /*1b6e0*/  @!P4 LOP3.LUT R3, R3, R2, RZ, 0x3c, !PT ;  /* 0x000000020303c212 */ /* 0x010fc800078e3cff */
[----:B------:R-:W-:-:S04]  /*1b6f0*/  @!P4 LOP3.LUT R2, R3, R2, RZ, 0x3c, !PT ;  /* 0x000000020302c212 */ /* 0x000fc800078e3cff */
[----:B------:R-:W-:-:S05]  /*1b700*/  @!P4 LOP3.LUT R3, R3, R2, RZ, 0x3c, !PT ;  /* 0x000000020303c212 */ /* 0x000fca00078e3cff */
[----:B------:R-:W3:Y:S04]  /*1b710*/  @!P4 LDG.E.U16 R0, [R2.64] ;  /* 0x000000080200c981 */ /* 0x000ee8000c1e1500 */
[----:B---3--:R0:W-:Y:S04]  /*1b720*/  STL [R1+0x100], R0 ;  /* 0x0001000001007387 */ /* 0x0081e80000100800 */
[----:B0-----:R-:W3:Y:S04]  /*1b730*/  LDL.LU R0, [R1+0x1230] ;  /* 0x0012300001007983 */ /* 0x001ee80000300800 */
[----:B------:R-:W4:Y:S04]  /*1b740*/  LDL R2, [R1+0x93c] ;  /* 0x00093c0001027983 */ /* 0x000f280000100800 */
[----:B------:R-:W4:Y:S01]  /*1b750*/  LDL R3, [R1+0x940] ;  /* 0x0009400001037983 */ /* 0x000f220000100800 */
[----:B--2---:R-:W-:-:S02]  /*1b760*/  PRMT R15, RZ, 0x7610, R15 ;  /* 0x00007610ff0f7816 */ /* 0x004fc4000000000f */
[----:B----4-:R-:W-:-:S04]  /*1b770*/  @!P0 LOP3.LUT R3, R3, R2, RZ, 0x3c, !PT ;  /* 0x0000000203038212 */ /* 0x010fc800078e3cff */
        /* <DEDUP_REMOVED lines=31> */
[----:B0-----:R-:W3:Y:S01]  /*1b970*/  LDL.LU R0, [R1+0x1220] ;  /* 0x0012200001007983 */ /* 0x001ee20000300800 */
[----:B------:R-:W4:Y:S02]  /*1b980*/  LDL R2, [R1+0x8bc] ;  /* 0x0008bc0001027983 */ /* 0x000f240000100800 */
[----:B------:R-:W4:Y:S01]  /*1b990*/  LDL R3, [R1+0x8c0] ;  /* 0x0008c00001037983 */ /* 0x000f220000100800 */
[----:B--2---:R-:W-:-:S02]  /*1b9a0*/  PRMT R15, RZ, 0x7610, R15 ;  /* 0x00007610ff0f7816 */ /* 0x004fc4000000000f */
[----:B----4-:R-:W-:-:S04]  /*1b9b0*/  @!P0 LOP3.LUT R3, R3, R2, RZ, 0x3c, !PT ;  /* 0x0000000203038212 */ /* 0x010fc800078e3cff */
[----:B------:R-:W-:-:S04]  /*1b9c0*/  @!P0 LOP3.LUT R2, R3, R2, RZ, 0x3c, !PT ;  /* 0x0000000203028212 */ /* 0x000fc800078e3cff */
[----:B------:R-:W-:-:S05]  /*1b9d0*/  @!P0 LOP3.LUT R3, R3, R2, RZ, 0x3c, !PT ;  /* 0x0000000203038212 */ /* 0x000fca00078e3cff */
[----:B------:R-:W2:Y:S04]  /*1b9e0*/  @!P0 LDG.E.U16 R15, [R2.64] ;  /* 0x00000008020f8981 */ /* 0x000ea8000c1e1500 */
[----:B--2---:R0:W-:Y:S04]  /*1b9f0*/  STL [R1+0xec], R15 ;  /* 0x0000ec0f01007387 */ /* 0x0041e80000100800 */
[----:B0-----:R-:W2:Y:S01]  /*1ba00*/  LDL.LU R15, [R1+0x121c] ;  /* 0x00121c00010f7983 */ /* 0x001ea20000300800 */
[----:B------:R-:W4:Y:S02]  /*1ba10*/  LDL R2, [R1+0x854] ;  /* 0x0008540001027983 */ /* 0x000f240000100800 */
        /* <DEDUP_REMOVED lines=244> */
[----:B------:R-:W-:-:S02]  /*1c960*/  PRMT R9, RZ, 0x7610, R9 ;  /* 0x00007610ff097816 */ /* 0x000fc40000000009 */
[----:B----4-:R-:W-:-:S04]  /*1c970*/  @!P4 LOP3.LUT R3, R3, R2, RZ, 0x3c, !PT ;  /* 0x000000020303c212 */ /* 0x010fc800078e3cff */
[----:B------:R-:W-:-:S04]  /*1c980*/  @!P4 LOP3.LUT R2, R3, R2, RZ, 0x3c, !PT ;  /* 0x000000020302c212 */ /* 0x000fc800078e3cff */
[----:B------:R-:W-:-:S05]  /*1c990*/  @!P4 LOP3.LUT R3, R3, R2, RZ, 0x3c, !PT ;  /* 0x000000020303c212 */ /* 0x000fca00078e3cff */
[----:B------:R0:W4:Y:S04]  /*1c9a0*/  @!P4 LDG.E.U16 R9, [R2.64] ;  /* 0x000000080209c981 */ /* 0x000128000c1e1500 */
[----:B0-----:R-:W2:Y:S04]  /*1c9b0*/  LDL R2, [R1+0x5dc] ;  /* 0x0005dc0001027983 */ /* 0x001ea80000100800 */
[----:B------:R-:W2:Y:S01]  /*1c9c0*/  LDL R3, [R1+0x5e0] ;  /* 0x0005e00001037983 */ /* 0x000ea20000100800 */
[----:B---3--:R-:W-:Y:S02]  /*1c9d0*/  PRMT R0, RZ, 0x7610, R0 ;  /* 0x00007610ff007816 */ /* 0x008fe40000000000 */
[----:B--2---:R-:W-:-:S04]  /*1c9e0*/  @!P0 LOP3.LUT R3, R3, R2, RZ, 0x3c, !PT ;  /* 0x0000000203038212 */ /* 0x004fc800078e3cff */
[----:B------:R-:W-:-:S04]  /*1c9f0*/  @!P0 LOP3.LUT R2, R3, R2, RZ, 0x3c, !PT ;  /* 0x0000000203028212 */ /* 0x000fc800078e3cff */
[----:B------:R-:W-:-:S05]  /*1ca00*/  @!P0 LOP3.LUT R3, R3, R2, RZ, 0x3c, !PT ;  /* 0x0000000203038212 */ /* 0x000fca00078e3cff */
[----:B------:R-:W2:Y:S04]  /*1ca10*/  @!P0 LDG.E.U16 R0, [R2.64] ;  /* 0x0000000802008981 */ /* 0x000ea8000c1e1500 */
[----:B----4-:R0:W-:Y:S04]  /*1ca20*/  STL [R1+0x70], R9 ;  /* 0x0000700901007387 */ /* 0x0101e80000100800 */
[----:B0-----:R-:W3:Y:S04]  /*1ca30*/  LDL R9, [R1+0x568] ;  /* 0x0005680001097983 */ /* 0x001ee80000100800 */
[----:B--2---:R0:W-:Y:S04]  /*1ca40*/  STL [R1+0x6c], R0 ;  /* 0x00006c0001007387 */ /* 0x0041e80000100800 */
[----:B0-----:R-:W2:Y:S01]  /*1ca50*/  LDL.LU R0, [R1+0x11ac] ;  /* 0x0011ac0001007983 */ /* 0x001ea20000300800 */
[----:B------:R-:W4:Y:S02]  /*1ca60*/  LDL R2, [R1+0x5d4] ;  /* 0x0005d40001027983 */ /* 0x000f240000100800 */
[----:B------:R-:W4:Y:S01]  /*1ca70*/  LDL R3, [R1+0x5d8] ;  /* 0x0005d80001037983 */ /* 0x000f220000100800 */
[----:B------:R-:W-:-:S02]  /*1ca80*/  PRMT R15, RZ, 0x7610, R15 ;  /* 0x00007610ff0f7816 */ /* 0x000fc4000000000f */
[----:B----4-:R-:W-:-:S04]  /*1ca90*/  @!P4 LOP3.LUT R3, R3, R2, RZ, 0x3c, !PT ;  /* 0x000000020303c212 */ /* 0x010fc800078e3cff */
[----:B------:R-:W-:-:S04]  /*1caa0*/  @!P4 LOP3.LUT R2, R3, R2, RZ, 0x3c, !PT ;  /* 0x000000020302c212 */ /* 0x000fc800078e3cff */
[----:B------:R-:W-:-:S05]  /*1cab0*/  @!P4 LOP3.LUT R3, R3, R2, RZ, 0x3c, !PT ;  /* 0x000000020303c212 */ /* 0x000fca00078e3cff */
[----:B------:R-:W4:Y:S04]  /*1cac0*/  @!P4 LDG.E.U16 R15, [R2.64] ;  /* 0x00000008020fc981 */ /* 0x000f28000c1e1500 */
[----:B----4-:R0:W-:Y:S04]  /*1cad0*/  STL [R1+0x68], R15 ;  /* 0x0000680f01007387 */ /* 0x0101e80000100800 */
[----:B0-----:R-:W4:Y:S01]  /*1cae0*/  LDL.LU R15, [R1+0x11a8] ;  /* 0x0011a800010f7983 */ /* 0x001f220000300800 */
[----:B------:R-:W3:Y:S02]  /*1caf0*/  LDL R2, [R1+0x5cc] ;  /* 0x0005cc0001027983 */ /* 0x000ee40000100800 */
[----:B------:R-:W3:Y:S01]  /*1cb00*/  LDL R3, [R1+0x5d0] ;  /* 0x0005d00001037983 */ /* 0x000ee20000100800 */
[----:B--2---:R-:W-:-:S02]  /*1cb10*/  PRMT R0, RZ, 0x7610, R0 ;  /* 0x00007610ff007816 */ /* 0x004fc40000000000 */
[----:B---3--:R-:W-:-:S04]  /*1cb20*/  @!P0 LOP3.LUT R3, R3, R2, RZ, 0x3c, !PT ;  /* 0x0000000203038212 */ /* 0x008fc800078e3cff */
[----:B------:R-:W-:-:S04]  /*1cb30*/  @!P0 LOP3.LUT R2, R3, R2, RZ, 0x3c, !PT ;  /* 0x0000000203028212 */ /* 0x000fc800078e3cff */
[----:B------:R-:W-:-:S05]  /*1cb40*/  @!P0 LOP3.LUT R3, R3, R2, RZ, 0x3c, !PT ;  /* 0x0000000203038212 */ /* 0x000fca00078e3cff */
[----:B------:R-:W2:Y:S04]  /*1cb50*/  @!P0 LDG.E.U16 R0, [R2.64] ;  /* 0x0000000802008981 */ /* 0x000ea8000c1e1500 */
[----:B--2---:R0:W-:Y:S04]  /*1cb60*/  STL [R1+0x64], R0 ;  /* 0x0000640001007387 */ /* 0x0041e80000100800 */
[----:B0-----:R-:W2:Y:S01]  /*1cb70*/  LDL.LU R0, [R1+0x11a4] ;  /* 0x0011a40001007983 */ /* 0x001ea20000300800 */
[----:B------:R-:W3:Y:S02]  /*1cb80*/  LDL R2, [R1+0x5c4] ;  /* 0x0005c40001027983 */ /* 0x000ee40000100800 */
[----:B------:R-:W3:Y:S01]  /*1cb90*/  LDL R3, [R1+0x5c8] ;  /* 0x0005c80001037983 */ /* 0x000ee20000100800 */
[----:B----4-:R-:W-:-:S02]  /*1cba0*/  PRMT R15, RZ, 0x7610, R15 ;  /* 0x00007610ff0f7816 */ /* 0x010fc4000000000f */
[----:B---3--:R-:W-:-:S04]  /*1cbb0*/  @!P4 LOP3.LUT R3, R3, R2, RZ, 0x3c, !PT ;  /* 0x000000020303c212 */ /* 0x008fc800078e3cff */
[----:B------:R-:W-:-:S04]  /*1cbc0*/  @!P4 LOP3.LUT R2, R3, R2, RZ, 0x3c, !PT ;  /* 0x000000020302c212 */ /* 0x000fc800078e3cff */
[----:B------:R-:W-:-:S05]  /*1cbd0*/  @!P4 LOP3.LUT R3, R3, R2, RZ, 0x3c, !PT ;  /* 0x000000020303c212 */ /* 0x000fca00078e3cff */
[----:B------:R0:W3:Y:S04]  /*1cbe0*/  @!P4 LDG.E.U16 R15, [R2.64] ;  /* 0x00000008020fc981 */ /* 0x0000e8000c1e1500 */
[----:B0-----:R-:W4:Y:S04]  /*1cbf0*/  LDL R2, [R1+0x5bc] ;  /* 0x0005bc0001027983 */ /* 0x001f280000100800 */
[----:B------:R-:W4:Y:S01]  /*1cc00*/  LDL R3, [R1+0x5c0] ;  /* 0x0005c00001037983 */ /* 0x000f220000100800 */
[----:B--2---:R-:W-:Y:S02]  /*1cc10*/  PRMT R0, RZ, 0x7610, R0 ;  /* 0x00007610ff007816 */ /* 0x004fe40000000000 */
[----:B----4-:R-:W-:-:S04]  /*1cc20*/  @!P0 LOP3.LUT R3, R3, R2, RZ, 0x3c, !PT ;  /* 0x0000000203038212 */ /* 0x010fc800078e3cff */
[----:B------:R-:W-:-:S04]  /*1cc30*/  @!P0 LOP3.LUT R2, R3, R2, RZ, 0x3c, !PT ;  /* 0x0000000203028212 */ /* 0x000fc800078e3cff */
[----:B------:R-:W-:-:S05]  /*1cc40*/  @!P0 LOP3.LUT R3, R3, R2, RZ, 0x3c, !PT ;  /* 0x0000000203038212 */ /* 0x000fca00078e3cff */
[----:B------:R-:W2:Y:S04]  /*1cc50*/  @!P0 LDG.E.U16 R0, [R2.64] ;  /* 0x0000000802008981 */ /* 0x000ea8000c1e1500 */
[----:B---3--:R0:W-:Y:S04]  /*1cc60*/  STL [R1+0x60], R15 ;  /* 0x0000600f01007387 */ /* 0x0081e80000100800 */
[----:B0-----:R-:W3:Y:S04]  /*1cc70*/  LDL R15, [R1+0x548] ;  /* 0x00054800010f7983 */ /* 0x001ee80000100800 */
[----:B--2---:R0:W-:Y:S04]  /*1cc80*/  STL [R1+0x5c], R0 ;  /* 0x00005c0001007387 */ /* 0x0041e80000100800 */
[----:B0-----:R-:W2:Y:S01]  /*1cc90*/  LDL.LU R0, [R1+0x11a0] ;  /* 0x0011a00001007983 */ /* 0x001ea20000300800 */
[----:B------:R-:W4:Y:S01]  /*1cca0*/  LDL R3, [R1+0x564] ;  /* 0x0005640001037983 */ /* 0x000f220000100800 */
[----:B------:R-:W-:Y:S01]  /*1ccb0*/  PRMT R14, RZ, 0x7610, R14 ;  /* 0x00007610ff0e7816 */ /* 0x000fe2000000000e */
[----:B------:R-:W-:-:S02]  /*1ccc0*/  @!P4 IMAD.MOV.U32 R2, RZ, RZ, R9 ;  /* 0x000000ffff02c224 */ /* 0x000fc400078e0009 */
[----:B------:R-:W2:Y:S04]  /*1ccd0*/  LDL R9, [R1+0x540] ;  /* 0x0005400001097983 */ /* 0x000ea80000100800 */
[----:B----4-:R-:W4:Y:S04]  /*1cce0*/  @!P4 LDG.E.U16 R14, [R2.64] ;  /* 0x00000008020ec981 */ /* 0x010f28000c1e1500 */
        /* <DEDUP_REMOVED lines=26> */
[----:B------:R-:W2:Y:S01]  /*1ce90*/  @!P0 LDG.E.U16 R0, [R2.64] ;  /* 0x0000000802008981 */ /* 0x000ea2000c1e1500 */
[----:B---3--:R-:W-:-:S03]  /*1cea0*/  PRMT R14, RZ, 0x7610, R14 ;  /* 0x00007610ff0e7816 */ /* 0x008fc6000000000e */
[----:B--2---:R0:W-:Y:S04]  /*1ceb0*/  STL [R1+0x4c], R0 ;  /* 0x00004c0001007387 */ /* 0x0041e80000100800 */
[----:B0-----:R-:W2:Y:S01]  /*1cec0*/  LDL.LU R0, [R1+0x1190] ;  /* 0x0011900001007983 */ /* 0x001ea20000300800 */
[----:B------:R-:W3:Y:S02]  /*1ced0*/  LDL R3, [R1+0x544] ;  /* 0x0005440001037983 */ /* 0x000ee40000100800 */
[----:B------:R-:W-:Y:S01]  /*1cee0*/  @!P4 IMAD.MOV.U32 R2, RZ, RZ, R15 ;  /* 0x000000ffff02c224 */ /* 0x000fe200078e000f */
[----:B------:R-:W-:Y:S01]  /*1cef0*/  PRMT R5, RZ, 0x7610, R5 ;  /* 0x00007610ff057816 */ /* 0x000fe20000000005 */
[----:B------:R-:W4:Y:S04]  /*1cf00*/  LDL R15, [R1+0x4c4] ;  /* 0x0004c400010f7983 */ /* 0x000f280000100800 */
[----:B---3--:R0:W3:Y:S04]  /*1cf10*/  @!P4 LDG.E.U16 R14, [R2.64] ;  /* 0x00000008020ec981 */ /* 0x0080e8000c1e1500 */
[----:B0-----:R-:W4:Y:S01]  /*1cf20*/  LDL R3, [R1+0x53c] ;  /* 0x00053c0001037983 */ /* 0x001f220000100800 */
[----:B------:R-:W-:-:S03]  /*1cf30*/  @!P0 IMAD.MOV.U32 R2, RZ, RZ, R9 ;  /* 0x000000ffff028224 */ /* 0x000fc600078e0009 */
[----:B---3--:R0:W-:Y:S01]  /*1cf40*/  STL [R1+0x48], R14 ;  /* 0x0000480e01007387 */ /* 0x0081e20000100800 */
[----:B--2---:R-:W-:Y:S01]  /*1cf50*/  PRMT R0, RZ, 0x7610, R0 ;  /* 0x00007610ff007816 */ /* 0x004fe20000000000 */
[----:B------:R-:W2:Y:S02]  /*1cf60*/  LDL R9, [R1+0x4bc] ;  /* 0x0004bc0001097983 */ /* 0x000ea40000100800 */
[----:B----4-:R1:W3:Y:S04]  /*1cf70*/  @!P0 LDG.E.U16 R5, [R2.64] ;  /* 0x0000000802058981 */ /* 0x0102e8000c1e1500 */
[----:B0-----:R-:W4:Y:S04]  /*1cf80*/  LDL R14, [R1+0x4c8] ;  /* 0x0004c800010e7983 */ /* 0x001f280000100800 */
[----:B-1----:R-:W2:Y:S04]  /*1cf90*/  LDL R2, [R1+0x4e4] ;  /* 0x0004e40001027983 */ /* 0x002ea80000100800 */
[----:B------:R-:W2:Y:S02]  /*1cfa0*/  LDL R3, [R1+0x4e8] ;  /* 0x0004e80001037983 */ /* 0x000ea40000100800 */
[----:B--2---:R-:W-:-:S04]  /*1cfb0*/  @!P4 LOP3.LUT R3, R3, R2, RZ, 0x3c, !PT ;  /* 0x000000020303c212 */ /* 0x004fc800078e3cff */
[----:B------:R-:W-:-:S04]  /*1cfc0*/  @!P4 LOP3.LUT R2, R3, R2, RZ, 0x3c, !PT ;  /* 0x000000020302c212 */ /* 0x000fc800078e3cff */
[----:B------:R-:W-:-:S05]  /*1cfd0*/  @!P4 LOP3.LUT R3, R3, R2, RZ, 0x3c, !PT ;  /* 0x000000020303c212 */ /* 0x000fca00078e3cff */
[----:B------:R-:W2:Y:S04]  /*1cfe0*/  @!P4 LDG.E.U16 R0, [R2.64] ;  /* 0x000000080200c981 */ /* 0x000ea8000c1e1500 */
[----:B---3--:R0:W-:Y:S04]  /*1cff0*/  STL [R1+0x44], R5 ;  /* 0x0000440501007387 */ /* 0x0081e80000100800 */
[----:B0-----:R-:W3:Y:S04]  /*1d000*/  LDL R5, [R1+0x4c0] ;  /* 0x0004c00001057983 */ /* 0x001ee80000100800 */
[----:B--2---:R0:W-:Y:S04]  /*1d010*/  STL [R1+0x40], R0 ;  /* 0x0000400001007387 */ /* 0x0041e80000100800 */
[----:B0-----:R-:W2:Y:S01]  /*1d020*/  LDL.LU R0, [R1+0x118c] ;  /* 0x00118c0001007983 */ /* 0x001ea20000300800 */
[----:B------:R-:W2:Y:S02]  /*1d030*/  LDL R2, [R1+0x4dc] ;  /* 0x0004dc0001027983 */ /* 0x000ea40000100800 */
[----:B------:R-:W2:Y:S01]  /*1d040*/  LDL R3, [R1+0x4e0] ;  /* 0x0004e00001037983 */ /* 0x000ea20000100800 */
[----:B------:R-:W-:-:S02]  /*1d050*/  PRMT R24, RZ, 0x7610, R24 ;  /* 0x00007610ff187816 */ /* 0x000fc40000000018 */
[----:B--2---:R-:W-:-:S04]  /*1d060*/  @!P0 LOP3.LUT R3, R3, R2, RZ, 0x3c, !PT ;  /* 0x0000000203038212 */ /* 0x004fc800078e3cff */
[----:B------:R-:W-:-:S04]  /*1d070*/  @!P0 LOP3.LUT R2, R3, R2, RZ, 0x3c, !PT ;  /* 0x0000000203028212 */ /* 0x000fc800078e3cff */
[----:B------:R-:W-:-:S05]  /*1d080*/  @!P0 LOP3.LUT R3, R3, R2, RZ, 0x3c, !PT ;  /* 0x0000000203038212 */ /* 0x000fca00078e3cff */
[----:B------:R-:W2:Y:S04]  /*1d090*/  @!P0 LDG.E.U16 R24, [R2.64] ;  /* 0x0000000802188981 */ /* 0x000ea8000c1e1500 */
        /* <DEDUP_REMOVED lines=12> */
[----:B------:R-:W2:Y:S02]  /*1d160*/  LDL R3, [R1+0x4d0] ;  /* 0x0004d00001037983 */ /* 0x000ea40000100800 */
[----:B--2---:R-:W-:-:S02]  /*1d170*/  @!P0 LOP3.LUT R3, R3, R2, RZ, 0x3c, !PT ;  /* 0x0000000203038212 */ /* 0x004fc400078e3cff */
[----:B------:R-:W-:Y:S02]  /*1d180*/  PRMT R0, RZ, 0x7610, R0 ;  /* 0x00007610ff007816 */ /* 0x000fe40000000000 */
[----:B------:R-:W-:-:S04]  /*1d190*/  @!P0 LOP3.LUT R2, R3, R2, RZ, 0x3c, !PT ;  /* 0x0000000203028212 */ /* 0x000fc800078e3cff */
[----:B------:R-:W-:-:S05]  /*1d1a0*/  @!P0 LOP3.LUT R3, R3, R2, RZ, 0x3c, !PT ;  /* 0x0000000203038212 */ /* 0x000fca00078e3cff */
[----:B------:R4:W2:Y:S01]  /*1d1b0*/  @!P0 LDG.E.U16 R0, [R2.64] ;  /* 0x0000000802008981 */ /* 0x0008a2000c1e1500 */
[----:B------:R-:W-:Y:S01]  /*1d1c0*/  PRMT R13, RZ, 0x7610, R13 ;  /* 0x00007610ff0d7816 */ /* 0x000fe2000000000d */
[----:B----4-:R-:W-:Y:S02]  /*1d1d0*/  @!P4 IMAD.MOV.U32 R2, RZ, RZ, R14 ;  /* 0x000000ffff02c224 */ /* 0x010fe400078e000e */
[----:B------:R-:W-:-:S05]  /*1d1e0*/  @!P4 IMAD.MOV.U32 R3, RZ, RZ, R15 ;  /* 0x000000ffff03c224 */ /* 0x000fca00078e000f */
[----:B------:R3:W4:Y:S04]  /*1d1f0*/  @!P4 LDG.E.U16 R13, [R2.64] ;  /* 0x00000008020dc981 */ /* 0x000728000c1e1500 */
[----:B--2---:R0:W-:Y:S04]  /*1d200*/  STL [R1+0x34], R0 ;  /* 0x0000340001007387 */ /* 0x0041e80000100800 */
[----:B0-----:R-:W2:Y:S01]  /*1d210*/  LDL.LU R0, [R1+0x1180] ;  /* 0x0011800001007983 */ /* 0x001ea20000300800 */
[----:B---3--:R-:W-:Y:S02]  /*1d220*/  @!P0 IMAD.MOV.U32 R2, RZ, RZ, R5 ;  /* 0x000000ffff028224 */ /* 0x008fe400078e0005 */
[----:B------:R-:W-:-:S02]  /*1d230*/  @!P0 IMAD.MOV.U32 R3, RZ, RZ, R9 ;  /* 0x000000ffff038224 */ /* 0x000fc400078e0009 */
[----:B------:R-:W3:Y:S01]  /*1d240*/  LDL R15, [R1+0x458] ;  /* 0x00045800010f7983 */ /* 0x000ee20000100800 */
[----:B------:R-:W3:Y:S01]  /*1d250*/  LDL R14, [R1+0x44c] ;  /* 0x00044c00010e7983 */ /* 0x000ee20000100800 */
[----:B----4-:R0:W-:Y:S01]  /*1d260*/  STL [R1+0x30], R13 ;  /* 0x0000300d01007387 */ /* 0x0101e20000100800 */
[----:B------:R-:W-:Y:S02]  /*1d270*/  PRMT R24, RZ, 0x7610, R24 ;  /* 0x00007610ff187816 */ /* 0x000fe40000000018 */
[----:B------:R-:W4:Y:S04]  /*1d280*/  LDL R9, [R1+0x444] ;  /* 0x0004440001097983 */ /* 0x000f280000100800 */
[----:B------:R-:W3:Y:S04]  /*1d290*/  LDL R5, [R1+0x448] ;  /* 0x0004480001057983 */ /* 0x000ee80000100800 */
[----:B0-----:R-:W3:Y:S01]  /*1d2a0*/  LDL R13, [R1+0x450] ;  /* 0x00045000010d7983 */ /* 0x001ee20000100800 */
[----:B--2---:R-:W-:-:S06]  /*1d2b0*/  PRMT R0, RZ, 0x7610, R0 ;  /* 0x00007610ff007816 */ /* 0x004fcc0000000000 */
[----:B------:R0:W2:Y:S04]  /*1d2c0*/  @!P0 LDG.E.U16 R0, [R2.64] ;  /* 0x0000000802008981 */ /* 0x0000a8000c1e1500 */
[----:B0-----:R-:W2:Y:S04]  /*1d2d0*/  LDL R2, [R1+0x464] ;  /* 0x0004640001027983 */ /* 0x001ea80000100800 */
[----:B------:R-:W2:Y:S02]  /*1d2e0*/  LDL R3, [R1+0x468] ;  /* 0x0004680001037983 */ /* 0x000ea40000100800 */
[----:B--2---:R-:W-:-:S04]  /*1d2f0*/  @!P4 LOP3.LUT R3, R3, R2, RZ, 0x3c, !PT ;  /* 0x000000020303c212 */ /* 0x004fc800078e3cff */
[----:B------:R-:W-:-:S04]  /*1d300*/  @!P4 LOP3.LUT R2, R3, R2, RZ, 0x3c, !PT ;  /* 0x000000020302c212 */ /* 0x000fc800078e3cff */
[----:B------:R-:W-:-:S05]  /*1d310*/  @!P4 LOP3.LUT R3, R3, R2, RZ, 0x3c, !PT ;  /* 0x000000020303c212 */ /* 0x000fca00078e3cff */
[----:B------:R-:W2:Y:S04]  /*1d320*/  @!P4 LDG.E.U16 R24, [R2.64] ;  /* 0x000000080218c981 */ /* 0x000ea8000c1e1500 */
[----:B------:R-:W-:Y:S04]  /*1d330*/  STL [R1+0x1138], R0 ;  /* 0x0011380001007387 */ /* 0x000fe80000100800 */
        /* <DEDUP_REMOVED lines=8> */
[----:B------:R-:W2:Y:S01]  /*1d3c0*/  @!P0 LDG.E.U16 R24, [R2.64] ;  /* 0x0000000802188981 */ /* 0x000ea2000c1e1500 */
[----:B------:R-:W-:-:S03]  /*1d3d0*/  PRMT R12, RZ, 0x7610, R12 ;  /* 0x00007610ff0c7816 */ /* 0x000fc6000000000c */
[----:B--2---:R0:W-:Y:S04]  /*1d3e0*/  STL [R1+0x24], R24 ;  /* 0x0000241801007387 */ /* 0x0041e80000100800 */
[----:B0-----:R-:W2:Y:S01]  /*1d3f0*/  LDL.LU R24, [R1+0x1178] ;  /* 0x0011780001187983 */ /* 0x001ea20000300800 */
[----:B------:R-:W2:Y:S02]  /*1d400*/  LDL R3, [R1+0x454] ;  /* 0x0004540001037983 */ /* 0x000ea40000100800 */
[----:B---3--:R-:W-:Y:S01]  /*1d410*/  @!P4 IMAD.MOV.U32 R2, RZ, RZ, R15 ;  /* 0x000000ffff02c224 */ /* 0x008fe200078e000f */
[----:B------:R-:W-:Y:S02]  /*1d420*/  PRMT R11, RZ, 0x7610, R11 ;  /* 0x00007610ff0b7816 */ /* 0x000fe4000000000b */
[----:B------:R-:W-:Y:S01]  /*1d430*/  PRMT R4, RZ, 0x7610, R4 ;  /* 0x00007610ff047816 */ /* 0x000fe20000000004 */
[----:B------:R-:W3:Y:S04]  /*1d440*/  LDL R15, [R1+0x3e4] ;  /* 0x0003e400010f7983 */ /* 0x000ee80000100800 */
[----:B--2---:R0:W2:Y:S02]  /*1d450*/  @!P4 LDG.E.U16 R12, [R2.64] ;  /* 0x00000008020cc981 */ /* 0x0040a4000c1e1500 */
[----:B0-----:R-:W-:-:S02]  /*1d460*/  @!P0 IMAD.MOV.U32 R2, RZ, RZ, R13 ;  /* 0x000000ffff028224 */ /* 0x001fc400078e000d */
[----:B------:R-:W-:-:S05]  /*1d470*/  @!P0 IMAD.MOV.U32 R3, RZ, RZ, R14 ;  /* 0x000000ffff038224 */ /* 0x000fca00078e000e */
[----:B------:R0:W3:Y:S02]  /*1d480*/  @!P0 LDG.E.U16 R11, [R2.64] ;  /* 0x00000008020b8981 */ /* 0x0000e4000c1e1500 */
[----:B0-----:R-:W-:Y:S02]  /*1d490*/  @!P4 IMAD.MOV.U32 R2, RZ, RZ, R5 ;  /* 0x000000ffff02c224 */ /* 0x001fe400078e0005 */
[----:B----4-:R-:W-:-:S05]  /*1d4a0*/  @!P4 IMAD.MOV.U32 R3, RZ, RZ, R9 ;  /* 0x000000ffff03c224 */ /* 0x010fca00078e0009 */
[----:B------:R0:W4:Y:S04]  /*1d4b0*/  @!P4 LDG.E.U16 R4, [R2.64] ;  /* 0x000000080204c981 */ /* 0x000128000c1e1500 */
[----:B--2---:R1:W-:Y:S01]  /*1d4c0*/  STL [R1+0x20], R12 ;  /* 0x0000200c01007387 */ /* 0x0043e20000100800 */
[----:B------:R-:W2:Y:S03]  /*1d4d0*/  LDL R14, [R1+0x3dc] ;  /* 0x0003dc00010e7983 */ /* 0x000ea60000100800 */
[----:B-1----:R-:W2:Y:S04]  /*1d4e0*/  LDL R12, [R1+0x3e8] ;  /* 0x0003e800010c7983 */ /* 0x002ea80000100800 */
[----:B---3--:R1:W-:Y:S01]  /*1d4f0*/  STL [R1+0x1c], R11 ;  /* 0x00001c0b01007387 */ /* 0x0083e20000100800 */
[----:B0-----:R-:W3:Y:S02]  /*1d500*/  LDL R2, [R1+0x43c] ;  /* 0x00043c0001027983 */ /* 0x001ee40000100800 */
[----:B------:R-:W3:Y:S01]  /*1d510*/  LDL R3, [R1+0x440] ;  /* 0x0004400001037983 */ /* 0x000ee20000100800 */
[----:B------:R-:W-:-:S02]  /*1d520*/  PRMT R24, RZ, 0x7610, R24 ;  /* 0x00007610ff187816 */ /* 0x000fc40000000018 */
[----:B------:R-:W-:Y:S01]  /*1d530*/  PRMT R10, RZ, 0x7610, R10 ;  /* 0x00007610ff0a7816 */ /* 0x000fe2000000000a */
[----:B------:R-:W2:Y:S04]  /*1d540*/  LDL R13, [R1+0x3d4] ;  /* 0x0003d400010d7983 */ /* 0x000ea80000100800 */
[----:B------:R-:W2:Y:S04]  /*1d550*/  LDL R9, [R1+0x3d8] ;  /* 0x0003d80001097983 */ /* 0x000ea80000100800 */
[----:B------:R-:W2:Y:S04]  /*1d560*/  LDL R5, [R1+0x3cc] ;  /* 0x0003cc0001057983 */ /* 0x000ea80000100800 */
[----:B-1----:R-:W2:Y:S01]  /*1d570*/  LDL R11, [R1+0x3e0] ;  /* 0x0003e000010b7983 */ /* 0x002ea20000100800 */
[----:B---3--:R-:W-:-:S04]  /*1d580*/  @!P0 LOP3.LUT R3, R3, R2, RZ, 0x3c, !PT ;  /* 0x0000000203038212 */ /* 0x008fc800078e3cff */
[----:B------:R-:W-:-:S04]  /*1d590*/  @!P0 LOP3.LUT R2, R3, R2, RZ, 0x3c, !PT ;  /* 0x0000000203028212 */ /* 0x000fc800078e3cff */
[----:B------:R-:W-:-:S05]  /*1d5a0*/  @!P0 LOP3.LUT R3, R3, R2, RZ, 0x3c, !PT ;  /* 0x0000000203038212 */ /* 0x000fca00078e3cff */
[----:B------:R2:W3:Y:S02]  /*1d5b0*/  @!P0 LDG.E.U16 R24, [R2.64] ;  /* 0x0000000802188981 */ /* 0x0004e4000c1e1500 */
[----:B--2---:R-:W-:Y:S02]  /*1d5c0*/  @!P4 IMAD.MOV.U32 R2, RZ, RZ, R12 ;  /* 0x000000ffff02c224 */ /* 0x004fe400078e000c */
[----:B------:R-:W-:-:S05]  /*1d5d0*/  @!P4 IMAD.MOV.U32 R3, RZ, RZ, R15 ;  /* 0x000000ffff03c224 */ /* 0x000fca00078e000f */
[----:B------:R0:W2:Y:S04]  /*1d5e0*/  @!P4 LDG.E.U16 R10, [R2.64] ;  /* 0x00000008020ac981 */ /* 0x0000a8000c1e1500 */
[----:B----4-:R1:W-:Y:S01]  /*1d5f0*/  STL [R1+0x18], R4 ;  /* 0x0000180401007387 */ /* 0x0103e20000100800 */
[----:B------:R-:W-:-:S03]  /*1d600*/  PRMT R6, RZ, 0x7610, R6 ;  /* 0x00007610ff067816 */ /* 0x000fc60000000006 */
[----:B-1----:R-:W4:Y:S01]  /*1d610*/  LDL R4, [R1+0x3d0] ;  /* 0x0003d00001047983 */ /* 0x002f220000100800 */
[----:B0-----:R-:W-:Y:S02]  /*1d620*/  @!P0 IMAD.MOV.U32 R2, RZ, RZ, R11 ;  /* 0x000000ffff028224 */ /* 0x001fe400078e000b */
[----:B------:R-:W-:-:S05]  /*1d630*/  @!P0 IMAD.MOV.U32 R3, RZ, RZ, R14 ;  /* 0x000000ffff038224 */ /* 0x000fca00078e000e */
[----:B------:R0:W4:Y:S04]  /*1d640*/  @!P0 LDG.E.U16 R6, [R2.64] ;  /* 0x0000000802068981 */ /* 0x000128000c1e1500 */
[----:B---3--:R1:W-:Y:S04]  /*1d650*/  STL [R1+0x14], R24 ;  /* 0x0000141801007387 */ /* 0x0083e80000100800 */
[----:B-1----:R-:W3:Y:S01]  /*1d660*/  LDL.LU R24, [R1+0x1174] ;  /* 0x0011740001187983 */ /* 0x002ee20000300800 */
[----:B------:R-:W3:Y:S03]  /*1d670*/  LDL R12, [R1+0x3c4] ;  /* 0x0003c400010c7983 */ /* 0x000ee60000100800 */
[----:B--2---:R1:W-:Y:S01]  /*1d680*/  STL [R1+0x10], R10 ;  /* 0x0000100a01007387 */ /* 0x0043e20000100800 */
[----:B------:R-:W-:Y:S01]  /*1d690*/  PRMT R8, RZ, 0x7610, R8 ;  /* 0x00007610ff087816 */ /* 0x000fe20000000008 */
[----:B0-----:R-:W-:-:S02]  /*1d6a0*/  @!P4 IMAD.MOV.U32 R2, RZ, RZ, R9 ;  /* 0x000000ffff02c224 */ /* 0x001fc400078e0009 */
[----:B------:R-:W-:Y:S01]  /*1d6b0*/  @!P4 IMAD.MOV.U32 R3, RZ, RZ, R13 ;  /* 0x000000ffff03c224 */ /* 0x000fe200078e000d */
[----:B------:R-:W-:Y:S02]  /*1d6c0*/  PRMT R0, RZ, 0x7610, R0 ;  /* 0x00007610ff007816 */ /* 0x000fe40000000000 */
[----:B------:R-:W-:Y:S01]  /*1d6d0*/  PRMT R7, RZ, 0x7610, R7 ;  /* 0x00007610ff077816 */ /* 0x000fe20000000007 */
[----:B------:R-:W2:Y:S04]  /*1d6e0*/  LDL R11, [R1+0x3bc] ;  /* 0x0003bc00010b7983 */ /* 0x000ea80000100800 */
[----:B------:R4:W2:Y:S04]  /*1d6f0*/  @!P4 LDG.E.U16 R8, [R2.64] ;  /* 0x000000080208c981 */ /* 0x0008a8000c1e1500 */
[----:B-1----:R-:W2:Y:S01]  /*1d700*/  LDL R10, [R1+0x3c8] ;  /* 0x0003c800010a7983 */ /* 0x002ea20000100800 */
[----:B----4-:R-:W-:-:S02]  /*1d710*/  @!P0 IMAD.MOV.U32 R2, RZ, RZ, R4 ;  /* 0x000000ffff028224 */ /* 0x010fc400078e0004 */
[----:B------:R-:W-:-:S05]  /*1d720*/  @!P0 IMAD.MOV.U32 R3, RZ, RZ, R5 ;  /* 0x000000ffff038224 */ /* 0x000fca00078e0005 */
[----:B------:R3:W4:Y:S04]  /*1d730*/  @!P0 LDG.E.U16 R0, [R2.64] ;  /* 0x0000000802008981 */ /* 0x000728000c1e1500 */
[----:B------:R0:W-:Y:S01]  /*1d740*/  STL [R1+0xc], R6 ;  /* 0x00000c0601007387 */ /* 0x0001e20000100800 */
[----:B------:R-:W4:Y:S03]  /*1d750*/  LDL R9, [R1+0x364] ;  /* 0x0003640001097983 */ /* 0x000f260000100800 */
[----:B0-----:R-:W4:Y:S01]  /*1d760*/  LDL R6, [R1+0x3c0] ;  /* 0x0003c00001067983 */ /* 0x001f220000100800 */
[----:B---3--:R-:W-:Y:S02]  /*1d770*/  @!P4 IMAD.MOV.U32 R3, RZ, RZ, R12 ;  /* 0x000000ffff03c224 */ /* 0x008fe400078e000c */
[----:B--2---:R-:W-:-:S05]  /*1d780*/  @!P4 IMAD.MOV.U32 R2, RZ, RZ, R10 ;  /* 0x000000ffff02c224 */ /* 0x004fca00078e000a */
[----:B------:R0:W2:Y:S04]  /*1d790*/  @!P4 LDG.E.U16 R7, [R2.64] ;  /* 0x000000080207c981 */ /* 0x0000a8000c1e1500 */
[----:B------:R1:W-:Y:S01]  /*1d7a0*/  STL [R1+0x8], R8 ;  /* 0x0000080801007387 */ /* 0x0003e20000100800 */
[----:B------:R-:W3:Y:S02]  /*1d7b0*/  LDL R5, [R1+0x35c] ;  /* 0x00035c0001057983 */ /* 0x000ee40000100800 */
[----:B------:R-:W3:Y:S01]  /*1d7c0*/  LDL R4, [R1+0x360] ;  /* 0x0003600001047983 */ /* 0x000ee20000100800 */
[----:B-1----:R-:W3:Y:S01]  /*1d7d0*/  LDL R8, [R1+0x368] ;  /* 0x0003680001087983 */ /* 0x002ee20000100800 */
[----:B----4-:R1:W-:Y:S03]  /*1d7e0*/  STL [R1+0x1148], R0 ;  /* 0x0011480001007387 */ /* 0x0103e60000100800 */
[----:B------:R-:W3:Y:S01]  /*1d7f0*/  LDL R10, [R1+0x354] ;  /* 0x00035400010a7983 */ /* 0x000ee20000100800 */
[----:B------:R-:W-:Y:S01]  /*1d800*/  PRMT R26, RZ, 0x7610, R26 ;  /* 0x00007610ff1a7816 */ /* 0x000fe2000000001a */
[----:B0-----:R-:W-:-:S02]  /*1d810*/  @!P0 IMAD.MOV.U32 R3, RZ, RZ, R11 ;  /* 0x000000ffff038224 */ /* 0x001fc400078e000b */
[----:B------:R-:W-:-:S05]  /*1d820*/  @!P0 IMAD.MOV.U32 R2, RZ, RZ, R6 ;  /* 0x000000ffff028224 */ /* 0x000fca00078e0006 */
[----:B------:R0:W3:Y:S04]  /*1d830*/  @!P0 LDG.E.U16 R26, [R2.64] ;  /* 0x00000008021a8981 */ /* 0x0000e8000c1e1500 */
[----:B--2---:R2:W-:Y:S01]  /*1d840*/  STL [R1], R7 ;  /* 0x0000000701007387 */ /* 0x0045e20000100800 */
[----:B------:R-:W-:Y:S01]  /*1d850*/  PRMT R24, RZ, 0x7610, R24 ;  /* 0x00007610ff187816 */ /* 0x000fe20000000018 */
[----:B0-----:R-:W-:Y:S01]  /*1d860*/  @!P4 IMAD.MOV.U32 R3, RZ, RZ, R9 ;  /* 0x000000ffff03c224 */ /* 0x001fe200078e0009 */
[----:B------:R-:W-:Y:S01]  /*1d870*/  PRMT R20, RZ, 0x7610, R20 ;  /* 0x00007610ff147816 */ /* 0x000fe20000000014 */
[----:B------:R-:W4:Y:S04]  /*1d880*/  LDL R6, [R1+0x34c] ;  /* 0x00034c0001067983 */ /* 0x000f280000100800 */
[----:B-1----:R-:W4:Y:S04]  /*1d890*/  LDL R0, [R1+0x350] ;  /* 0x0003500001007983 */ /* 0x002f280000100800 */
[----:B--2---:R-:W2:Y:S01]  /*1d8a0*/  LDL R7, [R1+0x358] ;  /* 0x0003580001077983 */ /* 0x004ea20000100800 */
[----:B---3--:R-:W-:-:S05]  /*1d8b0*/  @!P4 IMAD.MOV.U32 R2, RZ, RZ, R8 ;  /* 0x000000ffff02c224 */ /* 0x008fca00078e0008 */
[----:B------:R0:W3:Y:S01]  /*1d8c0*/  @!P4 LDG.E.U16 R24, [R2.64] ;  /* 0x000000080218c981 */ /* 0x0000e2000c1e1500 */
[----:B------:R-:W-:Y:S01]  /*1d8d0*/  PRMT R18, RZ, 0x7610, R18 ;  /* 0x00007610ff127816 */ /* 0x000fe20000000012 */
[----:B0-----:R-:W-:Y:S02]  /*1d8e0*/  @!P0 IMAD.MOV.U32 R2, RZ, RZ, R4 ;  /* 0x000000ffff028224 */ /* 0x001fe400078e0004 */
[----:B------:R-:W-:-:S05]  /*1d8f0*/  @!P0 IMAD.MOV.U32 R3, RZ, RZ, R5 ;  /* 0x000000ffff038224 */ /* 0x000fca00078e0005 */
[----:B------:R0:W3:Y:S04]  /*1d900*/  @!P0 LDG.E.U16 R20, [R2.64] ;  /* 0x0000000802148981 */ /* 0x0000e8000c1e1500 */
[----:B------:R-:W-:Y:S01]  /*1d910*/  STL [R1+0x113c], R26 ;  /* 0x00113c1a01007387 */ /* 0x000fe20000100800 */
[----:B------:R-:W3:Y:S02]  /*1d920*/  LDL R5, [R1+0x344] ;  /* 0x0003440001057983 */ /* 0x000ee40000100800 */
[----:B------:R-:W3:Y:S02]  /*1d930*/  LDL R4, [R1+0x348] ;  /* 0x0003480001047983 */ /* 0x000ee40000100800 */
[----:B------:R-:W3:Y:S01]  /*1d940*/  LDL R9, [R1+0x2e4] ;  /* 0x0002e40001097983 */ /* 0x000ee20000100800 */
[----:B------:R-:W3:Y:S01]  /*1d950*/  LDL R8, [R1+0x2e8] ;  /* 0x0002e80001087983 */ /* 0x000ee20000100800 */
[----:B0-----:R-:W-:-:S02]  /*1d960*/  @!P4 IMAD.MOV.U32 R3, RZ, RZ, R10 ;  /* 0x000000ffff03c224 */ /* 0x001fc400078e000a */
[----:B--2---:R-:W-:-:S05]  /*1d970*/  @!P4 IMAD.MOV.U32 R2, RZ, RZ, R7 ;  /* 0x000000ffff02c224 */ /* 0x004fca00078e0007 */
[----:B------:R4:W2:Y:S01]  /*1d980*/  @!P4 LDG.E.U16 R18, [R2.64] ;  /* 0x000000080212c981 */ /* 0x0008a2000c1e1500 */
[----:B------:R-:W-:Y:S01]  /*1d990*/  PRMT R16, RZ, 0x7610, R16 ;  /* 0x00007610ff107816 */ /* 0x000fe20000000010 */
[----:B----4-:R-:W-:Y:S02]  /*1d9a0*/  @!P0 IMAD.MOV.U32 R2, RZ, RZ, R0 ;  /* 0x000000ffff028224 */ /* 0x010fe400078e0000 */
[----:B------:R-:W-:-:S05]  /*1d9b0*/  @!P0 IMAD.MOV.U32 R3, RZ, RZ, R6 ;  /* 0x000000ffff038224 */ /* 0x000fca00078e0006 */
[----:B------:R0:W4:Y:S02]  /*1d9c0*/  @!P0 LDG.E.U16 R16, [R2.64] ;  /* 0x0000000802108981 */ /* 0x000124000c1e1500 */
[----:B0-----:R-:W-:-:S06]  /*1d9d0*/  PRMT R2, RZ, 0x7610, R2 ;  /* 0x00007610ff027816 */ /* 0x001fcc0000000002 */
[----:B---3--:R0:W3:Y:S04]  /*1d9e0*/  @!P4 LDG.E.U16 R2, [R4.64] ;  /* 0x000000080402c981 */ /* 0x0080e8000c1e1500 */
[----:B--2---:R-:W-:Y:S01]  /*1d9f0*/  STL [R1+0x114c], R18 ;  /* 0x00114c1201007387 */ /* 0x004fe20000100800 */
[----:B------:R-:W2:Y:S02]  /*1da00*/  LDL R7, [R1+0x2dc] ;  /* 0x0002dc0001077983 */ /* 0x000ea40000100800 */
[----:B------:R-:W2:Y:S02]  /*1da10*/  LDL R6, [R1+0x2e0] ;  /* 0x0002e00001067983 */ /* 0x000ea40000100800 */
[----:B------:R-:W2:Y:S01]  /*1da20*/  LDL R12, [R1+0x2d4] ;  /* 0x0002d400010c7983 */ /* 0x000ea20000100800 */
[----:B------:R-:W2:Y:S01]  /*1da30*/  LDL R0, [R1+0x2d8] ;  /* 0x0002d80001007983 */ /* 0x000ea20000100800 */
[----:B------:R-:W-:Y:S01]  /*1da40*/  PRMT R3, RZ, 0x7610, R3 ;  /* 0x00007610ff037816 */ /* 0x000fe20000000003 */
[----:B0-----:R-:W-:-:S02]  /*1da50*/  @!P4 IMAD.MOV.U32 R4, RZ, RZ, R8 ;  /* 0x000000ffff04c224 */ /* 0x001fc400078e0008 */
[----:B------:R-:W-:-:S05]  /*1da60*/  @!P4 IMAD.MOV.U32 R5, RZ, RZ, R9 ;  /* 0x000000ffff05c224 */ /* 0x000fca00078e0009 */
[----:B------:R0:W2:Y:S02]  /*1da70*/  @!P4 LDG.E.U16 R3, [R4.64] ;  /* 0x000000080403c981 */ /* 0x0000a4000c1e1500 */
[----:B0-----:R-:W-:Y:S02]  /*1da80*/  PRMT R4, RZ, 0x7610, R4 ;  /* 0x00007610ff047816 */ /* 0x001fe40000000004 */
[----:B------:R-:W-:Y:S01]  /*1da90*/  PRMT R5, RZ, 0x7610, R5 ;  /* 0x00007610ff057816 */ /* 0x000fe20000000005 */
[----:B----4-:R-:W-:Y:S04]  /*1daa0*/  STL [R1+0x1150], R16 ;  /* 0x0011501001007387 */ /* 0x010fe80000100800 */
[----:B---3--:R0:W-:Y:S01]  /*1dab0*/  STL [R1+0x1140], R2 ;  /* 0x0011400201007387 */ /* 0x0081e20000100800 */
[----:B------:R-:W3:Y:S02]  /*1dac0*/  LDL R9, [R1+0x250] ;  /* 0x0002500001097983 */ /* 0x000ee40000100800 */
[----:B------:R-:W3:Y:S02]  /*1dad0*/  LDL R8, [R1+0x254] ;  /* 0x0002540001087983 */ /* 0x000ee40000100800 */
[----:B------:R-:W4:Y:S01]  /*1dae0*/  LDL R15, [R1+0x248] ;  /* 0x00024800010f7983 */ /* 0x000f220000100800 */
[----:B------:R-:W4:Y:S04]  /*1daf0*/  LDL R14, [R1+0x24c] ;  /* 0x00024c00010e7983 */ /* 0x000f280000100800 */
[----:B------:R-:W4:Y:S04]  /*1db00*/  LDL R11, [R1+0xb10] ;  /* 0x000b1000010b7983 */ /* 0x000f280000100800 */
[----:B------:R-:W4:Y:S04]  /*1db10*/  LDL R10, [R1+0xb1c] ;  /* 0x000b1c00010a7983 */ /* 0x000f280000100800 */
[----:B------:R-:W4:Y:S04]  /*1db20*/  LDL R13, [R1+0xb18] ;  /* 0x000b1800010d7983 */ /* 0x000f280000100800 */
[----:B0-----:R-:W4:Y:S04]  /*1db30*/  LDL R2, [R1+0x2cc] ;  /* 0x0002cc0001027983 */ /* 0x001f280000100800 */
[----:B--2---:R0:W2:Y:S02]  /*1db40*/  @!P0 LDG.E.U16 R4, [R6.64] ;  /* 0x0000000806048981 */ /* 0x0040a4000c1e1500 */
[----:B0-----:R-:W-:-:S02]  /*1db50*/  @!P4 IMAD.MOV.U32 R6, RZ, RZ, R0 ;  /* 0x000000ffff06c224 */ /* 0x001fc400078e0000 */
[----:B------:R-:W-:Y:S01]  /*1db60*/  @!P4 IMAD.MOV.U32 R7, RZ, RZ, R12 ;  /* 0x000000ffff07c224 */ /* 0x000fe200078e000c */
[----:B------:R-:W2:Y:S04]  /*1db70*/  LDL R0, [R1+0x2d0] ;  /* 0x0002d00001007983 */ /* 0x000ea80000100800 */
[----:B------:R-:W2:Y:S04]  /*1db80*/  LDL R12, [R1+0xb24] ;  /* 0x000b2400010c7983 */ /* 0x000ea80000100800 */
[----:B------:R0:W2:Y:S02]  /*1db90*/  @!P4 LDG.E.U16 R5, [R6.64] ;  /* 0x000000080605c981 */ /* 0x0000a4000c1e1500 */
[----:B0-----:R-:W-:-:S06]  /*1dba0*/  PRMT R6, RZ, 0x7610, R6 ;  /* 0x00007610ff067816 */ /* 0x001fcc0000000006 */
[----:B---3--:R4:W3:Y:S02]  /*1dbb0*/  @!P4 LDG.E.U16 R6, [R8.64] ;  /* 0x000000080806c981 */ /* 0x0088e4000c1e1500 */
[----:B----4-:R-:W-:Y:S02]  /*1dbc0*/  @!P0 IMAD.MOV.U32 R9, RZ, RZ, R15 ;  /* 0x000000ffff098224 */ /* 0x010fe400078e000f */
[----:B--2---:R0:W-:Y:S01]  /*1dbd0*/  STL [R1+0x1154], R5 ;  /* 0x0011540501007387 */ /* 0x0041e20000100800 */
[----:B------:R-:W2:Y:S02]  /*1dbe0*/  LDL R16, [R1+0x244] ;  /* 0x0002440001107983 */ /* 0x000ea40000100800 */
[----:B------:R-:W4:Y:S01]  /*1dbf0*/  LDL R15, [R1+0xaac] ;  /* 0x000aac00010f7983 */ /* 0x000f220000100800 */
[----:B------:R-:W-:Y:S01]  /*1dc00*/  PRMT R7, RZ, 0x7610, R7 ;  /* 0x00007610ff077816 */ /* 0x000fe20000000007 */
[----:B------:R-:W-:Y:S02]  /*1dc10*/  @!P0 IMAD.MOV.U32 R8, RZ, RZ, R14 ;  /* 0x000000ffff088224 */ /* 0x000fe400078e000e */
[----:B------:R-:W3:Y:S04]  /*1dc20*/  LDL R14, [R1+0xaa8] ;  /* 0x000aa800010e7983 */ /* 0x000ee80000100800 */
[----:B------:R1:W3:Y:S04]  /*1dc30*/  @!P0 LDG.E.U16 R7, [R8.64] ;  /* 0x0000000808078981 */ /* 0x0002e8000c1e1500 */
[----:B0-----:R-:W3:Y:S01]  /*1dc40*/  LDL R5, [R1+0xab4] ;  /* 0x000ab40001057983 */ /* 0x001ee20000100800 */
[----:B-1----:R-:W-:-:S02]  /*1dc50*/  PRMT R8, RZ, 0x7610, R8 ;  /* 0x00007610ff087816 */ /* 0x002fc40000000008 */
[----:B------:R-:W-:-:S04]  /*1dc60*/  PRMT R9, RZ, 0x7610, R9 ;  /* 0x00007610ff097816 */ /* 0x000fc80000000009 */
[----:B------:R0:W3:Y:S02]  /*1dc70*/  @!P4 LDG.E.U16 R8, [R10.64] ;  /* 0x000000080a08c981 */ /* 0x0000e4000c1e1500 */
[----:B0-----:R-:W-:Y:S02]  /*1dc80*/  @!P0 IMAD.MOV.U32 R10, RZ, RZ, R12 ;  /* 0x000000ffff0a8224 */ /* 0x001fe400078e000c */
[----:B------:R-:W-:Y:S02]  /*1dc90*/  @!P0 IMAD.MOV.U32 R11, RZ, RZ, R13 ;  /* 0x000000ffff0b8224 */ /* 0x000fe400078e000d */
[----:B------:R-:W-:Y:S02]  /*1dca0*/  @!P0 IMAD.MOV.U32 R12, RZ, RZ, R0 ;  /* 0x000000ffff0c8224 */ /* 0x000fe400078e0000 */
[----:B------:R-:W-:Y:S01]  /*1dcb0*/  @!P0 IMAD.MOV.U32 R13, RZ, RZ, R2 ;  /* 0x000000ffff0d8224 */ /* 0x000fe200078e0002 */
[----:B------:R-:W3:Y:S04]  /*1dcc0*/  LDL R0, [R1+0xb2c] ;  /* 0x000b2c0001007983 */ /* 0x000ee80000100800 */
[----:B------:R0:W3:Y:S04]  /*1dcd0*/  @!P0 LDG.E.U16 R9, [R10.64] ;  /* 0x000000080a098981 */ /* 0x0000e8000c1e1500 */
[----:B------:R-:W3:Y:S01]  /*1dce0*/  LDL R2, [R1+0xb20] ;  /* 0x000b200001027983 */ /* 0x000ee20000100800 */
[----:B0-----:R-:W-:-:S02]  /*1dcf0*/  PRMT R10, RZ, 0x7610, R10 ;  /* 0x00007610ff0a7816 */ /* 0x001fc4000000000a */
[----:B------:R-:W-:-:S04]  /*1dd00*/  PRMT R11, RZ, 0x7610, R11 ;  /* 0x00007610ff0b7816 */ /* 0x000fc8000000000b */
[----:B------:R2:W3:Y:S02]  /*1dd10*/  @!P0 LDG.E.U16 R10, [R12.64] ;  /* 0x000000080c0a8981 */ /* 0x0004e4000c1e1500 */
[----:B--2---:R-:W-:Y:S02]  /*1dd20*/  @!P4 IMAD.MOV.U32 R13, RZ, RZ, R16 ;  /* 0x000000ffff0dc224 */ /* 0x004fe400078e0010 */
[----:B----4-:R-:W-:-:S05]  /*1dd30*/  @!P4 IMAD.MOV.U32 R12, RZ, RZ, R15 ;  /* 0x000000ffff0cc224 */ /* 0x010fca00078e000f */
[----:B------:R0:W2:Y:S01]  /*1dd40*/  @!P4 LDG.E.U16 R11, [R12.64] ;  /* 0x000000080c0bc981 */ /* 0x0000a2000c1e1500 */
[----:B---3--:R-:W-:Y:S02]  /*1dd50*/  @!P0 IMAD.MOV.U32 R15, RZ, RZ, R14 ;  /* 0x000000ffff0f8224 */ /* 0x008fe400078e000e */
[----:B------:R-:W-:Y:S01]  /*1dd60*/  @!P0 IMAD.MOV.U32 R14, RZ, RZ, R5 ;  /* 0x000000ffff0e8224 */ /* 0x000fe200078e0005 */
[----:B0-----:R-:W-:-:S06]  /*1dd70*/  PRMT R12, RZ, 0x7610, R12 ;  /* 0x00007610ff0c7816 */ /* 0x001fcc000000000c */
[----:B------:R0:W4:Y:S04]  /*1dd80*/  @!P0 LDG.E.U16 R12, [R14.64] ;  /* 0x000000080e0c8981 */ /* 0x000128000c1e1500 */
[----:B------:R1:W-:Y:S01]  /*1dd90*/  STL [R1+0x1158], R10 ;  /* 0x0011580a01007387 */ /* 0x0003e20000100800 */
[----:B------:R-:W4:Y:S03]  /*1dda0*/  LDL R18, [R1+0xb34] ;  /* 0x000b340001127983 */ /* 0x000f260000100800 */
[----:B--2---:R2:W-:Y:S01]  /*1ddb0*/  STL [R1+0x115c], R11 ;  /* 0x00115c0b01007387 */ /* 0x0045e20000100800 */
[----:B------:R-:W3:Y:S02]  /*1ddc0*/  LDL R16, [R1+0x33c] ;  /* 0x00033c0001107983 */ /* 0x000ee40000100800 */
[----:B-1----:R-:W3:Y:S02]  /*1ddd0*/  LDL R10, [R1+0x2c4] ;  /* 0x0002c400010a7983 */ /* 0x002ee40000100800 */
[----:B------:R-:W3:Y:S01]  /*1dde0*/  LDL R5, [R1+0x2c8] ;  /* 0x0002c80001057983 */ /* 0x000ee20000100800 */
[----:B--2---:R-:W2:Y:S01]  /*1ddf0*/  LDL R11, [R1+0x340] ;  /* 0x00034000010b7983 */ /* 0x004ea20000100800 */
[----:B------:R-:W-:Y:S01]  /*1de00*/  PRMT R13, RZ, 0x7610, R13 ;  /* 0x00007610ff0d7816 */ /* 0x000fe2000000000d */
[----:B0-----:R-:W-:-:S02]  /*1de10*/  @!P4 IMAD.MOV.U32 R14, RZ, RZ, R0 ;  /* 0x000000ffff0ec224 */ /* 0x001fc400078e0000 */
[----:B------:R-:W-:Y:S01]  /*1de20*/  @!P4 IMAD.MOV.U32 R15, RZ, RZ, R2 ;  /* 0x000000ffff0fc224 */ /* 0x000fe200078e0002 */
[----:B------:R-:W-:-:S04]  /*1de30*/  PRMT R17, RZ, 0x7610, R17 ;  /* 0x00007610ff117816 */ /* 0x000fc80000000011 */
[----:B------:R0:W2:Y:S01]  /*1de40*/  @!P4 LDG.E.U16 R13, [R14.64] ;  /* 0x000000080e0dc981 */ /* 0x0000a2000c1e1500 */
[----:B------:R-:W-:Y:S01]  /*1de50*/  PRMT R19, RZ, 0x7610, R19 ;  /* 0x00007610ff137816 */ /* 0x000fe20000000013 */
[----:B0-----:R-:W-:Y:S01]  /*1de60*/  @!P0 IMAD.MOV.U32 R15, RZ, RZ, R29 ;  /* 0x000000ffff0f8224 */ /* 0x001fe200078e001d */
[----:B------:R-:W-:Y:S01]  /*1de70*/  PRMT R21, RZ, 0x7610, R21 ;  /* 0x00007610ff157816 */ /* 0x000fe20000000015 */
[----:B----4-:R-:W-:-:S05]  /*1de80*/  @!P0 IMAD.MOV.U32 R14, RZ, RZ, R18 ;  /* 0x000000ffff0e8224 */ /* 0x010fca00078e0012 */
[----:B------:R3:W4:Y:S04]  /*1de90*/  @!P0 LDG.E.U16 R17, [R14.64] ;  /* 0x000000080e118981 */ /* 0x000728000c1e1500 */
[----:B------:R-:W-:Y:S01]  /*1dea0*/  STL [R1+0x1160], R12 ;  /* 0x0011600c01007387 */ /* 0x000fe20000100800 */
[----:B------:R-:W4:Y:S02]  /*1deb0*/  LDL R2, [R1+0x2bc] ;  /* 0x0002bc0001027983 */ /* 0x000f240000100800 */
[----:B------:R-:W4:Y:S02]  /*1dec0*/  LDL R0, [R1+0x2c0] ;  /* 0x0002c00001007983 */ /* 0x000f240000100800 */
[----:B---3--:R-:W-:Y:S02]  /*1ded0*/  @!P0 IMAD.MOV.U32 R15, RZ, RZ, R16 ;  /* 0x000000ffff0f8224 */ /* 0x008fe400078e0010 */
[----:B--2---:R-:W-:-:S05]  /*1dee0*/  @!P0 IMAD.MOV.U32 R14, RZ, RZ, R11 ;  /* 0x000000ffff0e8224 */ /* 0x004fca00078e000b */
[----:B------:R0:W2:Y:S02]  /*1def0*/  @!P0 LDG.E.U16 R19, [R14.64] ;  /* 0x000000080e138981 */ /* 0x0000a4000c1e1500 */
[----:B0-----:R-:W-:Y:S02]  /*1df00*/  @!P4 IMAD.MOV.U32 R14, RZ, RZ, R5 ;  /* 0x000000ffff0ec224 */ /* 0x001fe400078e0005 */
[----:B------:R-:W-:-:S05]  /*1df10*/  @!P4 IMAD.MOV.U32 R15, RZ, RZ, R10 ;  /* 0x000000ffff0fc224 */ /* 0x000fca00078e000a */
[----:B------:R0:W3:Y:S04]  /*1df20*/  @!P4 LDG.E.U16 R21, [R14.64] ;  /* 0x000000080e15c981 */ /* 0x0000e8000c1e1500 */
[----:B------:R-:W-:Y:S01]  /*1df30*/  STL [R1+0x1164], R13 ;  /* 0x0011640d01007387 */ /* 0x000fe20000100800 */
[----:B------:R-:W-:Y:S01]  /*1df40*/  STL [R1+0xbf0], R29 ;  /* 0x000bf01d01007387 */ /* 0x000fe20000100800 */
[----:B------:R-:W-:Y:S02]  /*1df50*/  PRMT R22, RZ, 0x7610, R22 ;  /* 0x00007610ff167816 */ /* 0x000fe40000000016 */
[----:B----4-:R-:W-:Y:S01]  /*1df60*/  STL [R1+0x1168], R17 ;  /* 0x0011681101007387 */ /* 0x010fe20000100800 */
[----:B0-----:R-:W-:Y:S02]  /*1df70*/  @!P0 IMAD.MOV.U32 R15, RZ, RZ, R2 ;  /* 0x000000ffff0f8224 */ /* 0x001fe400078e0002 */
[----:B------:R-:W-:-:S05]  /*1df80*/  @!P0 IMAD.MOV.U32 R14, RZ, RZ, R0 ;  /* 0x000000ffff0e8224 */ /* 0x000fca00078e0000 */
[----:B------:R0:W4:Y:S04]  /*1df90*/  @!P0 LDG.E.U16 R22, [R14.64] ;  /* 0x000000080e168981 */ /* 0x000128000c1e1500 */
[----:B--2---:R-:W-:Y:S04]  /*1dfa0*/  STL [R1+0x1144], R19 ;  /* 0x0011441301007387 */ /* 0x004fe80000100800 */
[----:B---3--:R1:W-:Y:S04]  /*1dfb0*/  STL [R1+0x116c], R21 ;  /* 0x00116c1501007387 */ /* 0x0083e80000100800 */
[----:B-1----:R-:W2:Y:S01]  /*1dfc0*/  LDL.LU R21, [R1+0xa0] ;  /* 0x0000a00001157983 */ /* 0x002ea20000300800 */
[----:B------:R-:W3:Y:S02]  /*1dfd0*/  LDL.LU R19, [R1+0x9c] ;  /* 0x00009c0001137983 */ /* 0x000ee40000300800 */
[----:B------:R-:W2:Y:S02]  /*1dfe0*/  LDL.LU R17, [R1+0x88] ;  /* 0x0000880001117983 */ /* 0x000ea40000300800 */
[----:B------:R-:W2:Y:S01]  /*1dff0*/  LDL.LU R29, [R1+0x84] ;  /* 0x00008400011d7983 */ /* 0x000ea20000300800 */
[----:B------:R-:W2:Y:S01]  /*1e000*/  LDL.LU R13, [R1+0x70] ;  /* 0x00007000010d7983 */ /* 0x000ea20000300800 */
[----:B------:R-:W2:Y:S02]  /*1e010*/  LDL.LU R12, [R1+0x6c] ;  /* 0x00006c00010c7983 */ /* 0x000ea40000300800 */
        /* <DEDUP_REMOVED lines=8> */
[----:B0-----:R-:W2:Y:S02]  /*1e0a0*/  LDL R14, [R1+0xab0] ;  /* 0x000ab000010e7983 */ /* 0x001ea40000100800 */
[----:B------:R-:W2:Y:S01]  /*1e0b0*/  LDL R15, [R1+0xabc] ;  /* 0x000abc00010f7983 */ /* 0x000ea20000100800 */
[----:B------:R-:W-:Y:S01]  /*1e0c0*/  PRMT R23, RZ, 0x7610, R23 ;  /* 0x00007610ff177816 */ /* 0x000fe20000000017 */
[----:B----4-:R0:W-:Y:S01]  /*1e0d0*/  STL [R1+0x1170], R22 ;  /* 0x0011701601007387 */ /* 0x0101e20000100800 */
[----:B--2---:R-:W-:-:S04]  /*1e0e0*/  @!P4 LOP3.LUT R15, R15, R14, RZ, 0x3c, !PT ;  /* 0x0000000e0f0fc212 */ /* 0x004fc800078e3cff */
[----:B------:R-:W-:-:S04]  /*1e0f0*/  @!P4 LOP3.LUT R14, R15, R14, RZ, 0x3c, !PT ;  /* 0x0000000e0f0ec212 */ /* 0x000fc800078e3cff */
[----:B------:R-:W-:-:S05]  /*1e100*/  @!P4 LOP3.LUT R15, R15, R14, RZ, 0x3c, !PT ;  /* 0x0000000e0f0fc212 */ /* 0x000fca00078e3cff */
[----:B------:R1:W2:Y:S04]  /*1e110*/  @!P4 LDG.E.U16 R23, [R14.64] ;  /* 0x000000080e17c981 */ /* 0x0002a8000c1e1500 */
[----:B-1----:R-:W4:Y:S04]  /*1e120*/  LDL R14, [R1+0xab8] ;  /* 0x000ab800010e7983 */ /* 0x002f280000100800 */
[----:B------:R-:W4:Y:S01]  /*1e130*/  LDL R15, [R1+0xac4] ;  /* 0x000ac400010f7983 */ /* 0x000f220000100800 */
[----:B------:R-:W-:Y:S02]  /*1e140*/  PRMT R25, RZ, 0x7610, R25 ;  /* 0x00007610ff197816 */ /* 0x000fe40000000019 */
[----:B----4-:R-:W-:-:S04]  /*1e150*/  @!P0 LOP3.LUT R15, R15, R14, RZ, 0x3c, !PT ;  /* 0x0000000e0f0f8212 */ /* 0x010fc800078e3cff */
[----:B------:R-:W-:-:S04]  /*1e160*/  @!P0 LOP3.LUT R14, R15, R14, RZ, 0x3c, !PT ;  /* 0x0000000e0f0e8212 */ /* 0x000fc800078e3cff */
[----:B------:R-:W-:-:S05]  /*1e170*/  @!P0 LOP3.LUT R15, R15, R14, RZ, 0x3c, !PT ;  /* 0x0000000e0f0f8212 */ /* 0x000fca00078e3cff */
[----:B------:R1:W3:Y:S04]  /*1e180*/  @!P0 LDG.E.U16 R25, [R14.64] ;  /* 0x000000080e198981 */ /* 0x0002e8000c1e1500 */
[----:B-1----:R-:W2:Y:S01]  /*1e190*/  LDL R15, [R1+0xb40] ;  /* 0x000b4000010f7983 */ /* 0x002ea20000100800 */
[----:B------:R-:W-:Y:S01]  /*1e1a0*/  PRMT R27, RZ, 0x7610, R27 ;  /* 0x00007610ff1b7816 */ /* 0x000fe2000000001b */
[----:B------:R1:W-:Y:S02]  /*1e1b0*/  STL [R1+0xbf4], R28 ;  /* 0x000bf41c01007387 */ /* 0x0003e40000100800 */
[----:B0-----:R-:W0:Y:S01]  /*1e1c0*/  S2R R22, SR_TID.X ;  /* 0x0000000000167919 */ /* 0x001e220000002100 */
[----:B--2---:R-:W-:Y:S02]  /*1e1d0*/  @!P0 IMAD.MOV.U32 R14, RZ, RZ, R15 ;  /* 0x000000ffff0e8224 */ /* 0x004fe400078e000f */
[----:B------:R-:W-:-:S02]  /*1e1e0*/  @!P0 IMAD.MOV.U32 R15, RZ, RZ, R28 ;  /* 0x000000ffff0f8224 */ /* 0x000fc400078e001c */
[----:B-1----:R-:W2:Y:S04]  /*1e1f0*/  LDL.LU R28, [R1+0xc0] ;  /* 0x0000c000011c7983 */ /* 0x002ea80000300800 */
[----:B------:R1:W2:Y:S04]  /*1e200*/  @!P0 LDG.E.U16 R27, [R14.64] ;  /* 0x000000080e1b8981 */ /* 0x0002a8000c1e1500 */
[----:B-1----:R-:W2:Y:S01]  /*1e210*/  LDL.LU R14, [R1+0xd8] ;  /* 0x0000d800010e7983 */ /* 0x002ea20000300800 */
[----:B------:R-:W3:Y:S01]  /*1e220*/  LDL.LU R15, [R1+0xc4] ;  /* 0x0000c400010f7983 */ /* 0x000ee20000300800 */
[----:B0-----:R-:W-:-:S05]  /*1e230*/  LOP3.LUT R22, R22, 0x7f, RZ, 0xc0, !PT ;  /* 0x0000007f16167812 */ /* 0x001fca00078ec0ff */
[----:B------:R-:W-:-:S05]  /*1e240*/  IMAD.SHL.U32 R22, R22, 0x2, RZ ;  /* 0x0000000216167824 */ /* 0x000fca00078e00ff */
[----:B------:R-:W-:-:S05]  /*1e250*/  LOP3.LUT R22, R22, 0x50, RZ, 0x3c, !PT ;  /* 0x0000005016167812 */ /* 0x000fca00078e3cff */
[----:B--2---:R-:W-:Y:S01]  /*1e260*/  STS.U16 [R22+0x3b00], R14 ;  /* 0x003b000e16007388 */ /* 0x004fe20000000400 */
[----:B---3--:R-:W-:Y:S02]  /*1e270*/  STS.U16 [R22+0x4a00], R15 ;  /* 0x004a000f16007388 */ /* 0x008fe40000000400 */
[----:B------:R-:W-:Y:S02]  /*1e280*/  STS.U16 [R22+0x4b00], R28 ;  /* 0x004b001c16007388 */ /* 0x000fe40000000400 */
[----:B------:R0:W-:Y:S01]  /*1e290*/  STS.U16 [R22+0x5a00], R21 ;  /* 0x005a001516007388 */ /* 0x0001e20000000400 */
[----:B------:R-:W-:Y:S01]  /*1e2a0*/  STS.U16 [R22+0x5b00], R19 ;  /* 0x005b001316007388 */ /* 0x000fe20000000400 */
[----:B------:R1:W-:Y:S02]  /*1e2b0*/  STS.U16 [R22+0x6a00], R17 ;  /* 0x006a001116007388 */ /* 0x0003e40000000400 */
[----:B------:R-:W-:Y:S02]  /*1e2c0*/  STS.U16 [R22+0x6b00], R29 ;  /* 0x006b001d16007388 */ /* 0x000fe40000000400 */
[----:B------:R2:W-:Y:S01]  /*1e2d0*/  STS.U16 [R22+0x7a00], R13 ;  /* 0x007a000d16007388 */ /* 0x0005e20000000400 */
[----:B------:R3:W-:Y:S01]  /*1e2e0*/  STS.U16 [R22+0x7b00], R12 ;  /* 0x007b000c16007388 */ /* 0x0007e20000000400 */
[----:B------:R3:W-:Y:S02]  /*1e2f0*/  STS.U16 [R22+0x8a00], R11 ;  /* 0x008a000b16007388 */ /* 0x0007e40000000400 */
[----:B------:R3:W-:Y:S02]  /*1e300*/  STS.U16 [R22+0x8b00], R10 ;  /* 0x008b000a16007388 */ /* 0x0007e40000000400 */
[----:B------:R3:W-:Y:S01]  /*1e310*/  STS.U16 [R22+0x9a00], R5 ;  /* 0x009a000516007388 */ /* 0x0007e20000000400 */
[----:B------:R-:W-:Y:S01]  /*1e320*/  STS.U16 [R22+0x9b00], R2 ;  /* 0x009b000216007388 */ /* 0x000fe20000000400 */
[----:B------:R3:W-:Y:S02]  /*1e330*/  STS.U16 [R22+0xaa00], R16 ;  /* 0x00aa001016007388 */ /* 0x0007e40000000400 */
[----:B------:R3:W-:Y:S02]  /*1e340*/  STS.U16 [R22+0xab00], R18 ;  /* 0x00ab001216007388 */ /* 0x0007e40000000400 */
[----:B------:R3:W-:Y:S01]  /*1e350*/  STS.U16 [R22+0xba00], R0 ;  /* 0x00ba000016007388 */ /* 0x0007e20000000400 */
[----:B0-----:R-:W4:Y:S01]  /*1e360*/  LDL.LU R21, [R1+0x108] ;  /* 0x0001080001157983 */ /* 0x001f220000300800 */
[----:B-1----:R-:W4:Y:S02]  /*1e370*/  LDL.LU R17, [R1+0x104] ;  /* 0x0001040001117983 */ /* 0x002f240000300800 */
[----:B--2---:R-:W2:Y:S02]  /*1e380*/  LDL.LU R13, [R1+0xf8] ;  /* 0x0000f800010d7983 */ /* 0x004ea40000300800 */
[----:B---3--:R-:W3:Y:S01]  /*1e390*/  LDL.LU R12, [R1+0xf4] ;  /* 0x0000f400010c7983 */ /* 0x008ee20000300800 */
[----:B------:R-:W3:Y:S01]  /*1e3a0*/  LDL.LU R11, [R1+0xe8] ;  /* 0x0000e800010b7983 */ /* 0x000ee20000300800 */
[----:B------:R-:W3:Y:S02]  /*1e3b0*/  LDL.LU R10, [R1+0xe4] ;  /* 0x0000e400010a7983 */ /* 0x000ee40000300800 */
[----:B------:R-:W3:Y:S02]  /*1e3c0*/  LDL.LU R5, [R1+0xd4] ;  /* 0x0000d40001057983 */ /* 0x000ee40000300800 */
[----:B------:R-:W3:Y:S01]  /*1e3d0*/  LDL.LU R16, [R1+0xd0] ;  /* 0x0000d00001107983 */ /* 0x000ee20000300800 */
[----:B------:R-:W3:Y:S04]  /*1e3e0*/  LDL.LU R18, [R1+0xbc] ;  /* 0x0000bc0001127983 */ /* 0x000ee80000300800 */
[----:B------:R-:W0:Y:S02]  /*1e3f0*/  S2R R0, SR_TID.X ;  /* 0x0000000000007919 */ /* 0x000e240000002100 */
[----:B0-----:R-:W-:-:S02]  /*1e400*/  LOP3.LUT R28, R0, 0x7f, RZ, 0xc0, !PT ;  /* 0x0000007f001c7812 */ /* 0x001fc400078ec0ff */
[----:B------:R-:W3:Y:S04]  /*1e410*/  LDL.LU R0, [R1+0xac] ;  /* 0x0000ac0001007983 */ /* 0x000ee80000300800 */
[----:B------:R-:W-:Y:S01]  /*1e420*/  STS.U16 [R22+0xbb00], R26 ;  /* 0x00bb001a16007388 */ /* 0x000fe20000000400 */
[----:B------:R-:W-:Y:S02]  /*1e430*/  STS.U16 [R22+0xca00], R24 ;  /* 0x00ca001816007388 */ /* 0x000fe40000000400 */
[----:B------:R0:W-:Y:S02]  /*1e440*/  STS.U16 [R22+0xcb00], R20 ;  /* 0x00cb001416007388 */ /* 0x0001e40000000400 */
[----:B------:R1:W-:Y:S02]  /*1e450*/  STS.U16 [R22+0xda00], R3 ;  /* 0x00da000316007388 */ /* 0x0003e40000000400 */
[C---:B------:R-:W-:Y:S01]  /*1e460*/  IMAD.SHL.U32 R19, R28.reuse, 0x2, RZ ;  /* 0x000000021c137824 */ /* 0x040fe200078e00ff */
[----:B------:R1:W-:Y:S04]  /*1e470*/  STS.U16 [R22+0xdb00], R4 ;  /* 0x00db000416007388 */ /* 0x0003e80000000400 */
[----:B0-----:R-:W3:Y:S01]  /*1e480*/  LDL.LU R20, [R1+0x50] ;  /* 0x0000500001147983 */ /* 0x001ee20000300800 */
[----:B------:R-:W3:Y:S02]  /*1e490*/  LDL.LU R24, [R1+0x4c] ;  /* 0x00004c0001187983 */ /* 0x000ee40000300800 */
[----:B------:R-:W3:Y:S02]  /*1e4a0*/  LDL.LU R14, [R1+0x38] ;  /* 0x00003800010e7983 */ /* 0x000ee40000300800 */
[----:B------:R-:W3:Y:S01]  /*1e4b0*/  LDL.LU R15, [R1+0x34] ;  /* 0x00003400010f7983 */ /* 0x000ee20000300800 */
[----:B------:R-:W3:Y:S01]  /*1e4c0*/  LDL.LU R29, [R1+0x20] ;  /* 0x00002000011d7983 */ /* 0x000ee20000300800 */
[----:B------:R-:W3:Y:S02]  /*1e4d0*/  LDL.LU R2, [R1+0x1c] ;  /* 0x00001c0001027983 */ /* 0x000ee40000300800 */
[----:B------:R-:W3:Y:S02]  /*1e4e0*/  LDL.LU R26, [R1+0x8] ;  /* 0x00000800011a7983 */ /* 0x000ee40000300800 */
[----:B-1----:R-:W3:Y:S01]  /*1e4f0*/  LDL.LU R3, [R1+0x64] ;  /* 0x0000640001037983 */ /* 0x002ee20000300800 */
[----:B------:R-:W3:Y:S04]  /*1e500*/  LDL.LU R4, [R1+0x68] ;  /* 0x0000680001047983 */ /* 0x000ee80000300800 */
[----:B------:R0:W-:Y:S01]  /*1e510*/  STS.U16 [R22+0xea00], R6 ;  /* 0x00ea000616007388 */ /* 0x0001e20000000400 */
[----:B------:R1:W-:Y:S02]  /*1e520*/  STS.U16 [R22+0xeb00], R7 ;  /* 0x00eb000716007388 */ /* 0x0003e40000000400 */
[----:B------:R1:W-:Y:S01]  /*1e530*/  STS.U16 [R22+0xfa00], R8 ;  /* 0x00fa000816007388 */ /* 0x0003e20000000400 */
[----:B------:R-:W-:Y:S01]  /*1e540*/  LOP3.LUT R19, R19, 0x60, RZ, 0x3c, !PT ;  /* 0x0000006013137812 */ /* 0x000fe200078e3cff */
[----:B------:R1:W-:Y:S04]  /*1e550*/  STS.U16 [R22+0xfb00], R9 ;  /* 0x00fb000916007388 */ /* 0x0003e80000000400 */
[----:B0-----:R-:W3:Y:S01]  /*1e560*/  LDL.LU R6, [R1+0x7c] ;  /* 0x00007c0001067983 */ /* 0x001ee20000300800 */
[----:B-1----:R-:W3:Y:S03]  /*1e570*/  LDL.LU R7, [R1+0x80] ;  /* 0x0000800001077983 */ /* 0x002ee60000300800 */
[----:B------:R-:W3:Y:S04]  /*1e580*/  LDL.LU R8, [R1+0x94] ;  /* 0x0000940001087983 */ /* 0x000ee80000300800 */
[----:B------:R-:W3:Y:S01]  /*1e590*/  LDL.LU R22, [R1+0x1170] ;  /* 0x0011700001167983 */ /* 0x000ee20000300800 */
[----:B------:R-:W3:Y:S03]  /*1e5a0*/  LDL.LU R9, [R1+0x98] ;  /* 0x0000980001097983 */ /* 0x000ee60000300800 */
[----:B----4-:R0:W-:Y:S01]  /*1e5b0*/  STS.U16 [R19+0xc00], R21 ;  /* 0x000c001513007388 */ /* 0x0101e20000000400 */
[----:B------:R1:W-:Y:S02]  /*1e5c0*/  STS.U16 [R19+0xd00], R17 ;  /* 0x000d001113007388 */ /* 0x0003e40000000400 */
[----:B--2---:R2:W-:Y:S02]  /*1e5d0*/  STS.U16 [R19+0x1c00], R13 ;  /* 0x001c000d13007388 */ /* 0x0045e40000000400 */
[----:B---3--:R4:W-:Y:S01]  /*1e5e0*/  STS.U16 [R19+0x1d00], R12 ;  /* 0x001d000c13007388 */ /* 0x0089e20000000400 */
[----:B------:R4:W-:Y:S01]  /*1e5f0*/  STS.U16 [R19+0x2c00], R11 ;  /* 0x002c000b13007388 */ /* 0x0009e20000000400 */
[----:B------:R4:W-:Y:S03]  /*1e600*/  STS.U16 [R19+0x2d00], R10 ;  /* 0x002d000a13007388 */ /* 0x0009e60000000400 */
[----:B0-----:R-:W3:Y:S01]  /*1e610*/  LDL.LU R21, [R1+0x116c] ;  /* 0x00116c0001157983 */ /* 0x001ee20000300800 */
[----:B-1----:R-:W3:Y:S02]  /*1e620*/  LDL.LU R17, [R1+0x1168] ;  /* 0x0011680001117983 */ /* 0x002ee40000300800 */
[----:B--2---:R-:W2:Y:S01]  /*1e630*/  LDL.LU R13, [R1+0x1164] ;  /* 0x00116400010d7983 */ /* 0x004ea20000300800 */
[----:B----4-:R-:W4:Y:S04]  /*1e640*/  LDL.LU R12, [R1+0x1160] ;  /* 0x00116000010c7983 */ /* 0x010f280000300800 */
[----:B------:R-:W2:Y:S01]  /*1e650*/  LDL.LU R11, [R1+0x115c] ;  /* 0x00115c00010b7983 */ /* 0x000ea20000300800 */
[----:B------:R-:W2:Y:S03]  /*1e660*/  LDL.LU R10, [R1+0x1158] ;  /* 0x00115800010a7983 */ /* 0x000ea60000300800 */
[----:B------:R0:W-:Y:S01]  /*1e670*/  STS.U16 [R19+0x3c00], R5 ;  /* 0x003c000513007388 */ /* 0x0001e20000000400 */
[----:B------:R1:W-:Y:S02]  /*1e680*/  STS.U16 [R19+0x3d00], R16 ;  /* 0x003d001013007388 */ /* 0x0003e40000000400 */
[----:B------:R1:W-:Y:S01]  /*1e690*/  STS.U16 [R19+0x4c00], R18 ;  /* 0x004c001213007388 */ /* 0x0003e20000000400 */
[----:B0-----:R-:W2:Y:S01]  /*1e6a0*/  LDL.LU R5, [R1+0x1154] ;  /* 0x0011540001057983 */ /* 0x001ea20000300800 */
[----:B-1----:R-:W2:Y:S02]  /*1e6b0*/  LDL.LU R16, [R1+0x1150] ;  /* 0x0011500001107983 */ /* 0x002ea40000300800 */
[----:B------:R-:W2:Y:S01]  /*1e6c0*/  LDL.LU R18, [R1+0x114c] ;  /* 0x00114c0001127983 */ /* 0x000ea20000300800 */
[----:B------:R0:W-:Y:S04]  /*1e6d0*/  STS.U16 [R19+0x4d00], R0 ;  /* 0x004d000013007388 */ /* 0x0001e80000000400 */
[----:B0-----:R-:W2:Y:S04]  /*1e6e0*/  LDL.LU R0, [R1+0x1148] ;  /* 0x0011480001007983 */ /* 0x001ea80000300800 */
[----:B------:R-:W-:Y:S01]  /*1e6f0*/  STS.U16 [R19+0x5c00], R9 ;  /* 0x005c000913007388 */ /* 0x000fe20000000400 */
[----:B------:R-:W-:Y:S02]  /*1e700*/  STS.U16 [R19+0x5d00], R8 ;  /* 0x005d000813007388 */ /* 0x000fe40000000400 */
[----:B------:R-:W-:Y:S02]  /*1e710*/  STS.U16 [R19+0x6c00], R7 ;  /* 0x006c000713007388 */ /* 0x000fe40000000400 */
[----:B------:R-:W-:Y:S01]  /*1e720*/  STS.U16 [R19+0x6d00], R6 ;  /* 0x006d000613007388 */ /* 0x000fe20000000400 */
[----:B------:R-:W-:Y:S01]  /*1e730*/  STS.U16 [R19+0x7c00], R4 ;  /* 0x007c000413007388 */ /* 0x000fe20000000400 */
[----:B------:R-:W-:Y:S02]  /*1e740*/  STS.U16 [R19+0x7d00], R3 ;  /* 0x007d000313007388 */ /* 0x000fe40000000400 */
[----:B------:R-:W-:Y:S02]  /*1e750*/  STS.U16 [R19+0x8c00], R20 ;  /* 0x008c001413007388 */ /* 0x000fe40000000400 */
[----:B------:R-:W-:Y:S01]  /*1e760*/  STS.U16 [R19+0x8d00], R24 ;  /* 0x008d001813007388 */ /* 0x000fe20000000400 */
[----:B------:R-:W-:Y:S01]  /*1e770*/  STS.U16 [R19+0x9c00], R14 ;  /* 0x009c000e13007388 */ /* 0x000fe20000000400 */
[----:B------:R-:W-:Y:S02]  /*1e780*/  STS.U16 [R19+0x9d00], R15 ;  /* 0x009d000f13007388 */ /* 0x000fe40000000400 */
[----:B------:R-:W-:Y:S02]  /*1e790*/  STS.U16 [R19+0xac00], R29 ;  /* 0x00ac001d13007388 */ /* 0x000fe40000000400 */
[----:B------:R0:W-:Y:S01]  /*1e7a0*/  STS.U16 [R19+0xad00], R2 ;  /* 0x00ad000213007388 */ /* 0x0001e20000000400 */
[----:B------:R1:W-:Y:S04]  /*1e7b0*/  STS.U16 [R19+0xbc00], R26 ;  /* 0x00bc001a13007388 */ /* 0x0003e80000000400 */
[----:B0-----:R-:W3:Y:S01]  /*1e7c0*/  LDL.LU R2, [R1+0x100] ;  /* 0x0001000001027983 */ /* 0x001ee20000300800 */
[----:B-1----:R-:W3:Y:S03]  /*1e7d0*/  LDL.LU R26, [R1+0xfc] ;  /* 0x0000fc00011a7983 */ /* 0x002ee60000300800 */
[----:B--2---:R0:W-:Y:S04]  /*1e7e0*/  STS.U16 [R19+0xbd00], R0 ;  /* 0x00bd000013007388 */ /* 0x0041e80000000400 */
[----:B0-----:R-:W2:Y:S01]  /*1e7f0*/  LDL.LU R0, [R1+0xf0] ;  /* 0x0000f00001007983 */ /* 0x001ea20000300800 */
        /* <DEDUP_REMOVED lines=9> */
[----:B------:R-:W2:Y:S01]  /*1e890*/  LDL.LU R15, [R1+0x14] ;  /* 0x00001400010f7983 */ /* 0x000ea20000300800 */
[----:B------:R0:W-:Y:S01]  /*1e8a0*/  STS.U16 [R19+0xcc00], R18 ;  /* 0x00cc001213007388 */ /* 0x0001e20000000400 */
[----:B------:R1:W-:Y:S02]  /*1e8b0*/  STS.U16 [R19+0xcd00], R16 ;  /* 0x00cd001013007388 */ /* 0x0003e40000000400 */
[----:B------:R4:W-:Y:S02]  /*1e8c0*/  STS.U16 [R19+0xdc00], R5 ;  /* 0x00dc000513007388 */ /* 0x0009e40000000400 */
[----:B------:R4:W-:Y:S01]  /*1e8d0*/  STS.U16 [R19+0xdd00], R10 ;  /* 0x00dd000a13007388 */ /* 0x0009e20000000400 */
[----:B------:R4:W-:Y:S01]  /*1e8e0*/  STS.U16 [R19+0xec00], R11 ;  /* 0x00ec000b13007388 */ /* 0x0009e20000000400 */
[----:B------:R-:W-:-:S03]  /*1e8f0*/  IMAD.SHL.U32 R4, R28, 0x2, RZ ;  /* 0x000000021c047824 */ /* 0x000fc600078e00ff */
[----:B0-----:R-:W2:Y:S01]  /*1e900*/  LDL.LU R18, [R1+0x8c] ;  /* 0x00008c0001127983 */ /* 0x001ea20000300800 */
[----:B-1----:R-:W2:Y:S02]  /*1e910*/  LDL.LU R16, [R1+0x90] ;  /* 0x0000900001107983 */ /* 0x002ea40000300800 */
[----:B----4-:R-:W4:Y:S01]  /*1e920*/  LDL.LU R5, [R1+0xa4] ;  /* 0x0000a40001057983 */ /* 0x010f220000300800 */
[----:B------:R-:W4:Y:S04]  /*1e930*/  LDL.LU R10, [R1+0xa8] ;  /* 0x0000a800010a7983 */ /* 0x000f280000300800 */
[----:B------:R-:W4:Y:S01]  /*1e940*/  LDL.LU R11, [R1+0xc8] ;  /* 0x0000c800010b7983 */ /* 0x000f220000300800 */
[----:B------:R-:W4:Y:S03]  /*1e950*/  LDL.LU R28, [R1] ;  /* 0x00000000011c7983 */ /* 0x000f260000300800 */
[----:B------:R0:W-:Y:S01]  /*1e960*/  STS.U16 [R19+0xed00], R12 ;  /* 0x00ed000c13007388 */ /* 0x0001e20000000400 */
[----:B------:R1:W-:Y:S02]  /*1e970*/  STS.U16 [R19+0xfc00], R13 ;  /* 0x00fc000d13007388 */ /* 0x0003e40000000400 */
[----:B---3--:R3:W-:Y:S01]  /*1e980*/  STS.U16 [R19+0xfd00], R17 ;  /* 0x00fd001113007388 */ /* 0x0087e20000000400 */
[----:B0-----:R-:W4:Y:S01]  /*1e990*/  LDL.LU R12, [R1+0xcc] ;  /* 0x0000cc00010c7983 */ /* 0x001f220000300800 */
[----:B-1----:R-:W4:Y:S02]  /*1e9a0*/  LDL.LU R13, [R1+0xe0] ;  /* 0x0000e000010d7983 */ /* 0x002f240000300800 */
[----:B---3--:R-:W3:Y:S02]  /*1e9b0*/  LDL.LU R19, [R1+0x1144] ;  /* 0x0011440001137983 */ /* 0x008ee40000300800 */
[----:B------:R-:W3:Y:S01]  /*1e9c0*/  LDL.LU R17, [R1+0xec] ;  /* 0x0000ec0001117983 */ /* 0x000ee20000300800 */
[----:B------:R-:W-:-:S05]  /*1e9d0*/  LOP3.LUT R4, R4, 0x70, RZ, 0x3c, !PT ;  /* 0x0000007004047812 */ /* 0x000fca00078e3cff */
[----:B------:R0:W-:Y:S01]  /*1e9e0*/  STS.U16 [R4+0xe00], R2 ;  /* 0x000e000204007388 */ /* 0x0001e20000000400 */
[----:B------:R1:W-:Y:S03]  /*1e9f0*/  STS.U16 [R4+0xf00], R26 ;  /* 0x000f001a04007388 */ /* 0x0003e60000000400 */
[----:B0-----:R-:W4:Y:S01]  /*1ea00*/  LDL.LU R2, [R1+0x1140] ;  /* 0x0011400001027983 */ /* 0x001f220000300800 */
[----:B-1----:R-:W4:Y:S03]  /*1ea10*/  LDL.LU R26, [R1+0x113c] ;  /* 0x00113c00011a7983 */ /* 0x002f260000300800 */
[----:B--2---:R0:W-:Y:S04]  /*1ea20*/  STS.U16 [R4+0x1e00], R0 ;  /* 0x001e000004007388 */ /* 0x0041e80000000400 */
[----:B0-----:R-:W2:Y:S04]  /*1ea30*/  LDL.LU R0, [R1+0x1138] ;  /* 0x0011380001007983 */ /* 0x001ea80000300800 */
[----:B---3--:R-:W-:Y:S01]  /*1ea40*/  STS.U16 [R4+0x1f00], R17 ;  /* 0x001f001104007388 */ /* 0x008fe20000000400 */
[----:B----4-:R-:W-:Y:S03]  /*1ea50*/  STS.U16 [R4+0x2e00], R13 ;  /* 0x002e000d04007388 */ /* 0x010fe60000000400 */
[----:B------:R0:W-:Y:S01]  /*1ea60*/  STS.U16 [R4+0x2f00], R29 ;  /* 0x002f001d04007388 */ /* 0x0001e20000000400 */
[----:B------:R-:W-:Y:S03]  /*1ea70*/  STS.U16 [R4+0x3e00], R12 ;  /* 0x003e000c04007388 */ /* 0x000fe60000000400 */
        /* <DEDUP_REMOVED lines=9> */
[----:B------:R1:W-:Y:S02]  /*1eb10*/  STS.U16 [R4+0x8e00], R3 ;  /* 0x008e000304007388 */ /* 0x0003e40000000400 */
[----:B------:R-:W-:Y:S02]  /*1eb20*/  STS.U16 [R4+0x8f00], R20 ;  /* 0x008f001404007388 */ /* 0x000fe40000000400 */
[----:B------:R-:W-:Y:S01]  /*1eb30*/  STS.U16 [R4+0x9e00], R24 ;  /* 0x009e001804007388 */ /* 0x000fe20000000400 */
[----:B0-----:R-:W3:Y:S04]  /*1eb40*/  LDL.LU R29, [R1+0x1fc] ;  /* 0x0001fc00011d7983 */ /* 0x001ee80000300800 */
[----:B-1----:R-:W3:Y:S04]  /*1eb50*/  LDL R3, [R1+0xb8] ;  /* 0x0000b80001037983 */ /* 0x002ee80000100800 */
[----:B--2---:R0:W-:Y:S01]  /*1eb60*/  STS.U16 [R4+0x9f00], R0 ;  /* 0x009f000004007388 */ /* 0x0041e20000000400 */
[----:B------:R-:W-:Y:S02]  /*1eb70*/  STS.U16 [R4+0xae00], R14 ;  /* 0x00ae000e04007388 */ /* 0x000fe40000000400 */
[----:B------:R1:W-:Y:S02]  /*1eb80*/  STS.U16 [R4+0xaf00], R15 ;  /* 0x00af000f04007388 */ /* 0x0003e40000000400 */
[----:B------:R2:W-:Y:S01]  /*1eb90*/  STS.U16 [R4+0xbe00], R28 ;  /* 0x00be001c04007388 */ /* 0x0005e20000000400 */
[----:B0-----:R-:W4:Y:S01]  /*1eba0*/  LDL R0, [R1+0xb4] ;  /* 0x0000b40001007983 */ /* 0x001f220000100800 */
[----:B------:R-:W4:Y:S02]  /*1ebb0*/  LDL.LU.64 R12, [R1+0x230] ;  /* 0x00023000010c7983 */ /* 0x000f240000300a00 */
[----:B-1----:R-:W4:Y:S02]  /*1ebc0*/  LDL.LU.64 R14, [R1+0x238] ;  /* 0x00023800010e7983 */ /* 0x002f240000300a00 */
[----:B--2---:R-:W2:Y:S01]  /*1ebd0*/  LDL R28, [R1+0xb64] ;  /* 0x000b6400011c7983 */ /* 0x004ea20000100800 */
[----:B------:R-:W-:Y:S01]  /*1ebe0*/  STS.U16 [R4+0xbf00], R26 ;  /* 0x00bf001a04007388 */ /* 0x000fe20000000400 */
[----:B------:R-:W-:Y:S02]  /*1ebf0*/  STS.U16 [R4+0xce00], R2 ;  /* 0x00ce000204007388 */ /* 0x000fe40000000400 */
[----:B------:R-:W-:Y:S02]  /*1ec00*/  STS.U16 [R4+0xcf00], R19 ;  /* 0x00cf001304007388 */ /* 0x000fe40000000400 */
[----:B------:R-:W-:Y:S01]  /*1ec10*/  STS.U16 [R4+0xde00], R21 ;  /* 0x00de001504007388 */ /* 0x000fe20000000400 */
[----:B------:R-:W-:Y:S01]  /*1ec20*/  STS.U16 [R4+0xdf00], R22 ;  /* 0x00df001604007388 */ /* 0x000fe20000000400 */
[----:B------:R-:W-:Y:S02]  /*1ec30*/  STS.U16 [R4+0xee00], R23 ;  /* 0x00ee001704007388 */ /* 0x000fe40000000400 */
[----:B------:R-:W-:Y:S01]  /*1ec40*/  STS.U16 [R4+0xef00], R25 ;  /* 0x00ef001904007388 */ /* 0x000fe20000000400 */
[----:B---3--:R-:W-:Y:S01]  /*1ec50*/  STS.U16 [R4+0xfe00], R29 ;  /* 0x00fe001d04007388 */ /* 0x008fe20000000400 */
[----:B------:R-:W-:Y:S02]  /*1ec60*/  STS.U16 [R4+0xff00], R27 ;  /* 0x00ff001b04007388 */ /* 0x000fe40000000400 */
[----:B------:R-:W-:Y:S06]  /*1ec70*/  BAR.SYNC.DEFER_BLOCKING 0x0 ;  /* 0x0000000000007b1d */ /* 0x000fec0000010000 */
[----:B------:R-:W-:Y:S04]  /*1ec80*/  LDSM.16.MT88.4 R20, [R3+0x10000] ;  /* 0x010000000314783b */ /* 0x000fe80000004200 */
[----:B----4-:R-:W0:Y:S04]  /*1ec90*/  LDSM.16.M88.4 R8, [R0+0x8000] ;  /* 0x008000000008783b */ /* 0x010e280000000200 */
[----:B--2---:R-:W-:Y:S01]  /*1eca0*/  STL [R1+0x1130], R28 ;  /* 0x0011301c01007387 */ /* 0x004fe20000100800 */
[----:B------:R-:W2:Y:S03]  /*1ecb0*/  LDL.LU.64 R16, [R1+0x220] ;  /* 0x0002200001107983 */ /* 0x000ea60000300a00 */
[----:B------:R-:W1:Y:S04]  /*1ecc0*/  LDSM.16.M88.4 R24, [R0] ;  /* 0x000000000018783b */ /* 0x000e680000000200 */
[----:B------:R-:W-:Y:S01]  /*1ecd0*/  LDSM.16.M88.4 R4, [R0+0x4000] ;  /* 0x004000000004783b */ /* 0x000fe20000000200 */
[----:B0-----:R-:W-:-:S02]  /*1ece0*/  IMAD.MOV.U32 R29, RZ, RZ, R8 ;  /* 0x000000ffff1d7224 */ /* 0x001fc400078e0008 */
[----:B------:R-:W-:Y:S01]  /*1ecf0*/  IMAD.MOV.U32 R2, RZ, RZ, R9 ;  /* 0x000000ffff027224 */ /* 0x000fe200078e0009 */
[----:B-1----:R-:W-:Y:S01]  /*1ed00*/  HMMA.16816.F32.BF16 R12, R20, R24, R12 ;  /* 0x00000018140c723c */ /* 0x002fe2000004180c */
[----:B--2---:R-:W-:Y:S01]  /*1ed10*/  STL [R1+0x1134], R17 ;  /* 0x0011341101007387 */ /* 0x004fe20000100800 */
[----:B------:R-:W2:Y:S02]  /*1ed20*/  LDL.LU.64 R18, [R1+0x228] ;  /* 0x0002280001127983 */ /* 0x000ea40000300a00 */
[----:B------:R-:W-:Y:S02]  /*1ed30*/  STL.64 [R1+0x28], R10 ;  /* 0x0000280a01007387 */ /* 0x000fe40000100a00 */
[----:B------:R-:W0:Y:S02]  /*1ed40*/  LDSM.16.M88.4 R8, [R0+0xc000] ;  /* 0x00c000000008783b */ /* 0x000e240000000200 */
[----:B0-----:R-:W-:Y:S02]  /*1ed50*/  IMAD.MOV.U32 R17, RZ, RZ, R8 ;  /* 0x000000ffff117224 */ /* 0x001fe400078e0008 */
[----:B------:R-:W-:Y:S01]  /*1ed60*/  STL.64 [R1+0x38], R10 ;  /* 0x0000380a01007387 */ /* 0x000fe20000100a00 */
[----:B------:R-:W-:-:S02]  /*1ed70*/  IMAD.MOV.U32 R28, RZ, RZ, R9 ;  /* 0x000000ffff1c7224 */ /* 0x000fc400078e0009 */
[----:B------:R-:W0:Y:S04]  /*1ed80*/  LDSM.16.MT88.4 R8, [R3+0x10200] ;  /* 0x010200000308783b */ /* 0x000e280000004200 */
[----:B------:R-:W-:Y:S01]  /*1ed90*/  STL [R1+0x10c0], R0 ;  /* 0x0010c00001007387 */ /* 0x000fe20000100800 */
[----:B0-----:R-:W-:Y:S01]  /*1eda0*/  STL.64 [R1+0x1108], R10 ;  /* 0x0011080a01007387 */ /* 0x001fe20000100a00 */
[----:B------:R0:W-:Y:S02]  /*1edb0*/  STL.64 [R1+0x1100], R8 ;  /* 0x0011000801007387 */ /* 0x0001e40000100a00 */
[----:B0-----:R-:W-:Y:S02]  /*1edc0*/  IMAD.MOV.U32 R8, RZ, RZ, R17 ;  /* 0x000000ffff087224 */ /* 0x001fe400078e0011 */
[----:B------:R-:W-:Y:S01]  /*1edd0*/  IMAD.MOV.U32 R9, RZ, RZ, R28 ;  /* 0x000000ffff097224 */ /* 0x000fe200078e001c */
[----:B------:R-:W2:Y:S01]  /*1ede0*/  LDL.LU R17, [R1+0x1134] ;  /* 0x0011340001117983 */ /* 0x000ea20000300800 */
[----:B------:R-:W3:Y:S03]  /*1edf0*/  LDL.LU R28, [R1+0x1130] ;  /* 0x00113000011c7983 */ /* 0x000ee60000300800 */
[----:B------:R-:W-:Y:S01]  /*1ee00*/  STL.64 [R1+0x1118], R8 ;  /* 0x0011180801007387 */ /* 0x000fe20000100a00 */
[----:B------:R-:W-:Y:S02]  /*1ee10*/  STL.64 [R1+0x1128], R14 ;  /* 0x0011280e01007387 */ /* 0x000fe40000100a00 */
[----:B------:R0:W-:Y:S02]  /*1ee20*/  STL.64 [R1+0x1120], R12 ;  /* 0x0011200c01007387 */ /* 0x0001e40000100a00 */
[----:B0-----:R-:W4:Y:S01]  /*1ee30*/  LDL.LU.64 R12, [R1+0x210] ;  /* 0x00021000010c7983 */ /* 0x001f220000300a00 */
[----:B------:R-:W4:Y:S02]  /*1ee40*/  LDL.LU.64 R14, [R1+0x218] ;  /* 0x00021800010e7983 */ /* 0x000f240000300a00 */
[----:B------:R-:W-:-:S02]  /*1ee50*/  IMAD.MOV.U32 R8, RZ, RZ, R29 ;  /* 0x000000ffff087224 */ /* 0x000fc400078e001d */
[----:B------:R-:W-:Y:S01]  /*1ee60*/  IMAD.MOV.U32 R9, RZ, RZ, R2 ;  /* 0x000000ffff097224 */ /* 0x000fe200078e0002 */
[----:B------:R0:W-:Y:S01]  /*1ee70*/  STL.64 [R1+0x1110], R26 ;  /* 0x0011101a01007387 */ /* 0x0001e20000100a00 */
[----:B------:R-:W3:Y:S03]  /*1ee80*/  LDL.LU.64 R24, [R1+0x200] ;  /* 0x0002000001187983 */ /* 0x000ee60000300a00 */
[----:B0-----:R-:W3:Y:S02]  /*1ee90*/  LDL.LU.64 R26, [R1+0x208] ;  /* 0x00020800011a7983 */ /* 0x001ee40000300a00 */
[C---:B----4-:R-:W-:Y:S08]  /*1eea0*/  HMMA.16816.F32.BF16 R8, R20.reuse, R8, R12 ;  /* 0x000000081408723c */ /* 0x050ff0000004180c */
[C---:B--2---:R-:W-:Y:S01]  /*1eeb0*/  HMMA.16816.F32.BF16 R16, R20.reuse, R4, R16 ;  /* 0x000000041410723c */ /* 0x044fe20000041810 */
[----:B------:R-:W2:Y:S01]  /*1eec0*/  LDL.LU.64 R14, [R1+0x1128] ;  /* 0x00112800010e7983 */ /* 0x000ea20000300a00 */
[----:B------:R-:W2:Y:S11]  /*1eed0*/  LDL.LU.64 R12, [R1+0x1120] ;  /* 0x00112000010c7983 */ /* 0x000eb60000300a00 */
[----:B------:R-:W-:Y:S03]  /*1eee0*/  @!UPT UIADD3 URZ, URZ, URZ, URZ ;  /* 0x0000003f3f3ff290 */ /* 0x000fe6000fffe03f */
[----:B------:R-:W-:Y:S02]  /*1eef0*/  IMAD.MOV.U32 R5, RZ, RZ, R8 ;  /* 0x000000ffff057224 */ /* 0x000fe400078e0008 */
[----:B------:R-:W-:Y:S02]  /*1ef00*/  IMAD.MOV.U32 R4, RZ, RZ, R9 ;  /* 0x000000ffff047224 */ /* 0x000fe400078e0009 */
[----:B------:R-:W3:Y:S01]  /*1ef10*/  LDL.LU.64 R8, [R1+0x1118] ;  /* 0x0011180001087983 */ /* 0x000ee20000300a00 */
[----:B------:R-:W-:Y:S02]  /*1ef20*/  IMAD.MOV.U32 R2, RZ, RZ, R10 ;  /* 0x000000ffff027224 */ /* 0x000fe400078e000a */
[----:B------:R-:W-:Y:S01]  /*1ef30*/  IMAD.MOV.U32 R0, RZ, RZ, R11 ;  /* 0x000000ffff007224 */ /* 0x000fe200078e000b */
[----:B---3--:R-:W-:Y:S01]  /*1ef40*/  HMMA.16816.F32.BF16 R20, R20, R8, R24 ;  /* 0x000000081414723c */ /* 0x008fe20000041818 */
[----:B------:R-:W2:Y:S11]  /*1ef50*/  LDL.LU.64 R26, [R1+0x1110] ;  /* 0x00111000011a7983 */ /* 0x000eb60000300a00 */
[----:B------:R-:W-:Y:S11]  /*1ef60*/  @!UPT UIADD3 URZ, URZ, URZ, URZ ;  /* 0x0000003f3f3ff290 */ /* 0x000ff6000fffe03f */
[----:B------:R-:W-:Y:S01]  /*1ef70*/  @!UPT UIADD3 URZ, URZ, URZ, URZ ;  /* 0x0000003f3f3ff290 */ /* 0x000fe2000fffe03f */
[----:B------:R-:W-:Y:S02]  /*1ef80*/  IMAD.MOV.U32 R11, RZ, RZ, R20 ;  /* 0x000000ffff0b7224 */ /* 0x000fe400078e0014 */
[----:B------:R-:W-:Y:S02]  /*1ef90*/  IMAD.MOV.U32 R10, RZ, RZ, R21 ;  /* 0x000000ffff0a7224 */ /* 0x000fe400078e0015 */
[----:B------:R-:W-:Y:S02]  /*1efa0*/  IMAD.MOV.U32 R9, RZ, RZ, R22 ;  /* 0x000000ffff097224 */ /* 0x000fe400078e0016 */
[----:B------:R-:W-:Y:S02]  /*1efb0*/  IMAD.MOV.U32 R8, RZ, RZ, R23 ;  /* 0x000000ffff087224 */ /* 0x000fe400078e0017 */
[----:B------:R-:W0:Y:S04]  /*1efc0*/  LDSM.16.MT88.4 R20, [R3+0x10400] ;  /* 0x010400000314783b */ /* 0x000e280000004200 */
[----:B0-----:R0:W-:Y:S01]  /*1efd0*/  STL.64 [R1+0x10e8], R22 ;  /* 0x0010e81601007387 */ /* 0x0011e20000100a00 */
[----:B------:R1:W-:Y:S02]  /*1efe0*/  STL.64 [R1+0x10e0], R20 ;  /* 0x0010e01401007387 */ /* 0x0003e40000100a00 */
[----:B0-----:R-:W-:-:S02]  /*1eff0*/  IMAD.MOV.U32 R22, RZ, RZ, R9 ;  /* 0x000000ffff167224 */ /* 0x001fc400078e0009 */
[----:B-1----:R-:W-:Y:S02]  /*1f000*/  IMAD.MOV.U32 R20, RZ, RZ, R11 ;  /* 0x000000ffff147224 */ /* 0x002fe400078e000b */
[----:B------:R-:W-:Y:S02]  /*1f010*/  IMAD.MOV.U32 R21, RZ, RZ, R10 ;  /* 0x000000ffff157224 */ /* 0x000fe400078e000a */
[----:B------:R-:W-:Y:S02]  /*1f020*/  IMAD.MOV.U32 R23, RZ, RZ, R8 ;  /* 0x000000ffff177224 */ /* 0x000fe400078e0008 */
[----:B------:R-:W0:Y:S04]  /*1f030*/  LDSM.16.M88.4 R8, [R28] ;  /* 0x000000001c08783b */ /* 0x000e280000000200 */
[----:B------:R-:W-:Y:S01]  /*1f040*/  STL.64 [R1+0x10f8], R22 ;  /* 0x0010f81601007387 */ /* 0x000fe20000100a00 */
[----:B------:R1:W-:Y:S02]  /*1f050*/  STL.64 [R1+0x10f0], R20 ;  /* 0x0010f01401007387 */ /* 0x0003e40000100a00 */
[----:B-1----:R-:W-:-:S02]  /*1f060*/  IMAD.MOV.U32 R20, RZ, RZ, R5 ;  /* 0x000000ffff147224 */ /* 0x002fc400078e0005 */
[----:B------:R-:W-:Y:S02]  /*1f070*/  IMAD.MOV.U32 R21, RZ, RZ, R4 ;  /* 0x000000ffff157224 */ /* 0x000fe400078e0004 */
[----:B0-----:R-:W-:Y:S01]  /*1f080*/  IMAD.MOV.U32 R5, RZ, RZ, R8 ;  /* 0x000000ffff057224 */ /* 0x001fe200078e0008 */
[----:B------:R-:W-:Y:S01]  /*1f090*/  STL.64 [R1+0x48], R10 ;  /* 0x0000480a01007387 */ /* 0x000fe20000100a00 */
[----:B------:R-:W-:Y:S02]  /*1f0a0*/  IMAD.MOV.U32 R4, RZ, RZ, R9 ;  /* 0x000000ffff047224 */ /* 0x000fe400078e0009 */
[----:B------:R-:W0:Y:S04]  /*1f0b0*/  LDSM.16.M88.4 R8, [R28+0x4000] ;  /* 0x004000001c08783b */ /* 0x000e280000000200 */
[----:B------:R-:W-:-:S02]  /*1f0c0*/  IMAD.MOV.U32 R22, RZ, RZ, R2 ;  /* 0x000000ffff167224 */ /* 0x000fc400078e0002 */
[----:B0-----:R-:W-:Y:S01]  /*1f0d0*/  IMAD.MOV.U32 R29, RZ, RZ, R10 ;  /* 0x000000ffff1d7224 */ /* 0x001fe200078e000a */
[----:B------:R-:W-:Y:S01]  /*1f0e0*/  STL.64 [R1+0x60], R8 ;  /* 0x0000600801007387 */ /* 0x000fe20000100a00 */
[----:B------:R-:W-:Y:S02]  /*1f0f0*/  IMAD.MOV.U32 R2, RZ, RZ, R11 ;  /* 0x000000ffff027224 */ /* 0x000fe400078e000b */
[----:B------:R-:W0:Y:S01]  /*1f100*/  LDSM.16.M88.4 R8, [R28+0x8000] ;  /* 0x008000001c08783b */ /* 0x000e220000000200 */
[----:B------:R-:W-:Y:S04]  /*1f110*/  STL [R1+0x10d8], R29 ;  /* 0x0010d81d01007387 */ /* 0x000fe80000100800 */
[----:B0-----:R-:W-:Y:S01]  /*1f120*/  STL.64 [R1+0x70], R8 ;  /* 0x0000700801007387 */ /* 0x001fe20000100a00 */
[----:B------:R-:W-:Y:S02]  /*1f130*/  STL.64 [R1+0x78], R10 ;  /* 0x0000780a01007387 */ /* 0x000fe40000100a00 */
[----:B------:R-:W0:Y:S04]  /*1f140*/  LDSM.16.M88.4 R8, [R28+0xc000] ;  /* 0x00c000001c08783b */ /* 0x000e280000000200 */
[----:B------:R-:W-:Y:S01]  /*1f150*/  IMAD.MOV.U32 R23, RZ, RZ, R0 ;  /* 0x000000ffff177224 */ /* 0x000fe200078e0000 */
[----:B0-----:R0:W-:Y:S01]  /*1f160*/  STL.64 [R1+0x98], R10 ;  /* 0x0000980a01007387 */ /* 0x0011e20000100a00 */
[----:B------:R-:W-:-:S02]  /*1f170*/  IMAD.MOV.U32 R29, RZ, RZ, R8 ;  /* 0x000000ffff1d7224 */ /* 0x000fc400078e0008 */
[----:B------:R-:W-:Y:S01]  /*1f180*/  IMAD.MOV.U32 R0, RZ, RZ, R9 ;  /* 0x000000ffff007224 */ /* 0x000fe200078e0009 */
[----:B0-----:R-:W2:Y:S01]  /*1f190*/  LDL.LU.64 R10, [R1+0x1108] ;  /* 0x00110800010a7983 */ /* 0x001ea20000300a00 */
[----:B------:R-:W2:Y:S02]  /*1f1a0*/  LDL.LU.64 R8, [R1+0x1100] ;  /* 0x0011000001087983 */ /* 0x000ea40000300a00 */
[----:B------:R-:W-:Y:S01]  /*1f1b0*/  STL [R1+0x1040], R28 ;  /* 0x0010401c01007387 */ /* 0x000fe20000100800 */
[C---:B--2---:R-:W-:Y:S01]  /*1f1c0*/  HMMA.16816.F32.BF16 R24, R8.reuse, R26, R12 ;  /* 0x0000001a0818723c */ /* 0x044fe2000004180c */
[----:B------:R-:W2:Y:S01]  /*1f1d0*/  LDL.LU R14, [R1+0x28] ;  /* 0x00002800010e7983 */ /* 0x000ea20000300800 */
[----:B------:R-:W2:Y:S06]  /*1f1e0*/  LDL.LU R15, [R1+0x2c] ;  /* 0x00002c00010f7983 */ /* 0x000eac0000300800 */
[C---:B------:R-:W-:Y:S01]  /*1f1f0*/  HMMA.16816.F32.BF16 R16, R8.reuse, R6, R16 ;  /* 0x000000060810723c */ /* 0x040fe20000041810 */
[----:B------:R-:W3:Y:S01]  /*1f200*/  LDL.LU R6, [R1+0x38] ;  /* 0x0000380001067983 */ /* 0x000ee20000300800 */
[----:B------:R-:W3:Y:S11]  /*1f210*/  LDL.LU R7, [R1+0x3c] ;  /* 0x00003c0001077983 */ /* 0x000ef60000300800 */
[----:B------:R-:W-:Y:S10]  /*1f220*/  @!UPT UIADD3 URZ, URZ, URZ, URZ ;  /* 0x0000003f3f3ff290 */ /* 0x000ff4000fffe03f */
[----:B------:R-:W-:Y:S01]  /*1f230*/  STL.64 [R1+0x10d0], R18 ;  /* 0x0010d01201007387 */ /* 0x000fe20000100a00 */
[----:B------:R0:W-:Y:S01]  /*1f240*/  STL.64 [R1+0x10c8], R16 ;  /* 0x0010c81001007387 */ /* 0x0001e20000100a00 */
[C---:B--2---:R-:W-:Y:S02]  /*1f250*/  HMMA.16816.F32.BF16 R12, R8.reuse, R14, R20 ;  /* 0x0000000e080c723c */ /* 0x044fe40000041814 */
[----:B------:R-:W3:Y:S01]  /*1f260*/  LDL.LU.64 R22, [R1+0x10f8] ;  /* 0x0010f80001167983 */ /* 0x000ee20000300a00 */
[----:B------:R-:W3:Y:S02]  /*1f270*/  LDL.LU.64 R20, [R1+0x10f0] ;  /* 0x0010f00001147983 */ /* 0x000ee40000300a00 */
[----:B0-----:R-:W-:Y:S02]  /*1f280*/  IMAD.MOV.U32 R16, RZ, RZ, R5 ;  /* 0x000000ffff107224 */ /* 0x001fe400078e0005 */
[----:B------:R-:W-:Y:S01]  /*1f290*/  IMAD.MOV.U32 R17, RZ, RZ, R4 ;  /* 0x000000ffff117224 */ /* 0x000fe200078e0004 */
[----:B---3--:R-:W-:Y:S01]  /*1f2a0*/  HMMA.16816.F32.BF16 R8, R8, R6, R20 ;  /* 0x000000060808723c */ /* 0x008fe20000041814 */
[----:B------:R-:W2:Y:S01]  /*1f2b0*/  LDL.LU.64 R22, [R1+0x10e8] ;  /* 0x0010e80001167983 */ /* 0x000ea20000300a00 */
[----:B------:R-:W2:Y:S03]  /*1f2c0*/  LDL.LU.64 R20, [R1+0x10e0] ;  /* 0x0010e00001147983 */ /* 0x000ea60000300a00 */
[----:B------:R-:W0:Y:S04]  /*1f2d0*/  LDSM.16.MT88.4 R4, [R3+0x10600] ;  /* 0x010600000304783b */ /* 0x000e280000004200 */
[----:B0-----:R-:W-:Y:S01]  /*1f2e0*/  STL.64 [R1+0x10b8], R6 ;  /* 0x0010b80601007387 */ /* 0x001fe20000100a00 */
[----:B------:R0:W-:Y:S02]  /*1f2f0*/  STL.64 [R1+0x10b0], R4 ;  /* 0x0010b00401007387 */ /* 0x0001e40000100a00 */
[----:B0-----:R-:W-:-:S02]  /*1f300*/  IMAD.MOV.U32 R4, RZ, RZ, R29 ;  /* 0x000000ffff047224 */ /* 0x001fc400078e001d */
[----:B------:R-:W-:Y:S01]  /*1f310*/  IMAD.MOV.U32 R5, RZ, RZ, R0 ;  /* 0x000000ffff057224 */ /* 0x000fe200078e0000 */
[----:B------:R-:W3:Y:S01]  /*1f320*/  LDL.LU R29, [R1+0x10d8] ;  /* 0x0010d800011d7983 */ /* 0x000ee20000300800 */
[----:B------:R-:W4:Y:S01]  /*1f330*/  LDL.LU.64 R18, [R1+0x10d0] ;  /* 0x0010d00001127983 */ /* 0x000f220000300a00 */
[C---:B--2---:R-:W-:Y:S02]  /*1f340*/  HMMA.16816.F32.BF16 R24, R20.reuse, R16, R24 ;  /* 0x000000101418723c */ /* 0x044fe40000041818 */
[----:B------:R-:W4:Y:S11]  /*1f350*/  LDL.LU.64 R16, [R1+0x10c8] ;  /* 0x0010c80001107983 */ /* 0x000f360000300a00 */
[----:B------:R-:W-:Y:S11]  /*1f360*/  @!UPT UIADD3 URZ, URZ, URZ, URZ ;  /* 0x0000003f3f3ff290 */ /* 0x000ff6000fffe03f */
[----:B------:R-:W-:Y:S02]  /*1f370*/  IMAD.MOV.U32 R0, RZ, RZ, R24 ;  /* 0x000000ffff007224 */ /* 0x000fe400078e0018 */
[----:B------:R-:W-:Y:S01]  /*1f380*/  IMAD.MOV.U32 R28, RZ, RZ, R25 ;  /* 0x000000ffff1c7224 */ /* 0x000fe200078e0019 */
[----:B------:R-:W4:Y:S01]  /*1f390*/  LDL.LU R24, [R1+0x60] ;  /* 0x0000600001187983 */ /* 0x000f220000300800 */
[----:B------:R-:W4:Y:S02]  /*1f3a0*/  LDL.LU R25, [R1+0x64] ;  /* 0x0000640001197983 */ /* 0x000f240000300800 */
[----:B------:R-:W-:Y:S02]  /*1f3b0*/  IMAD.MOV.U32 R7, RZ, RZ, R26 ;  /* 0x000000ffff077224 */ /* 0x000fe400078e001a */
[----:B------:R-:W-:Y:S02]  /*1f3c0*/  IMAD.MOV.U32 R6, RZ, RZ, R27 ;  /* 0x000000ffff067224 */ /* 0x000fe400078e001b */
[C---:B----4-:R-:W-:Y:S01]  /*1f3d0*/  HMMA.16816.F32.BF16 R24, R20.reuse, R24, R16 ;  /* 0x000000181418723c */ /* 0x050fe20000041810 */
[----:B------:R-:W2:Y:S01]  /*1f3e0*/  LDL.LU R16, [R1+0x70] ;  /* 0x0000700001107983 */ /* 0x000ea20000300800 */
[----:B------:R-:W2:Y:S11]  /*1f3f0*/  LDL.LU R17, [R1+0x74] ;  /* 0x0000740001117983 */ /* 0x000eb60000300800 */
[----:B------:R-:W-:Y:S10]  /*1f400*/  @!UPT UIADD3 URZ, URZ, URZ, URZ ;  /* 0x0000003f3f3ff290 */ /* 0x000ff4000fffe03f */
[----:B------:R0:W-:Y:S01]  /*1f410*/  STL.64 [R1+0x1098], R26 ;  /* 0x0010981a01007387 */ /* 0x0001e20000100a00 */
[----:B------:R-:W-:Y:S03]  /*1f420*/  STL.64 [R1+0x1090], R24 ;  /* 0x0010901801007387 */ /* 0x000fe60000100a00 */
[----:B0-----:R-:W4:Y:S01]  /*1f430*/  LDL.LU R26, [R1+0x48] ;  /* 0x00004800011a7983 */ /* 0x001f220000300800 */
[----:B------:R-:W4:Y:S01]  /*1f440*/  LDL.LU R27, [R1+0x4c] ;  /* 0x00004c00011b7983 */ /* 0x000f220000300800 */
[----:B--2---:R-:W-:Y:S02]  /*1f450*/  HMMA.16816.F32.BF16 R12, R20, R16, R12 ;  /* 0x00000010140c723c */ /* 0x004fe4000004180c */
[----:B------:R-:W0:Y:S11]  /*1f460*/  LDSM.16.MT88.4 R16, [R3+0x10800] ;  /* 0x010800000310783b */ /* 0x000e360000004200 */
[----:B------:R-:W-:Y:S10]  /*1f470*/  @!UPT UIADD3 URZ, URZ, URZ, URZ ;  /* 0x0000003f3f3ff290 */ /* 0x000ff4000fffe03f */
[----:B------:R-:W-:Y:S01]  /*1f480*/  STL.64 [R1+0x10a8], R14 ;  /* 0x0010a80e01007387 */ /* 0x000fe20000100a00 */
[----:B------:R1:W-:Y:S02]  /*1f490*/  STL.64 [R1+0x10a0], R12 ;  /* 0x0010a00c01007387 */ /* 0x0003e40000100a00 */
[----:B-1----:R-:W-:Y:S02]  /*1f4a0*/  IMAD.MOV.U32 R12, RZ, RZ, R0 ;  /* 0x000000ffff0c7224 */ /* 0x002fe400078e0000 */
[----:B------:R-:W2:Y:S01]  /*1f4b0*/  LDL.LU R0, [R1+0x10c0] ;  /* 0x0010c00001007983 */ /* 0x000ea20000300800 */
[----:B0-----:R-:W-:Y:S03]  /*1f4c0*/  STL [R1+0x108c], R16 ;  /* 0x00108c1001007387 */ /* 0x001fe60000100800 */
[----:B------:R-:W-:Y:S01]  /*1f4d0*/  STL [R1+0x1088], R17 ;  /* 0x0010881101007387 */ /* 0x000fe20000100800 */
[----:B------:R-:W-:Y:S03]  /*1f4e0*/  STL [R1+0x1084], R3 ;  /* 0x0010840301007387 */ /* 0x000fe60000100800 */
[----:B------:R-:W-:Y:S01]  /*1f4f0*/  STL [R1+0x1080], R18 ;  /* 0x0010801201007387 */ /* 0x000fe20000100800 */
[----:B------:R-:W-:Y:S02]  /*1f500*/  STL [R1+0x107c], R19 ;  /* 0x00107c1301007387 */ /* 0x000fe40000100800 */
[----:B------:R-:W-:-:S02]  /*1f510*/  IMAD.MOV.U32 R14, RZ, RZ, R7 ;  /* 0x000000ffff0e7224 */ /* 0x000fc400078e0007 */
[----:B------:R-:W-:Y:S01]  /*1f520*/  IMAD.MOV.U32 R15, RZ, RZ, R6 ;  /* 0x000000ffff0f7224 */ /* 0x000fe200078e0006 */
[----:B------:R-:W-:Y:S01]  /*1f530*/  HMMA.16816.F32.BF16 R8, R20, R4, R8 ;  /* 0x000000041408723c */ /* 0x000fe20000041808 */
[----:B------:R-:W-:-:S06]  /*1f540*/  IMAD.MOV.U32 R13, RZ, RZ, R28 ;  /* 0x000000ffff0d7224 */ /* 0x000fcc00078e001c */
[----:B---3--:R-:W-:Y:S02]  /*1f550*/  IMAD.MOV.U32 R22, RZ, RZ, R29 ;  /* 0x000000ffff167224 */ /* 0x008fe400078e001d */
[----:B------:R-:W-:Y:S01]  /*1f560*/  IMAD.MOV.U32 R23, RZ, RZ, R2 ;  /* 0x000000ffff177224 */ /* 0x000fe200078e0002 */
[----:B--2---:R-:W0:Y:S04]  /*1f570*/  LDSM.16.M88.4 R16, [R0+0x80] ;  /* 0x000080000010783b */ /* 0x004e280000000200 */
[----:B------:R-:W1:Y:S04]  /*1f580*/  LDSM.16.M88.4 R4, [R0+0x4080] ;  /* 0x004080000004783b */ /* 0x000e680000000200 */
[----:B0-----:R-:W-:Y:S01]  /*1f590*/  STL.64 [R1+0x20], R16 ;  /* 0x0000201001007387 */ /* 0x001fe20000100a00 */
[----:B------:R0:W-:Y:S02]  /*1f5a0*/  STL.64 [R1+0x28], R18 ;  /* 0x0000281201007387 */ /* 0x0001e40000100a00 */
[----:B-1----:R-:W-:Y:S02]  /*1f5b0*/  STL [R1+0x58], R6 ;  /* 0x0000580601007387 */ /* 0x002fe40000100800 */
[----:B------:R-:W-:-:S02]  /*1f5c0*/  IMAD.MOV.U32 R28, RZ, RZ, R7 ;  /* 0x000000ffff1c7224 */ /* 0x000fc400078e0007 */
[----:B0-----:R-:W-:Y:S02]  /*1f5d0*/  IMAD.MOV.U32 R18, RZ, RZ, R4 ;  /* 0x000000ffff127224 */ /* 0x001fe400078e0004 */
[----:B------:R-:W-:Y:S02]  /*1f5e0*/  IMAD.MOV.U32 R19, RZ, RZ, R5 ;  /* 0x000000ffff137224 */ /* 0x000fe400078e0005 */
[----:B------:R-:W0:Y:S04]  /*1f5f0*/  LDSM.16.M88.4 R4, [R0+0x8080] ;  /* 0x008080000004783b */ /* 0x000e280000000200 */
[----:B------:R-:W-:Y:S04]  /*1f600*/  STL [R1+0x1078], R28 ;  /* 0x0010781c01007387 */ /* 0x000fe80000100800 */
[----:B0-----:R-:W-:Y:S01]  /*1f610*/  STL.64 [R1+0x80], R4 ;  /* 0x0000800401007387 */ /* 0x001fe20000100a00 */
[----:B------:R-:W-:Y:S02]  /*1f620*/  STL.64 [R1+0x88], R6 ;  /* 0x0000880601007387 */ /* 0x000fe40000100a00 */
[----:B------:R-:W0:Y:S04]  /*1f630*/  LDSM.16.M88.4 R4, [R0+0xc080] ;  /* 0x00c080000004783b */ /* 0x000e280000000200 */
[----:B0-----:R-:W-:Y:S01]  /*1f640*/  IMAD.MOV.U32 R29, RZ, RZ, R6 ;  /* 0x000000ffff1d7224 */ /* 0x001fe200078e0006 */
[----:B------:R0:W-:Y:S01]  /*1f650*/  STL [R1+0xa0], R4 ;  /* 0x0000a00401007387 */ /* 0x0001e20000100800 */
[----:B------:R-:W-:-:S02]  /*1f660*/  IMAD.MOV.U32 R2, RZ, RZ, R7 ;  /* 0x000000ffff027224 */ /* 0x000fc400078e0007 */
[----:B------:R-:W-:Y:S02]  /*1f670*/  IMAD.MOV.U32 R28, RZ, RZ, R5 ;  /* 0x000000ffff1c7224 */ /* 0x000fe400078e0005 */
[----:B------:R-:W4:Y:S01]  /*1f680*/  LDL.LU.64 R6, [R1+0x10b8] ;  /* 0x0010b80001067983 */ /* 0x000f220000300a00 */
[----:B0-----:R-:W4:Y:S01]  /*1f690*/  LDL.LU.64 R4, [R1+0x10b0] ;  /* 0x0010b00001047983 */ /* 0x001f220000300a00 */
[----:B------:R0:W-:Y:S01]  /*1f6a0*/  STL [R1+0xfb0], R0 ;  /* 0x000fb00001007387 */ /* 0x0001e20000100800 */
[C---:B----4-:R-:W-:Y:S02]  /*1f6b0*/  HMMA.16816.F32.BF16 R24, R4.reuse, R26, R12 ;  /* 0x0000001a0418723c */ /* 0x050fe4000004180c */
[----:B------:R-:W2:Y:S01]  /*1f6c0*/  LDL.LU.64 R14, [R1+0x10a8] ;  /* 0x0010a800010e7983 */ /* 0x000ea20000300a00 */
[----:B------:R-:W2:Y:S11]  /*1f6d0*/  LDL.LU.64 R12, [R1+0x10a0] ;  /* 0x0010a000010c7983 */ /* 0x000eb60000300a00 */
[----:B------:R-:W-:Y:S10]  /*1f6e0*/  @!UPT UIADD3 URZ, URZ, URZ, URZ ;  /* 0x0000003f3f3ff290 */ /* 0x000ff4000fffe03f */
[----:B------:R-:W-:Y:S02]  /*1f6f0*/  IMAD.MOV.U32 R3, RZ, RZ, R26 ;  /* 0x000000ffff037224 */ /* 0x000fe400078e001a */
[----:B0-----:R-:W-:Y:S02]  /*1f700*/  IMAD.MOV.U32 R0, RZ, RZ, R27 ;  /* 0x000000ffff007224 */ /* 0x001fe400078e001b */
[----:B------:R-:W-:Y:S02]  /*1f710*/  IMAD.MOV.U32 R16, RZ, RZ, R24 ;  /* 0x000000ffff107224 */ /* 0x000fe400078e0018 */
[----:B------:R-:W-:Y:S01]  /*1f720*/  IMAD.MOV.U32 R17, RZ, RZ, R25 ;  /* 0x000000ffff117224 */ /* 0x000fe200078e0019 */
[----:B------:R-:W3:Y:S01]  /*1f730*/  LDL.LU.64 R26, [R1+0x1098] ;  /* 0x00109800011a7983 */ /* 0x000ee20000300a00 */
[----:B------:R-:W3:Y:S02]  /*1f740*/  LDL.LU.64 R24, [R1+0x1090] ;  /* 0x0010900001187983 */ /* 0x000ee40000300a00 */
[C---:B---3--:R-:W-:Y:S01]  /*1f750*/  HMMA.16816.F32.BF16 R20, R4.reuse, R22, R24 ;  /* 0x000000160414723c */ /* 0x048fe20000041818 */
[----:B------:R-:W2:Y:S01]  /*1f760*/  LDL.LU R26, [R1+0x78] ;  /* 0x00007800011a7983 */ /* 0x000ea20000300800 */
[----:B------:R-:W2:Y:S11]  /*1f770*/  LDL.LU R27, [R1+0x7c] ;  /* 0x00007c00011b7983 */ /* 0x000eb60000300800 */
[----:B------:R-:W-:Y:S10]  /*1f780*/  @!UPT UIADD3 URZ, URZ, URZ, URZ ;  /* 0x0000003f3f3ff290 */ /* 0x000ff4000fffe03f */
[----:B------:R-:W-:Y:S01]  /*1f790*/  STL.64 [R1+0x1060], R22 ;  /* 0x0010601601007387 */ /* 0x000fe20000100a00 */
[----:B------:R0:W-:Y:S03]  /*1f7a0*/  STL.64 [R1+0x1058], R20 ;  /* 0x0010581401007387 */ /* 0x0001e60000100a00 */
[----:B0-----:R-:W3:Y:S01]  /*1f7b0*/  LDL.LU R20, [R1+0x20] ;  /* 0x0000200001147983 */ /* 0x001ee20000300800 */
[----:B------:R-:W3:Y:S01]  /*1f7c0*/  LDL.LU R21, [R1+0x24] ;  /* 0x0000240001157983 */ /* 0x000ee20000300800 */
[C---:B--2---:R-:W-:Y:S02]  /*1f7d0*/  HMMA.16816.F32.BF16 R24, R4.reuse, R26, R12 ;  /* 0x0000001a0418723c */ /* 0x044fe4000004180c */
[----:B------:R-:W2:Y:S01]  /*1f7e0*/  LDL.LU R14, [R1+0x98] ;  /* 0x00009800010e7983 */ /* 0x000ea20000300800 */
[----:B------:R-:W2:Y:S11]  /*1f7f0*/  LDL.LU R15, [R1+0x9c] ;  /* 0x00009c00010f7983 */ /* 0x000eb60000300800 */
[----:B------:R-:W-:Y:S09]  /*1f800*/  @!UPT UIADD3 URZ, URZ, URZ, URZ ;  /* 0x0000003f3f3ff290 */ /* 0x000ff2000fffe03f */
[----:B------:R-:W-:Y:S01]  /*1f810*/  STL.64 [R1+0x1070], R26 ;  /* 0x0010701a01007387 */ /* 0x000fe20000100a00 */
[----:B------:R0:W-:Y:S02]  /*1f820*/  STL.64 [R1+0x1068], R24 ;  /* 0x0010681801007387 */ /* 0x0001e40000100a00 */
[----:B0-----:R-:W-:Y:S02]  /*1f830*/  IMAD.MOV.U32 R24, RZ, RZ, R16 ;  /* 0x000000ffff187224 */ /* 0x001fe400078e0010 */
[----:B------:R-:W-:Y:S01]  /*1f840*/  IMAD.MOV.U32 R25, RZ, RZ, R17 ;  /* 0x000000ffff197224 */ /* 0x000fe200078e0011 */
[----:B------:R-:W3:Y:S01]  /*1f850*/  LDL.LU R16, [R1+0x108c] ;  /* 0x00108c0001107983 */ /* 0x000ee20000300800 */
[----:B------:R-:W3:Y:S02]  /*1f860*/  LDL.LU R17, [R1+0x1088] ;  /* 0x0010880001117983 */ /* 0x000ee40000300800 */
[----:B------:R-:W-:Y:S02]  /*1f870*/  IMAD.MOV.U32 R26, RZ, RZ, R3 ;  /* 0x000000ffff1a7224 */ /* 0x000fe400078e0003 */
[----:B------:R-:W4:Y:S01]  /*1f880*/  LDL.LU R3, [R1+0x1084] ;  /* 0x0010840001037983 */ /* 0x000f220000300800 */
[----:B--2---:R-:W-:Y:S07]  /*1f890*/  HMMA.16816.F32.BF16 R4, R4, R14, R8 ;  /* 0x0000000e0404723c */ /* 0x004fee0000041808 */
[----:B------:R-:W-:-:S02]  /*1f8a0*/  IMAD.MOV.U32 R8, RZ, RZ, R18 ;  /* 0x000000ffff087224 */ /* 0x000fc400078e0012 */
[----:B------:R-:W-:Y:S01]  /*1f8b0*/  IMAD.MOV.U32 R9, RZ, RZ, R19 ;  /* 0x000000ffff097224 */ /* 0x000fe200078e0013 */
[----:B------:R-:W3:Y:S01]  /*1f8c0*/  LDL.LU R18, [R1+0x1080] ;  /* 0x0010800001127983 */ /* 0x000ee20000300800 */
[----:B------:R-:W3:Y:S02]  /*1f8d0*/  LDL.LU R19, [R1+0x107c] ;  /* 0x00107c0001137983 */ /* 0x000ee40000300800 */
[----:B------:R-:W-:Y:S01]  /*1f8e0*/  IMAD.MOV.U32 R27, RZ, RZ, R0 ;  /* 0x000000ffff1b7224 */ /* 0x000fe200078e0000 */
[----:B----4-:R-:W0:Y:S09]  /*1f8f0*/  LDSM.16.MT88.4 R12, [R3+0x10a00] ;  /* 0x010a0000030c783b */ /* 0x010e320000004200 */
[----:B------:R-:W-:Y:S01]  /*1f900*/  STL.64 [R1+0x1050], R6 ;  /* 0x0010500601007387 */ /* 0x000fe20000100a00 */
[----:B------:R1:W-:Y:S03]  /*1f910*/  STL.64 [R1+0x1048], R4 ;  /* 0x0010480401007387 */ /* 0x0003e60000100a00 */
[----:B-1----:R-:W2:Y:S01]  /*1f920*/  LDL.LU R4, [R1+0x80] ;  /* 0x0000800001047983 */ /* 0x002ea20000300800 */
[----:B------:R-:W2:Y:S03]  /*1f930*/  LDL.LU R5, [R1+0x84] ;  /* 0x0000840001057983 */ /* 0x000ea60000300800 */
[----:B0-----:R-:W-:Y:S01]  /*1f940*/  STL.64 [R1+0x1038], R14 ;  /* 0x0010380e01007387 */ /* 0x001fe20000100a00 */
[----:B------:R0:W-:Y:S03]  /*1f950*/  STL.64 [R1+0x1030], R12 ;  /* 0x0010300c01007387 */ /* 0x0001e60000100a00 */
[----:B0-----:R-:W4:Y:S01]  /*1f960*/  LDL.LU R12, [R1+0xa0] ;  /* 0x0000a000010c7983 */ /* 0x001f220000300800 */
[----:B------:R-:W-:-:S02]  /*1f970*/  IMAD.MOV.U32 R13, RZ, RZ, R28 ;  /* 0x000000ffff0d7224 */ /* 0x000fc400078e001c */
[----:B------:R-:W2:Y:S01]  /*1f980*/  LDL.LU R28, [R1+0x1078] ;  /* 0x00107800011c7983 */ /* 0x000ea20000300800 */
[C---:B---3--:R-:W-:Y:S01]  /*1f990*/  HMMA.16816.F32.BF16 R20, R16.reuse, R20, R24 ;  /* 0x000000141014723c */ /* 0x048fe20000041818 */
[----:B------:R-:W2:Y:S01]  /*1f9a0*/  LDL.LU.64 R26, [R1+0x1070] ;  /* 0x00107000011a7983 */ /* 0x000ea20000300a00 */
[----:B------:R-:W2:Y:S11]  /*1f9b0*/  LDL.LU.64 R24, [R1+0x1068] ;  /* 0x0010680001187983 */ /* 0x000eb60000300a00 */
[----:B------:R-:W-:Y:S11]  /*1f9c0*/  @!UPT UIADD3 URZ, URZ, URZ, URZ ;  /* 0x0000003f3f3ff290 */ /* 0x000ff6000fffe03f */
[----:B------:R-:W-:Y:S02]  /*1f9d0*/  IMAD.MOV.U32 R6, RZ, RZ, R22 ;  /* 0x000000ffff067224 */ /* 0x000fe400078e0016 */
[----:B------:R-:W-:Y:S02]  /*1f9e0*/  IMAD.MOV.U32 R0, RZ, RZ, R23 ;  /* 0x000000ffff007224 */ /* 0x000fe400078e0017 */
[----:B------:R-:W-:Y:S02]  /*1f9f0*/  IMAD.MOV.U32 R14, RZ, RZ, R20 ;  /* 0x000000ffff0e7224 */ /* 0x000fe400078e0014 */
[----:B------:R-:W-:Y:S01]  /*1fa00*/  IMAD.MOV.U32 R7, RZ, RZ, R21 ;  /* 0x000000ffff077224 */ /* 0x000fe200078e0015 */
[----:B------:R-:W3:Y:S01]  /*1fa10*/  LDL.LU.64 R22, [R1+0x1060] ;  /* 0x0010600001167983 */ /* 0x000ee20000300a00 */
[----:B------:R-:W3:Y:S01]  /*1fa20*/  LDL.LU.64 R20, [R1+0x1058] ;  /* 0x0010580001147983 */ /* 0x000ee20000300a00 */
[C---:B--2---:R-:W-:Y:S08]  /*1fa30*/  HMMA.16816.F32.BF16 R24, R16.reuse, R4, R24 ;  /* 0x000000041018723c */ /* 0x044ff00000041818 */
[----:B---3--:R-:W-:Y:S11]  /*1fa40*/  HMMA.16816.F32.BF16 R8, R16, R8, R20 ;  /* 0x000000081008723c */ /* 0x008ff60000041814 */
[----:B------:R-:W-:Y:S11]  /*1fa50*/  @!UPT UIADD3 URZ, URZ, URZ, URZ ;  /* 0x0000003f3f3ff290 */ /* 0x000ff6000fffe03f */
[----:B------:R-:W-:Y:S01]  /*1fa60*/  @!UPT UIADD3 URZ, URZ, URZ, URZ ;  /* 0x0000003f3f3ff290 */ /* 0x000fe2000fffe03f */
[----:B------:R0:W-:Y:S01]  /*1fa70*/  STL.64 [R1+0x1028], R10 ;  /* 0x0010280a01007387 */ /* 0x0001e20000100a00 */
[----:B------:R1:W-:Y:S02]  /*1fa80*/  STL.64 [R1+0x1020], R8 ;  /* 0x0010200801007387 */ /* 0x0003e40000100a00 */
[----:B------:R-:W2:Y:S02]  /*1fa90*/  LDL.LU R22, [R1+0x28] ;  /* 0x0000280001167983 */ /* 0x000ea40000300800 */
[----:B------:R-:W2:Y:S02]  /*1faa0*/  LDL.LU R23, [R1+0x2c] ;  /* 0x00002c0001177983 */ /* 0x000ea40000300800 */
[----:B0-----:R-:W-:Y:S02]  /*1fab0*/  IMAD.MOV.U32 R10, RZ, RZ, R6 ;  /* 0x000000ffff0a7224 */ /* 0x001fe400078e0006 */
[----:B-1----:R-:W-:Y:S02]  /*1fac0*/  IMAD.MOV.U32 R9, RZ, RZ, R7 ;  /* 0x000000ffff097224 */ /* 0x002fe400078e0007 */
[----:B------:R-:W4:Y:S01]  /*1fad0*/  LDL.LU.64 R6, [R1+0x1050] ;  /* 0x0010500001067983 */ /* 0x000f220000300a00 */
[----:B------:R-:W4:Y:S02]  /*1fae0*/  LDL.LU.64 R4, [R1+0x1048] ;  /* 0x0010480001047983 */ /* 0x000f240000300a00 */
[----:B------:R0:W-:Y:S02]  /*1faf0*/  STL.64 [R1+0x1018], R26 ;  /* 0x0010181a01007387 */ /* 0x0001e40000100a00 */
[----:B------:R-:W-:Y:S01]  /*1fb00*/  STL.64 [R1+0x1010], R24 ;  /* 0x0010101801007387 */ /* 0x000fe20000100a00 */
[----:B0-----:R-:W3:Y:S01]  /*1fb10*/  LDL.LU R26, [R1+0x58] ;  /* 0x00005800011a7983 */ /* 0x001ee20000300800 */
[----:B------:R-:W-:-:S02]  /*1fb20*/  IMAD.MOV.U32 R27, RZ, RZ, R28 ;  /* 0x000000ffff1b7224 */ /* 0x000fc400078e001c */
[----:B------:R-:W2:Y:S02]  /*1fb30*/  LDL.LU R28, [R1+0x1040] ;  /* 0x00104000011c7983 */ /* 0x000ea40000300800 */
[----:B------:R-:W-:Y:S02]  /*1fb40*/  IMAD.MOV.U32 R8, RZ, RZ, R14 ;  /* 0x000000ffff087224 */ /* 0x000fe400078e000e */
[----:B------:R-:W-:Y:S01]  /*1fb50*/  IMAD.MOV.U32 R11, RZ, RZ, R0 ;  /* 0x000000ffff0b7224 */ /* 0x000fe200078e0000 */
[----:B----4-:R-:W-:Y:S01]  /*1fb60*/  HMMA.16816.F32.BF16 R16, R16, R12, R4 ;  /* 0x0000000c1010723c */ /* 0x010fe20000041804 */
[----:B------:R-:W0:Y:S04]  /*1fb70*/  LDSM.16.MT88.4 R4, [R3+0x10c00] ;  /* 0x010c00000304783b */ /* 0x000e280000004200 */
[----:B--2---:R-:W1:Y:S11]  /*1fb80*/  LDSM.16.M88.4 R12, [R28+0x80] ;  /* 0x000080001c0c783b */ /* 0x004e760000000200 */
[----:B------:R-:W-:Y:S07]  /*1fb90*/  @!UPT UIADD3 URZ, URZ, URZ, URZ ;  /* 0x0000003f3f3ff290 */ /* 0x000fee000fffe03f */
[----:B------:R2:W-:Y:S01]  /*1fba0*/  STL.64 [R1+0x1008], R18 ;  /* 0x0010081201007387 */ /* 0x0005e20000100a00 */
[----:B------:R1:W-:Y:S03]  /*1fbb0*/  STL.64 [R1+0x1000], R16 ;  /* 0x0010001001007387 */ /* 0x0003e60000100a00 */
[----:B--2---:R-:W2:Y:S01]  /*1fbc0*/  LDL.LU R18, [R1+0x88] ;  /* 0x0000880001127983 */ /* 0x004ea20000300800 */
[----:B------:R-:W2:Y:S03]  /*1fbd0*/  LDL.LU R19, [R1+0x8c] ;  /* 0x00008c0001137983 */ /* 0x000ea60000300800 */
[----:B0-----:R-:W-:Y:S01]  /*1fbe0*/  STL.64 [R1+0xff8], R6 ;  /* 0x000ff80601007387 */ /* 0x001fe20000100a00 */
[----:B------:R-:W-:Y:S02]  /*1fbf0*/  STL.64 [R1+0xff0], R4 ;  /* 0x000ff00401007387 */ /* 0x000fe40000100a00 */
[----:B-1----:R-:W-:Y:S01]  /*1fc00*/  IMAD.MOV.U32 R17, RZ, RZ, R12 ;  /* 0x000000ffff117224 */ /* 0x002fe200078e000c */
[----:B------:R-:W-:Y:S01]  /*1fc10*/  STL.64 [R1+0x18], R14 ;  /* 0x0000180e01007387 */ /* 0x000fe20000100a00 */
[----:B------:R-:W-:-:S02]  /*1fc20*/  IMAD.MOV.U32 R16, RZ, RZ, R13 ;  /* 0x000000ffff107224 */ /* 0x000fc400078e000d */
[----:B------:R-:W0:Y:S04]  /*1fc30*/  LDSM.16.M88.4 R12, [R28+0x4080] ;  /* 0x004080001c0c783b */ /* 0x000e280000000200 */
[----:B0-----:R-:W-:Y:S02]  /*1fc40*/  IMAD.MOV.U32 R5, RZ, RZ, R12 ;  /* 0x000000ffff057224 */ /* 0x001fe400078e000c */
[----:B------:R-:W-:Y:S01]  /*1fc50*/  IMAD.MOV.U32 R4, RZ, RZ, R13 ;  /* 0x000000ffff047224 */ /* 0x000fe200078e000d */
[----:B------:R-:W-:Y:S01]  /*1fc60*/  STL [R1+0x38], R14 ;  /* 0x0000380e01007387 */ /* 0x000fe20000100800 */
[----:B------:R-:W-:Y:S02]  /*1fc70*/  IMAD.MOV.U32 R0, RZ, RZ, R15 ;  /* 0x000000ffff007224 */ /* 0x000fe400078e000f */
[----:B------:R-:W0:Y:S03]  /*1fc80*/  LDSM.16.M88.4 R12, [R28+0x8080] ;  /* 0x008080001c0c783b */ /* 0x000e260000000200 */
[----:B------:R-:W-:Y:S04]  /*1fc90*/  STL [R1+0xfe8], R0 ;  /* 0x000fe80001007387 */ /* 0x000fe80000100800 */
[----:B0-----:R-:W-:Y:S01]  /*1fca0*/  STL.64 [R1+0x40], R12 ;  /* 0x0000400c01007387 */ /* 0x001fe20000100a00 */
[----:B------:R-:W-:Y:S02]  /*1fcb0*/  STL.64 [R1+0x48], R14 ;  /* 0x0000480e01007387 */ /* 0x000fe40000100a00 */
[----:B------:R-:W0:Y:S04]  /*1fcc0*/  LDSM.16.M88.4 R12, [R28+0xc080] ;  /* 0x00c080001c0c783b */ /* 0x000e280000000200 */
[----:B------:R-:W-:-:S02]  /*1fcd0*/  IMAD.MOV.U32 R6, RZ, RZ, R29 ;  /* 0x000000ffff067224 */ /* 0x000fc400078e001d */
[----:B------:R-:W-:Y:S02]  /*1fce0*/  IMAD.MOV.U32 R7, RZ, RZ, R2 ;  /* 0x000000ffff077224 */ /* 0x000fe400078e0002 */
[----:B0-----:R-:W-:Y:S01]  /*1fcf0*/  IMAD.MOV.U32 R29, RZ, RZ, R14 ;  /* 0x000000ffff1d7224 */ /* 0x001fe200078e000e */
[----:B------:R0:W-:Y:S01]  /*1fd00*/  STL [R1+0x60], R12 ;  /* 0x0000600c01007387 */ /* 0x0001e20000100800 */
[----:B------:R-:W-:Y:S02]  /*1fd10*/  IMAD.MOV.U32 R2, RZ, RZ, R15 ;  /* 0x000000ffff027224 */ /* 0x000fe400078e000f */
[----:B------:R-:W-:Y:S02]  /*1fd20*/  IMAD.MOV.U32 R0, RZ, RZ, R13 ;  /* 0x000000ffff007224 */ /* 0x000fe400078e000d */
[----:B------:R-:W4:Y:S01]  /*1fd30*/  LDL.LU.64 R14, [R1+0x1038] ;  /* 0x00103800010e7983 */ /* 0x000f220000300a00 */
[----:B0-----:R-:W4:Y:S01]  /*1fd40*/  LDL.LU.64 R12, [R1+0x1030] ;  /* 0x00103000010c7983 */ /* 0x001f220000300a00 */
[----:B------:R-:W-:Y:S01]  /*1fd50*/  STL [R1+0xf20], R28 ;  /* 0x000f201c01007387 */ /* 0x000fe20000100800 */
[C---:B----4-:R-:W-:Y:S02]  /*1fd60*/  HMMA.16816.F32.BF16 R20, R12.reuse, R22, R8 ;  /* 0x000000160c14723c */ /* 0x050fe40000041808 */
[----:B------:R-:W3:Y:S01]  /*1fd70*/  LDL.LU.64 R10, [R1+0x1028] ;  /* 0x00102800010a7983 */ /* 0x000ee20000300a00 */
[----:B------:R-:W3:Y:S05]  /*1fd80*/  LDL.LU.64 R8, [R1+0x1020] ;  /* 0x0010200001087983 */ /* 0x000eea0000300a00 */
[C---:B---3--:R-:W-:Y:S01]  /*1fd90*/  HMMA.16816.F32.BF16 R8, R12.reuse, R26, R8 ;  /* 0x0000001a0c08723c */ /* 0x048fe20000041808 */
[----:B------:R-:W2:Y:S01]  /*1fda0*/  LDL.LU.64 R26, [R1+0x1018] ;  /* 0x00101800011a7983 */ /* 0x000ea20000300a00 */
[----:B------:R-:W2:Y:S11]  /*1fdb0*/  LDL.LU.64 R24, [R1+0x1010] ;  /* 0x0010100001187983 */ /* 0x000eb60000300a00 */
[----:B------:R-:W-:Y:S10]  /*1fdc0*/  @!UPT UIADD3 URZ, URZ, URZ, URZ ;  /* 0x0000003f3f3ff290 */ /* 0x000ff4000fffe03f */
[----:B------:R-:W-:Y:S01]  /*1fdd0*/  STL.64 [R1+0xfe0], R10 ;  /* 0x000fe00a01007387 */ /* 0x000fe20000100a00 */
[----:B------:R0:W-:Y:S02]  /*1fde0*/  STL.64 [R1+0xfd8], R8 ;  /* 0x000fd80801007387 */ /* 0x0001e40000100a00 */
[----:B0-----:R-:W-:Y:S02]  /*1fdf0*/  IMAD.MOV.U32 R8, RZ, RZ, R17 ;  /* 0x000000ffff087224 */ /* 0x001fe400078e0011 */
[----:B------:R-:W-:Y:S01]  /*1fe00*/  IMAD.MOV.U32 R9, RZ, RZ, R16 ;  /* 0x000000ffff097224 */ /* 0x000fe200078e0010 */
[C---:B--2---:R-:W-:Y:S01]  /*1fe10*/  HMMA.16816.F32.BF16 R24, R12.reuse, R18, R24 ;  /* 0x000000120c18723c */ /* 0x044fe20000041818 */
[----:B------:R-:W2:Y:S01]  /*1fe20*/  LDL.LU.64 R18, [R1+0x1008] ;  /* 0x0010080001127983 */ /* 0x000ea20000300a00 */
[----:B------:R-:W2:Y:S11]  /*1fe30*/  LDL.LU.64 R16, [R1+0x1000] ;  /* 0x0010000001107983 */ /* 0x000eb60000300a00 */
[----:B------:R-:W-:Y:S10]  /*1fe40*/  @!UPT UIADD3 URZ, URZ, URZ, URZ ;  /* 0x0000003f3f3ff290 */ /* 0x000ff4000fffe03f */
[----:B------:R-:W-:Y:S01]  /*1fe50*/  STL.64 [R1+0xfd0], R26 ;  /* 0x000fd01a01007387 */ /* 0x000fe20000100a00 */
[----:B------:R0:W-:Y:S02]  /*1fe60*/  STL.64 [R1+0xfc8], R24 ;  /* 0x000fc81801007387 */ /* 0x0001e40000100a00 */
[----:B0-----:R-:W-:Y:S02]  /*1fe70*/  IMAD.MOV.U32 R24, RZ, RZ, R5 ;  /* 0x000000ffff187224 */ /* 0x001fe400078e0005 */
[----:B------:R-:W-:Y:S01]  /*1fe80*/  IMAD.MOV.U32 R25, RZ, RZ, R4 ;  /* 0x000000ffff197224 */ /* 0x000fe200078e0004 */
[----:B--2---:R-:W-:Y:S01]  /*1fe90*/  HMMA.16816.F32.BF16 R12, R12, R6, R16 ;  /* 0x000000060c0c723c */ /* 0x004fe20000041810 */
[----:B------:R-:W2:Y:S01]  /*1fea0*/  LDL.LU.64 R6, [R1+0xff8] ;  /* 0x000ff80001067983 */ /* 0x000ea20000300a00 */
[----:B------:R-:W2:Y:S03]  /*1feb0*/  LDL.LU.64 R4, [R1+0xff0] ;  /* 0x000ff00001047983 */ /* 0x000ea60000300a00 */
[----:B------:R-:W0:Y:S11]  /*1fec0*/  LDSM.16.MT88.4 R16, [R3+0x10e00] ;  /* 0x010e00000310783b */ /* 0x000e360000004200 */
[----:B------:R-:W-:Y:S07]  /*1fed0*/  @!UPT UIADD3 URZ, URZ, URZ, URZ ;  /* 0x0000003f3f3ff290 */ /* 0x000fee000fffe03f */
[----:B------:R-:W-:Y:S01]  /*1fee0*/  STL.64 [R1+0xfc0], R14 ;  /* 0x000fc00e01007387 */ /* 0x000fe20000100a00 */
[----:B------:R1:W-:Y:S03]  /*1fef0*/  STL.64 [R1+0xfb8], R12 ;  /* 0x000fb80c01007387 */ /* 0x0003e60000100a00 */
[----:B-1----:R-:W3:Y:S01]  /*1ff00*/  LDL.LU R12, [R1+0x40] ;  /* 0x00004000010c7983 */ /* 0x002ee20000300800 */
[----:B------:R-:W3:Y:S03]  /*1ff10*/  LDL.LU R13, [R1+0x44] ;  /* 0x00004400010d7983 */ /* 0x000ee60000300800 */
[----:B0-----:R-:W-:Y:S01]  /*1ff20*/  STL.64 [R1+0xfa8], R18 ;  /* 0x000fa81201007387 */ /* 0x001fe20000100a00 */
[----:B------:R0:W-:Y:S03]  /*1ff30*/  STL.64 [R1+0xfa0], R16 ;  /* 0x000fa01001007387 */ /* 0x0001e60000100a00 */
[----:B0-----:R-:W4:Y:S01]  /*1ff40*/  LDL.LU R16, [R1+0x60] ;  /* 0x0000600001107983 */ /* 0x001f220000300800 */
[----:B------:R-:W-:-:S02]  /*1ff50*/  IMAD.MOV.U32 R17, RZ, RZ, R0 ;  /* 0x000000ffff117224 */ /* 0x000fc400078e0000 */
[----:B------:R-:W3:Y:S02]  /*1ff60*/  LDL.LU R0, [R1+0xfe8] ;  /* 0x000fe80001007983 */ /* 0x000ee40000300800 */
[----:B------:R-:W3:Y:S01]  /*1ff70*/  LDL.LU.64 R10, [R1+0xfe0] ;  /* 0x000fe000010a7983 */ /* 0x000ee20000300a00 */
[C---:B--2---:R-:W-:Y:S01]  /*1ff80*/  HMMA.16816.F32.BF16 R20, R4.reuse, R8, R20 ;  /* 0x000000080414723c */ /* 0x044fe20000041814 */
[----:B------:R-:W3:Y:S01]  /*1ff90*/  LDL.LU.64 R8, [R1+0xfd8] ;  /* 0x000fd80001087983 */ /* 0x000ee20000300a00 */
[----:B------:R-:W2:Y:S06]  /*1ffa0*/  LDL.LU.64 R26, [R1+0xfd0] ;  /* 0x000fd000011a7983 */ /* 0x000eac0000300a00 */
[C---:B---3--:R-:W-:Y:S01]  /*1ffb0*/  HMMA.16816.F32.BF16 R8, R4.reuse, R24, R8 ;  /* 0x000000180408723c */ /* 0x048fe20000041808 */
[----:B------:R-:W2:Y:S11]  /*1ffc0*/  LDL.LU.64 R24, [R1+0xfc8] ;  /* 0x000fc80001187983 */ /* 0x000eb60000300a00 */
[----:B------:R-:W-:Y:S11]  /*1ffd0*/  @!UPT UIADD3 URZ, URZ, URZ, URZ ;  /* 0x0000003f3f3ff290 */ /* 0x000ff6000fffe03f */
[----:B------:R0:W-:Y:S01]  /*1ffe0*/  STL.64 [R1+0xf98], R10 ;  /* 0x000f980a01007387 */ /* 0x0001e20000100a00 */
[----:B------:R-:W-:Y:S03]  /*1fff0*/  STL.64 [R1+0xf90], R8 ;  /* 0x000f900801007387 */ /* 0x000fe60000100a00 */
[----:B0-----:R-:W3:Y:S01]  /*20000*/  LDL.LU R10, [R1+0x18] ;  /* 0x00001800010a7983 */ /* 0x001ee20000300800 */
[----:B------:R-:W3:Y:S02]  /*20010*/  LDL.LU R11, [R1+0x1c] ;  /* 0x00001c00010b7983 */ /* 0x000ee40000300800 */
[----:B------:R-:W4:Y:S01]  /*20020*/  LDL.LU.64 R14, [R1+0xfc0] ;  /* 0x000fc000010e7983 */ /* 0x000f220000300a00 */
[C---:B--2---:R-:W-:Y:S01]  /*20030*/  HMMA.16816.F32.BF16 R24, R4.reuse, R12, R24 ;  /* 0x0000000c0418723c */ /* 0x044fe20000041818 */
[----:B------:R-:W4:Y:S11]  /*20040*/  LDL.LU.64 R12, [R1+0xfb8] ;  /* 0x000fb800010c7983 */ /* 0x000f360000300a00 */
[----:B------:R-:W-:Y:S11]  /*20050*/  @!UPT UIADD3 URZ, URZ, URZ, URZ ;  /* 0x0000003f3f3ff290 */ /* 0x000ff6000fffe03f */
[----:B------:R0:W-:Y:S01]  /*20060*/  STL.64 [R1+0xf88], R26 ;  /* 0x000f881a01007387 */ /* 0x0001e20000100a00 */
[----:B------:R-:W-:Y:S03]  /*20070*/  STL.64 [R1+0xf80], R24 ;  /* 0x000f801801007387 */ /* 0x000fe60000100a00 */
[----:B0-----:R-:W2:Y:S01]  /*20080*/  LDL.LU R26, [R1+0x38] ;  /* 0x00003800011a7983 */ /* 0x001ea20000300800 */
[----:B------:R-:W-:Y:S02]  /*20090*/  IMAD.MOV.U32 R27, RZ, RZ, R0 ;  /* 0x000000ffff1b7224 */ /* 0x000fe400078e0000 */
[----:B------:R-:W2:Y:S01]  /*200a0*/  LDL.LU R0, [R1+0xfb0] ;  /* 0x000fb00001007983 */ /* 0x000ea20000300800 */
[----:B----4-:R-:W-:Y:S01]  /*200b0*/  HMMA.16816.F32.BF16 R4, R4, R16, R12 ;  /* 0x000000100404723c */ /* 0x010fe2000004180c */
[----:B------:R-:W0:Y:S04]  /*200c0*/  LDSM.16.MT88.4 R12, [R3+0x11000] ;  /* 0x01100000030c783b */ /* 0x000e280000004200 */
[----:B--2---:R-:W1:Y:S11]  /*200d0*/  LDSM.16.M88.4 R16, [R0+0x100] ;  /* 0x000100000010783b */ /* 0x004e760000000200 */
[----:B------:R-:W-:Y:S07]  /*200e0*/  @!UPT UIADD3 URZ, URZ, URZ, URZ ;  /* 0x0000003f3f3ff290 */ /* 0x000fee000fffe03f */
[----:B------:R2:W-:Y:S01]  /*200f0*/  STL.64 [R1+0xf78], R6 ;  /* 0x000f780601007387 */ /* 0x0005e20000100a00 */
[----:B------:R1:W-:Y:S03]  /*20100*/  STL.64 [R1+0xf70], R4 ;  /* 0x000f700401007387 */ /* 0x0003e60000100a00 */
[----:B--2---:R-:W2:Y:S01]  /*20110*/  LDL.LU R6, [R1+0x48] ;  /* 0x0000480001067983 */ /* 0x004ea20000300800 */
[----:B------:R-:W2:Y:S02]  /*20120*/  LDL.LU R7, [R1+0x4c] ;  /* 0x00004c0001077983 */ /* 0x000ea40000300800 */
[----:B0-----:R-:W-:Y:S02]  /*20130*/  STL.64 [R1+0xf68], R14 ;  /* 0x000f680e01007387 */ /* 0x001fe40000100a00 */
        /* <DEDUP_REMOVED lines=20> */
[----:B------:R-:W3:Y:S01]  /*20280*/  LDL.LU.64 R18, [R1+0xfa8] ;  /* 0x000fa80001127983 */ /* 0x000ee20000300a00 */
[----:B0-----:R-:W3:Y:S01]  /*20290*/  LDL.LU.64 R16, [R1+0xfa0] ;  /* 0x000fa00001107983 */ /* 0x001ee20000300a00 */
[----:B------:R-:W-:Y:S01]  /*202a0*/  STL [R1+0xe90], R0 ;  /* 0x000e900001007387 */ /* 0x000fe20000100800 */
[C---:B---3--:R-:W-:Y:S02]  /*202b0*/  HMMA.16816.F32.BF16 R20, R16.reuse, R10, R20 ;  /* 0x0000000a1014723c */ /* 0x048fe40000041814 */
        /* <DEDUP_REMOVED lines=70> */
[----:B------:R-:W0:Y:S04]  /*20720*/  LDSM.16.M88.4 R4, [R28+0x8100] ;  /* 0x008100001c04783b */ /* 0x000e280000000200 */
[----:B------:R-:W-:Y:S01]  /*20730*/  IMAD.MOV.U32 R18, RZ, RZ, R29 ;  /* 0x000000ffff127224 */ /* 0x000fe200078e001d */
[----:B------:R-:W-:Y:S04]  /*20740*/  STL [R1+0xec8], R0 ;  /* 0x000ec80001007387 */ /* 0x000fe80000100800 */
[----:B0-----:R-:W-:Y:S01]  /*20750*/  STL.64 [R1+0x20], R4 ;  /* 0x0000200401007387 */ /* 0x001fe20000100a00 */
[----:B------:R-:W-:Y:S02]  /*20760*/  STL [R1+0x28], R6 ;  /* 0x0000280601007387 */ /* 0x000fe40000100800 */
[----:B------:R-:W-:-:S02]  /*20770*/  IMAD.MOV.U32 R29, RZ, RZ, R7 ;  /* 0x000000ffff1d7224 */ /* 0x000fc400078e0007 */
[----:B------:R-:W0:Y:S01]  /*20780*/  LDSM.16.M88.4 R4, [R28+0xc100] ;  /* 0x00c100001c04783b */ /* 0x000e220000000200 */
[----:B------:R-:W-:-:S03]  /*20790*/  IMAD.MOV.U32 R19, RZ, RZ, R2 ;  /* 0x000000ffff137224 */ /* 0x000fc600078e0002 */
[----:B0-----:R-:W-:Y:S01]  /*207a0*/  STL [R1+0x30], R4 ;  /* 0x0000300401007387 */ /* 0x001fe20000100800 */
[----:B------:R0:W-:Y:S02]  /*207b0*/  STL [R1+0x38], R6 ;  /* 0x0000380601007387 */ /* 0x0001e40000100800 */
[----:B------:R-:W-:Y:S02]  /*207c0*/  IMAD.MOV.U32 R2, RZ, RZ, R7 ;  /* 0x000000ffff027224 */ /* 0x000fe400078e0007 */
[----:B------:R-:W-:Y:S01]  /*207d0*/  IMAD.MOV.U32 R0, RZ, RZ, R5 ;  /* 0x000000ffff007224 */ /* 0x000fe200078e0005 */
[----:B0-----:R-:W3:Y:S01]  /*207e0*/  LDL.LU.64 R6, [R1+0xf18] ;  /* 0x000f180001067983 */ /* 0x001ee20000300a00 */
[----:B------:R-:W3:Y:S02]  /*207f0*/  LDL.LU.64 R4, [R1+0xf10] ;  /* 0x000f100001047983 */ /* 0x000ee40000300a00 */
[----:B------:R-:W-:Y:S01]  /*20800*/  STL [R1+0xe08], R28 ;  /* 0x000e081c01007387 */ /* 0x000fe20000100800 */
[C---:B---3--:R-:W-:Y:S01]  /*20810*/  HMMA.16816.F32.BF16 R20, R4.reuse, R10, R20 ;  /* 0x0000000a0414723c */ /* 0x048fe20000041814 */
[----:B------:R-:W3:Y:S01]  /*20820*/  LDL.LU.64 R10, [R1+0xf08] ;  /* 0x000f0800010a7983 */ /* 0x000ee20000300a00 */
[----:B------:R-:W3:Y:S06]  /*20830*/  LDL.LU.64 R8, [R1+0xf00] ;  /* 0x000f000001087983 */ /* 0x000eec0000300a00 */
        /* <DEDUP_REMOVED lines=46> */
[----:B------:R-:W-:Y:S02]  /*20b20*/  STL.64 [R1+0xe60], R24 ;  /* 0x000e601801007387 */ /* 0x000fe40000100a00 */
[----:B0-----:R-:W-:Y:S02]  /*20b30*/  IMAD.MOV.U32 R26, RZ, RZ, R0 ;  /* 0x000000ffff1a7224 */ /* 0x001fe400078e0000 */
[----:B------:R-:W2:Y:S01]  /*20b40*/  LDL.LU R0, [R1+0xe90] ;  /* 0x000e900001007983 */ /* 0x000ea20000300800 */
[----:B------:R-:W3:Y:S01]  /*20b50*/  LDL.LU R27, [R1+0x1c] ;  /* 0x00001c00011b7983 */ /* 0x000ee20000300800 */
[----:B----4-:R-:W-:Y:S02]  /*20b60*/  HMMA.16816.F32.BF16 R16, R16, R12, R4 ;  /* 0x0000000c1010723c */ /* 0x010fe40000041804 */
[----:B------:R-:W0:Y:S04]  /*20b70*/  LDSM.16.MT88.4 R4, [R3+0x11800] ;  /* 0x011800000304783b */ /* 0x000e280000004200 */
[----:B--2---:R-:W1:Y:S11]  /*20b80*/  LDSM.16.M88.4 R12, [R0+0x180] ;  /* 0x00018000000c783b */ /* 0x004e760000000200 */
[----:B------:R-:W-:Y:S06]  /*20b90*/  @!UPT UIADD3 URZ, URZ, URZ, URZ ;  /* 0x0000003f3f3ff290 */ /* 0x000fec000fffe03f */
[----:B------:R2:W-:Y:S01]  /*20ba0*/  STL.64 [R1+0xe58], R18 ;  /* 0x000e581201007387 */ /* 0x0005e20000100a00 */
[----:B------:R1:W-:Y:S03]  /*20bb0*/  STL.64 [R1+0xe50], R16 ;  /* 0x000e501001007387 */ /* 0x0003e60000100a00 */
[----:B--2---:R-:W2:Y:S01]  /*20bc0*/  LDL.LU R18, [R1+0x28] ;  /* 0x0000280001127983 */ /* 0x004ea20000300800 */
[----:B0-----:R-:W-:Y:S02]  /*20bd0*/  STL [R1+0xe3c], R6 ;  /* 0x000e3c0601007387 */ /* 0x001fe40000100800 */
[----:B------:R-:W-:Y:S02]  /*20be0*/  STL [R1+0xe38], R7 ;  /* 0x000e380701007387 */ /* 0x000fe40000100800 */
[----:B-1----:R-:W-:Y:S01]  /*20bf0*/  IMAD.MOV.U32 R17, RZ, RZ, R12 ;  /* 0x000000ffff117224 */ /* 0x002fe200078e000c */
[----:B------:R-:W-:Y:S01]  /*20c00*/  STL.64 [R1+0x68], R14 ;  /* 0x0000680e01007387 */ /* 0x000fe20000100a00 */
[----:B------:R-:W-:-:S02]  /*20c10*/  IMAD.MOV.U32 R16, RZ, RZ, R13 ;  /* 0x000000ffff107224 */ /* 0x000fc400078e000d */
[----:B------:R-:W0:Y:S04]  /*20c20*/  LDSM.16.M88.4 R12, [R0+0x4180] ;  /* 0x00418000000c783b */ /* 0x000e280000000200 */
[----:B------:R-:W-:Y:S02]  /*20c30*/  IMAD.MOV.U32 R19, RZ, RZ, R29 ;  /* 0x000000ffff137224 */ /* 0x000fe400078e001d */
[----:B0-----:R-:W-:Y:S01]  /*20c40*/  IMAD.MOV.U32 R28, RZ, RZ, R14 ;  /* 0x000000ffff1c7224 */ /* 0x001fe200078e000e */
[----:B------:R-:W-:Y:S01]  /*20c50*/  STL.64 [R1+0x70], R12 ;  /* 0x0000700c01007387 */ /* 0x000fe20000100a00 */
[----:B------:R-:W-:Y:S02]  /*20c60*/  IMAD.MOV.U32 R29, RZ, RZ, R15 ;  /* 0x000000ffff1d7224 */ /* 0x000fe400078e000f */
[----:B------:R-:W0:Y:S03]  /*20c70*/  LDSM.16.M88.4 R12, [R0+0x8180] ;  /* 0x00818000000c783b */ /* 0x000e260000000200 */
[----:B------:R-:W-:Y:S01]  /*20c80*/  STL [R1+0xe34], R29 ;  /* 0x000e341d01007387 */ /* 0x000fe20000100800 */
[----:B------:R-:W-:Y:S03]  /*20c90*/  STL [R1+0xe30], R28 ;  /* 0x000e301c01007387 */ /* 0x000fe60000100800 */
[----:B0-----:R-:W-:Y:S01]  /*20ca0*/  STL.64 [R1+0x80], R12 ;  /* 0x0000800c01007387 */ /* 0x001fe20000100a00 */
[----:B------:R-:W-:Y:S02]  /*20cb0*/  STL.64 [R1+0x88], R14 ;  /* 0x0000880e01007387 */ /* 0x000fe40000100a00 */
[----:B------:R-:W0:Y:S04]  /*20cc0*/  LDSM.16.M88.4 R12, [R0+0xc180] ;  /* 0x00c18000000c783b */ /* 0x000e280000000200 */
[----:B0-----:R-:W-:-:S02]  /*20cd0*/  IMAD.MOV.U32 R3, RZ, RZ, R14 ;  /* 0x000000ffff037224 */ /* 0x001fc400078e000e */
[----:B------:R-:W-:Y:S02]  /*20ce0*/  IMAD.MOV.U32 R0, RZ, RZ, R15 ;  /* 0x000000ffff007224 */ /* 0x000fe400078e000f */
[----:B------:R-:W-:Y:S02]  /*20cf0*/  IMAD.MOV.U32 R6, RZ, RZ, R12 ;  /* 0x000000ffff067224 */ /* 0x000fe400078e000c */
[----:B------:R-:W-:Y:S01]  /*20d00*/  IMAD.MOV.U32 R7, RZ, RZ, R13 ;  /* 0x000000ffff077224 */ /* 0x000fe200078e000d */
[----:B------:R-:W3:Y:S01]  /*20d10*/  LDL.LU.64 R14, [R1+0xe88] ;  /* 0x000e8800010e7983 */ /* 0x000ee20000300a00 */
[----:B------:R-:W3:Y:S03]  /*20d20*/  LDL.LU.64 R12, [R1+0xe80] ;  /* 0x000e8000010c7983 */ /* 0x000ee60000300a00 */
[----:B------:R0:W-:Y:S01]  /*20d30*/  STL.64 [R1+0xe48], R6 ;  /* 0x000e480601007387 */ /* 0x0001e20000100a00 */
[----:B------:R-:W-:Y:S03]  /*20d40*/  STL.64 [R1+0xe40], R4 ;  /* 0x000e400401007387 */ /* 0x000fe60000100a00 */
[----:B0-----:R-:W4:Y:S01]  /*20d50*/  LDL.LU R6, [R1+0x38] ;  /* 0x0000380001067983 */ /* 0x001f220000300800 */
[C---:B---3--:R-:W-:Y:S03]  /*20d60*/  HMMA.16816.F32.BF16 R20, R12.reuse, R10, R20 ;  /* 0x0000000a0c14723c */ /* 0x048fe60000041814 */
[----:B------:R-:W3:Y:S01]  /*20d70*/  LDL.LU.64 R10, [R1+0xe78] ;  /* 0x000e7800010a7983 */ /* 0x000ee20000300a00 */
[----:B------:R-:W3:Y:S02]  /*20d80*/  LDL.LU.64 R8, [R1+0xe70] ;  /* 0x000e700001087983 */ /* 0x000ee40000300a00 */
[----:B------:R-:W-:Y:S11]  /*20d90*/  IMAD.MOV.U32 R7, RZ, RZ, R2 ;  /* 0x000000ffff077224 */ /* 0x000ff600078e0002 */
[----:B------:R-:W-:Y:S06]  /*20da0*/  @!UPT UIADD3 URZ, URZ, URZ, URZ ;  /* 0x0000003f3f3ff290 */ /* 0x000fec000fffe03f */
[----:B------:R-:W-:Y:S01]  /*20db0*/  STL [R1], R20 ;  /* 0x0000001401007387 */ /* 0x000fe20000100800 */
[----:B------:R-:W-:Y:S02]  /*20dc0*/  IMAD.MOV.U32 R2, RZ, RZ, R23 ;  /* 0x000000ffff027224 */ /* 0x000fe400078e0017 */
[----:B------:R-:W2:Y:S01]  /*20dd0*/  LDL R23, [R1+0xb8] ;  /* 0x0000b80001177983 */ /* 0x000ea20000100800 */
        /* <DEDUP_REMOVED lines=9> */
[----:B------:R-:W4:Y:S01]  /*20e70*/  LDL.LU.64 R18, [R1+0xe58] ;  /* 0x000e580001127983 */ /* 0x000f220000300a00 */
[----:B------:R-:W4:Y:S11]  /*20e80*/  LDL.LU.64 R16, [R1+0xe50] ;  /* 0x000e500001107983 */ /* 0x000f360000300a00 */
[----:B------:R-:W-:Y:S10]  /*20e90*/  @!UPT UIADD3 URZ, URZ, URZ, URZ ;  /* 0x0000003f3f3ff290 */ /* 0x000ff4000fffe03f */
[----:B------:R-:W-:Y:S01]  /*20ea0*/  STL.64 [R1+0xe18], R26 ;  /* 0x000e181a01007387 */ /* 0x000fe20000100a00 */
[----:B------:R0:W-:Y:S03]  /*20eb0*/  STL.64 [R1+0xe10], R24 ;  /* 0x000e101801007387 */ /* 0x0001e60000100a00 */
[----:B0-----:R-:W2:Y:S01]  /*20ec0*/  LDL.LU R24, [R1+0x70] ;  /* 0x0000700001187983 */ /* 0x001ea20000300800 */
[----:B------:R-:W2:Y:S02]  /*20ed0*/  LDL.LU R25, [R1+0x74] ;  /* 0x0000740001197983 */ /* 0x000ea40000300800 */
[----:B------:R-:W-:Y:S02]  /*20ee0*/  IMAD.MOV.U32 R29, RZ, RZ, R21 ;  /* 0x000000ffff1d7224 */ /* 0x000fe400078e0015 */
[----:B------:R-:W-:Y:S02]  /*20ef0*/  IMAD.MOV.U32 R28, RZ, RZ, R22 ;  /* 0x000000ffff1c7224 */ /* 0x000fe400078e0016 */
[----:B------:R-:W0:Y:S01]  /*20f00*/  LDSM.16.MT88.4 R20, [R23+0x11a00] ;  /* 0x011a00001714783b */ /* 0x000e220000004200 */
[----:B----4-:R-:W-:Y:S03]  /*20f10*/  HMMA.16816.F32.BF16 R12, R12, R6, R16 ;  /* 0x000000060c0c723c */ /* 0x010fe60000041810 */
[----:B------:R-:W3:Y:S01]  /*20f20*/  LDL.LU.64 R6, [R1+0xe48] ;  /* 0x000e480001067983 */ /* 0x000ee20000300a00 */
[----:B------:R-:W4:Y:S03]  /*20f30*/  LDL.LU.64 R4, [R1+0xe40] ;  /* 0x000e400001047983 */ /* 0x000f260000300a00 */
[----:B---3--:R-:W-:-:S02]  /*20f40*/  IMAD.MOV.U32 R16, RZ, RZ, R6 ;  /* 0x000000ffff107224 */ /* 0x008fc400078e0006 */
[----:B------:R-:W-:Y:S01]  /*20f50*/  IMAD.MOV.U32 R17, RZ, RZ, R7 ;  /* 0x000000ffff117224 */ /* 0x000fe200078e0007 */
[----:B------:R-:W4:Y:S01]  /*20f60*/  LDL.LU R6, [R1+0xe3c] ;  /* 0x000e3c0001067983 */ /* 0x000f220000300800 */
[----:B------:R-:W4:Y:S02]  /*20f70*/  LDL.LU R7, [R1+0xe38] ;  /* 0x000e380001077983 */ /* 0x000f240000300800 */
[----:B0-----:R-:W-:Y:S02]  /*20f80*/  STL.64 [R1+0xe00], R22 ;  /* 0x000e001601007387 */ /* 0x001fe40000100a00 */
[----:B------:R0:W-:Y:S02]  /*20f90*/  STL.64 [R1+0xdf8], R20 ;  /* 0x000df81401007387 */ /* 0x0001e40000100a00 */
[----:B0-----:R-:W4:Y:S01]  /*20fa0*/  LDL.LU R20, [R1] ;  /* 0x0000000001147983 */ /* 0x001f220000300800 */
[----:B------:R-:W-:Y:S02]  /*20fb0*/  IMAD.MOV.U32 R21, RZ, RZ, R29 ;  /* 0x000000ffff157224 */ /* 0x000fe400078e001d */
[----:B------:R-:W-:-:S02]  /*20fc0*/  IMAD.MOV.U32 R22, RZ, RZ, R28 ;  /* 0x000000ffff167224 */ /* 0x000fc400078e001c */
[----:B------:R-:W-:Y:S01]  /*20fd0*/  IMAD.MOV.U32 R23, RZ, RZ, R2 ;  /* 0x000000ffff177224 */ /* 0x000fe200078e0002 */
[----:B------:R-:W3:Y:S01]  /*20fe0*/  LDL.LU R29, [R1+0xe34] ;  /* 0x000e3400011d7983 */ /* 0x000ee20000300800 */
[----:B------:R-:W2:Y:S05]  /*20ff0*/  LDL.LU R28, [R1+0xe30] ;  /* 0x000e3000011c7983 */ /* 0x000eaa0000300800 */
[C---:B----4-:R-:W-:Y:S11]  /*21000*/  HMMA.16816.F32.BF16 R8, R4.reuse, R8, R20 ;  /* 0x000000080408723c */ /* 0x050ff60000041814 */
[----:B------:R-:W-:Y:S11]  /*21010*/  @!UPT UIADD3 URZ, URZ, URZ, URZ ;  /* 0x0000003f3f3ff290 */ /* 0x000ff6000fffe03f */
[----:B------:R-:W-:Y:S02]  /*21020*/  @!UPT UIADD3 URZ, URZ, URZ, URZ ;  /* 0x0000003f3f3ff290 */ /* 0x000fe4000fffe03f */
[----:B------:R-:W-:Y:S02]  /*21030*/  IMAD.MOV.U32 R18, RZ, RZ, R10 ;  /* 0x000000ffff127224 */ /* 0x000fe400078e000a */
[----:B------:R-:W-:Y:S02]  /*21040*/  IMAD.MOV.U32 R2, RZ, RZ, R11 ;  /* 0x000000ffff027224 */ /* 0x000fe400078e000b */
[----:B------:R-:W-:Y:S02]  /*21050*/  IMAD.MOV.U32 R20, RZ, RZ, R8 ;  /* 0x000000ffff147224 */ /* 0x000fe400078e0008 */
[----:B------:R-:W-:Y:S01]  /*21060*/  IMAD.MOV.U32 R19, RZ, RZ, R9 ;  /* 0x000000ffff137224 */ /* 0x000fe200078e0009 */
[----:B------:R-:W2:Y:S01]  /*21070*/  LDL.LU.64 R10, [R1+0xe28] ;  /* 0x000e2800010a7983 */ /* 0x000ea20000300a00 */
[----:B------:R-:W2:Y:S02]  /*21080*/  LDL.LU.64 R8, [R1+0xe20] ;  /* 0x000e200001087983 */ /* 0x000ea40000300a00 */
[----:B------:R-:W4:Y:S01]  /*21090*/  LDL.LU.64 R26, [R1+0xe18] ;  /* 0x000e1800011a7983 */ /* 0x000f220000300a00 */
[C---:B--2---:R-:W-:Y:S01]  /*210a0*/  HMMA.16816.F32.BF16 R8, R4.reuse, R24, R8 ;  /* 0x000000180408723c */ /* 0x044fe20000041808 */
[----:B------:R-:W4:Y:S11]  /*210b0*/  LDL.LU.64 R24, [R1+0xe10] ;  /* 0x000e100001187983 */ /* 0x000f360000300a00 */
[----:B------:R-:W-:Y:S11]  /*210c0*/  @!UPT UIADD3 URZ, URZ, URZ, URZ ;  /* 0x0000003f3f3ff290 */ /* 0x000ff6000fffe03f */
[----:B------:R-:W-:Y:S01]  /*210d0*/  STL.64 [R1+0xde8], R10 ;  /* 0x000de80a01007387 */ /* 0x000fe20000100a00 */
[----:B------:R0:W-:Y:S03]  /*210e0*/  STL.64 [R1+0xde0], R8 ;  /* 0x000de00801007387 */ /* 0x0001e60000100a00 */
[----:B0-----:R-:W4:Y:S01]  /*210f0*/  LDL.LU R8, [R1+0x80] ;  /* 0x0000800001087983 */ /* 0x001f220000300800 */
[----:B------:R-:W4:Y:S02]  /*21100*/  LDL.LU R9, [R1+0x84] ;  /* 0x0000840001097983 */ /* 0x000f240000300800 */
[----:B------:R-:W2:Y:S02]  /*21110*/  LDL.LU R10, [R1+0x68] ;  /* 0x00006800010a7983 */ /* 0x000ea40000300800 */
[----:B------:R-:W2:Y:S01]  /*21120*/  LDL.LU R11, [R1+0x6c] ;  /* 0x00006c00010b7983 */ /* 0x000ea20000300800 */
[C---:B----4-:R-:W-:Y:S08]  /*21130*/  HMMA.16816.F32.BF16 R24, R4.reuse, R8, R24 ;  /* 0x000000080418723c */ /* 0x050ff00000041818 */
[----:B------:R-:W-:Y:S11]  /*21140*/  HMMA.16816.F32.BF16 R4, R4, R16, R12 ;  /* 0x000000100404723c */ /* 0x000ff6000004180c */
[----:B------:R-:W-:Y:S04]  /*21150*/  @!UPT UIADD3 URZ, URZ, URZ, URZ ;  /* 0x0000003f3f3ff290 */ /* 0x000fe8000fffe03f */
[----:B------:R0:W-:Y:S01]  /*21160*/  STL.64 [R1+0xdd8], R26 ;  /* 0x000dd81a01007387 */ /* 0x0001e20000100a00 */
[----:B------:R1:W-:Y:S02]  /*21170*/  STL.64 [R1+0xdd0], R24 ;  /* 0x000dd01801007387 */ /* 0x0003e40000100a00 */
[----:B0-----:R-:W-:Y:S02]  /*21180*/  IMAD.MOV.U32 R26, RZ, RZ, R28 ;  /* 0x000000ffff1a7224 */ /* 0x001fe400078e001c */
[----:B---3--:R-:W-:Y:S01]  /*21190*/  IMAD.MOV.U32 R27, RZ, RZ, R29 ;  /* 0x000000ffff1b7224 */ /* 0x008fe200078e001d */
[----:B------:R-:W3:Y:S04]  /*211a0*/  LDL.LU R28, [R1+0xe08] ;  /* 0x000e0800011c7983 */ /* 0x000ee80000300800 */
[----:B------:R0:W-:Y:S01]  /*211b0*/  STL.64 [R1+0xdf0], R26 ;  /* 0x000df01a01007387 */ /* 0x0001e20000100a00 */
[----:B------:R-:W-:Y:S02]  /*211c0*/  STL [R1+0xdbc], R6 ;  /* 0x000dbc0601007387 */ /* 0x000fe40000100800 */
[----:B------:R-:W-:Y:S02]  /*211d0*/  STL [R1+0xdb8], R7 ;  /* 0x000db80701007387 */ /* 0x000fe40000100800 */
[----:B------:R-:W4:Y:S02]  /*211e0*/  LDL R15, [R1+0xb8] ;  /* 0x0000b800010f7983 */ /* 0x000f240000100800 */
[----:B-1----:R-:W-:-:S02]  /*211f0*/  IMAD.MOV.U32 R25, RZ, RZ, R19 ;  /* 0x000000ffff197224 */ /* 0x002fc400078e0013 */
[----:B------:R-:W-:Y:S02]  /*21200*/  IMAD.MOV.U32 R24, RZ, RZ, R20 ;  /* 0x000000ffff187224 */ /* 0x000fe400078e0014 */
[----:B0-----:R-:W-:Y:S02]  /*21210*/  IMAD.MOV.U32 R26, RZ, RZ, R18 ;  /* 0x000000ffff1a7224 */ /* 0x001fe400078e0012 */
[----:B------:R-:W-:Y:S01]  /*21220*/  IMAD.MOV.U32 R27, RZ, RZ, R2 ;  /* 0x000000ffff1b7224 */ /* 0x000fe200078e0002 */
[----:B---3--:R-:W0:Y:S04]  /*21230*/  LDSM.16.M88.4 R20, [R28+0x180] ;  /* 0x000180001c14783b */ /* 0x008e280000000200 */
[----:B----4-:R-:W1:Y:S04]  /*21240*/  LDSM.16.MT88.4 R16, [R15+0x11c00] ;  /* 0x011c00000f10783b */ /* 0x010e680000004200 */
[----:B------:R-:W-:Y:S02]  /*21250*/  STL [R1+0xdb0], R15 ;  /* 0x000db00f01007387 */ /* 0x000fe40000100800 */
[----:B------:R-:W3:Y:S04]  /*21260*/  LDSM.16.M88.4 R12, [R28+0x4180] ;  /* 0x004180001c0c783b */ /* 0x000ee80000000200 */
[----:B0-----:R-:W-:Y:S01]  /*21270*/  IMAD.MOV.U32 R2, RZ, RZ, R23 ;  /* 0x000000ffff027224 */ /* 0x001fe200078e0017 */
[----:B-1----:R0:W-:Y:S01]  /*21280*/  STL [R1+0xd9c], R19 ;  /* 0x000d9c1301007387 */ /* 0x0021e20000100800 */
[----:B------:R-:W-:Y:S02]  /*21290*/  STL.64 [R1+0x50], R20 ;  /* 0x0000501401007387 */ /* 0x000fe40000100a00 */
[----:B------:R-:W-:Y:S02]  /*212a0*/  STL [R1+0x58], R22 ;  /* 0x0000581601007387 */ /* 0x000fe40000100800 */
[----:B------:R-:W1:Y:S04]  /*212b0*/  LDSM.16.M88.4 R20, [R28+0x8180] ;  /* 0x008180001c14783b */ /* 0x000e680000000200 */
[----:B------:R-:W-:Y:S01]  /*212c0*/  STL [R1+0xd98], R2 ;  /* 0x000d980201007387 */ /* 0x000fe20000100800 */
[----:B---3--:R3:W-:Y:S02]  /*212d0*/  STL.64 [R1+0x48], R14 ;  /* 0x0000480e01007387 */ /* 0x0087e40000100a00 */
[----:B0-----:R-:W-:-:S05]  /*212e0*/  IMAD.MOV.U32 R19, RZ, RZ, R12 ;  /* 0x000000ffff137224 */ /* 0x001fca00078e000c */
[----:B------:R0:W-:Y:S01]  /*212f0*/  STL.64 [R1+0xda8], R18 ;  /* 0x000da81201007387 */ /* 0x0001e20000100a00 */
[----:B---3--:R-:W-:Y:S02]  /*21300*/  IMAD.MOV.U32 R14, RZ, RZ, R13 ;  /* 0x000000ffff0e7224 */ /* 0x008fe400078e000d */
[----:B0-----:R-:W-:Y:S02]  /*21310*/  IMAD.MOV.U32 R18, RZ, RZ, R3 ;  /* 0x000000ffff127224 */ /* 0x001fe400078e0003 */
[----:B------:R-:W-:Y:S02]  /*21320*/  IMAD.MOV.U32 R19, RZ, RZ, R0 ;  /* 0x000000ffff137224 */ /* 0x000fe400078e0000 */
[----:B-1----:R-:W-:Y:S02]  /*21330*/  IMAD.MOV.U32 R13, RZ, RZ, R20 ;  /* 0x000000ffff0d7224 */ /* 0x002fe400078e0014 */
[----:B------:R-:W-:Y:S02]  /*21340*/  IMAD.MOV.U32 R12, RZ, RZ, R21 ;  /* 0x000000ffff0c7224 */ /* 0x000fe400078e0015 */
[----:B------:R-:W-:-:S02]  /*21350*/  IMAD.MOV.U32 R0, RZ, RZ, R22 ;  /* 0x000000ffff007224 */ /* 0x000fc400078e0016 */
[----:B------:R-:W-:Y:S02]  /*21360*/  IMAD.MOV.U32 R3, RZ, RZ, R23 ;  /* 0x000000ffff037224 */ /* 0x000fe400078e0017 */
[----:B------:R-:W0:Y:S04]  /*21370*/  LDSM.16.M88.4 R20, [R28+0xc180] ;  /* 0x00c180001c14783b */ /* 0x000e280000000200 */
[----:B------:R-:W-:Y:S01]  /*21380*/  STL.64 [R1+0xda0], R16 ;  /* 0x000da01001007387 */ /* 0x000fe20000100a00 */
[----:B------:R-:W-:Y:S02]  /*21390*/  STL [R1+0xdb4], R13 ;  /* 0x000db40d01007387 */ /* 0x000fe40000100800 */
[----:B0-----:R-:W-:Y:S01]  /*213a0*/  IMAD.MOV.U32 R29, RZ, RZ, R22 ;  /* 0x000000ffff1d7224 */ /* 0x001fe200078e0016 */
[----:B------:R0:W-:Y:S01]  /*213b0*/  STL [R1+0x20], R20 ;  /* 0x0000201401007387 */ /* 0x0001e20000100800 */
[----:B------:R-:W-:-:S02]  /*213c0*/  IMAD.MOV.U32 R28, RZ, RZ, R23 ;  /* 0x000000ffff1c7224 */ /* 0x000fc400078e0017 */
[----:B------:R-:W-:Y:S02]  /*213d0*/  IMAD.MOV.U32 R2, RZ, RZ, R21 ;  /* 0x000000ffff027224 */ /* 0x000fe400078e0015 */
[----:B------:R-:W2:Y:S01]  /*213e0*/  LDL.LU.64 R22, [R1+0xe00] ;  /* 0x000e000001167983 */ /* 0x000ea20000300a00 */
[----:B0-----:R-:W2:Y:S02]  /*213f0*/  LDL.LU.64 R20, [R1+0xdf8] ;  /* 0x000df80001147983 */ /* 0x001ea40000300a00 */
[C---:B--2---:R-:W-:Y:S02]  /*21400*/  HMMA.16816.F32.BF16 R8, R20.reuse, R10, R24 ;  /* 0x0000000a1408723c */ /* 0x044fe40000041818 */
[----:B------:R-:W2:Y:S11]  /*21410*/  LDL.LU.64 R26, [R1+0xdf0] ;  /* 0x000df000011a7983 */ /* 0x000eb60000300a00 */
[----:B------:R-:W-:Y:S11]  /*21420*/  @!UPT UIADD3 URZ, URZ, URZ, URZ ;  /* 0x0000003f3f3ff290 */ /* 0x000ff6000fffe03f */
[----:B------:R-:W-:Y:S02]  /*21430*/  IMAD.MOV.U32 R17, RZ, RZ, R10 ;  /* 0x000000ffff117224 */ /* 0x000fe400078e000a */
[----:B------:R-:W-:Y:S02]  /*21440*/  IMAD.MOV.U32 R16, RZ, RZ, R11 ;  /* 0x000000ffff107224 */ /* 0x000fe400078e000b */
[----:B------:R-:W-:Y:S02]  /*21450*/  IMAD.MOV.U32 R13, RZ, RZ, R8 ;  /* 0x000000ffff0d7224 */ /* 0x000fe400078e0008 */
[----:B------:R-:W-:Y:S01]  /*21460*/  IMAD.MOV.U32 R15, RZ, RZ, R9 ;  /* 0x000000ffff0f7224 */ /* 0x000fe200078e0009 */
[----:B------:R-:W2:Y:S01]  /*21470*/  LDL.LU.64 R10, [R1+0xde8] ;  /* 0x000de800010a7983 */ /* 0x000ea20000300a00 */
[----:B------:R-:W2:Y:S03]  /*21480*/  LDL.LU.64 R8, [R1+0xde0] ;  /* 0x000de00001087983 */ /* 0x000ea60000300a00 */
[----:B------:R0:W-:Y:S01]  /*21490*/  STL.64 [R1+0xdc8], R14 ;  /* 0x000dc80e01007387 */ /* 0x0001e20000100a00 */
[----:B------:R1:W-:Y:S03]  /*214a0*/  STL.64 [R1+0xdc0], R12 ;  /* 0x000dc00c01007387 */ /* 0x0003e60000100a00 */
[----:B0-----:R-:W3:Y:S01]  /*214b0*/  LDL.LU R14, [R1+0x88] ;  /* 0x00008800010e7983 */ /* 0x001ee20000300800 */
[----:B------:R-:W3:Y:S01]  /*214c0*/  LDL.LU R15, [R1+0x8c] ;  /* 0x00008c00010f7983 */ /* 0x000ee20000300800 */
[C---:B--2---:R-:W-:Y:S11]  /*214d0*/  HMMA.16816.F32.BF16 R24, R20.reuse, R26, R8 ;  /* 0x0000001a1418723c */ /* 0x044ff60000041808 */
[----:B------:R-:W-:Y:S11]  /*214e0*/  @!UPT UIADD3 URZ, URZ, URZ, URZ ;  /* 0x0000003f3f3ff290 */ /* 0x000ff6000fffe03f */
[----:B------:R-:W-:Y:S02]  /*214f0*/  @!UPT UIADD3 URZ, URZ, URZ, URZ ;  /* 0x0000003f3f3ff290 */ /* 0x000fe4000fffe03f */
[----:B------:R-:W-:Y:S02]  /*21500*/  IMAD.MOV.U32 R11, RZ, RZ, R26 ;  /* 0x000000ffff0b7224 */ /* 0x000fe400078e001a */
[----:B------:R-:W-:Y:S02]  /*21510*/  IMAD.MOV.U32 R10, RZ, RZ, R27 ;  /* 0x000000ffff0a7224 */ /* 0x000fe400078e001b */
[----:B------:R-:W-:Y:S02]  /*21520*/  IMAD.MOV.U32 R6, RZ, RZ, R24 ;  /* 0x000000ffff067224 */ /* 0x000fe400078e0018 */
[----:B------:R-:W-:Y:S01]  /*21530*/  IMAD.MOV.U32 R7, RZ, RZ, R25 ;  /* 0x000000ffff077224 */ /* 0x000fe200078e0019 */
[----:B------:R-:W3:Y:S01]  /*21540*/  LDL.LU.64 R26, [R1+0xdd8] ;  /* 0x000dd800011a7983 */ /* 0x000ee20000300a00 */
[----:B------:R-:W3:Y:S02]  /*21550*/  LDL.LU.64 R24, [R1+0xdd0] ;  /* 0x000dd00001187983 */ /* 0x000ee40000300a00 */
[----:B------:R-:W2:Y:S02]  /*21560*/  LDL.LU R8, [R1+0x50] ;  /* 0x0000500001087983 */ /* 0x000ea40000300800 */
[----:B------:R-:W2:Y:S01]  /*21570*/  LDL.LU R9, [R1+0x54] ;  /* 0x0000540001097983 */ /* 0x000ea20000300800 */
[----:B---3--:R-:W-:Y:S01]  /*21580*/  HMMA.16816.F32.BF16 R24, R20, R14, R24 ;  /* 0x0000000e1418723c */ /* 0x008fe20000041818 */
[----:B------:R-:W3:Y:S01]  /*21590*/  LDL.LU.64 R14, [R1+0xdc8] ;  /* 0x000dc800010e7983 */ /* 0x000ee20000300a00 */
[----:B-1----:R-:W4:Y:S11]  /*215a0*/  LDL.LU.64 R12, [R1+0xdc0] ;  /* 0x000dc000010c7983 */ /* 0x002f360000300a00 */
[----:B------:R-:W-:Y:S10]  /*215b0*/  @!UPT UIADD3 URZ, URZ, URZ, URZ ;  /* 0x0000003f3f3ff290 */ /* 0x000ff4000fffe03f */
[----:B------:R-:W-:Y:S01]  /*215c0*/  STL.64 [R1+0xd80], R26 ;  /* 0x000d801a01007387 */ /* 0x000fe20000100a00 */
[----:B------:R0:W-:Y:S02]  /*215d0*/  STL.64 [R1+0xd78], R24 ;  /* 0x000d781801007387 */ /* 0x0001e40000100a00 */
[----:B0-----:R-:W-:Y:S02]  /*215e0*/  IMAD.MOV.U32 R24, RZ, RZ, R6 ;  /* 0x000000ffff187224 */ /* 0x001fe400078e0006 */
[----:B------:R-:W-:Y:S01]  /*215f0*/  IMAD.MOV.U32 R25, RZ, RZ, R7 ;  /* 0x000000ffff197224 */ /* 0x000fe200078e0007 */
[----:B------:R-:W2:Y:S01]  /*21600*/  LDL.LU R6, [R1+0xdbc] ;  /* 0x000dbc0001067983 */ /* 0x000ea20000300800 */
[----:B------:R-:W2:Y:S02]  /*21610*/  LDL.LU R7, [R1+0xdb8] ;  /* 0x000db80001077983 */ /* 0x000ea40000300800 */
[----:B------:R-:W-:Y:S02]  /*21620*/  IMAD.MOV.U32 R26, RZ, RZ, R11 ;  /* 0x000000ffff1a7224 */ /* 0x000fe400078e000b */
[----:B------:R-:W-:-:S05]  /*21630*/  IMAD.MOV.U32 R27, RZ, RZ, R10 ;  /* 0x000000ffff1b7224 */ /* 0x000fca00078e000a */
[----:B------:R-:W-:Y:S01]  /*21640*/  STL.64 [R1+0xd90], R26 ;  /* 0x000d901a01007387 */ /* 0x000fe20000100a00 */
[----:B------:R3:W-:Y:S02]  /*21650*/  STL.64 [R1+0xd88], R24 ;  /* 0x000d881801007387 */ /* 0x0007e40000100a00 */
[----:B---3--:R-:W-:Y:S02]  /*21660*/  IMAD.MOV.U32 R25, RZ, RZ, R15 ;  /* 0x000000ffff197224 */ /* 0x008fe400078e000f */
[----:B----4-:R-:W-:Y:S02]  /*21670*/  IMAD.MOV.U32 R24, RZ, RZ, R13 ;  /* 0x000000ffff187224 */ /* 0x010fe400078e000d */
[----:B------:R-:W3:Y:S01]  /*21680*/  LDL.LU R13, [R1+0xdb4] ;  /* 0x000db400010d7983 */ /* 0x000ee20000300800 */
[----:B------:R-:W4:Y:S01]  /*21690*/  LDL.LU R15, [R1+0xdb0] ;  /* 0x000db000010f7983 */ /* 0x000f220000300800 */
[----:B--2---:R-:W-:Y:S02]  /*216a0*/  HMMA.16816.F32.BF16 R20, R20, R18, R4 ;  /* 0x000000121414723c */ /* 0x004fe40000041804 */
[----:B------:R-:W2:Y:S01]  /*216b0*/  LDL.LU.64 R18, [R1+0xda8] ;  /* 0x000da80001127983 */ /* 0x000ea20000300a00 */
[----:B------:R-:W-:-:S02]  /*216c0*/  IMAD.MOV.U32 R26, RZ, RZ, R17 ;  /* 0x000000ffff1a7224 */ /* 0x000fc400078e0011 */
[----:B------:R-:W-:Y:S02]  /*216d0*/  IMAD.MOV.U32 R27, RZ, RZ, R16 ;  /* 0x000000ffff1b7224 */ /* 0x000fe400078e0010 */
[----:B------:R-:W3:Y:S01]  /*216e0*/  LDL.LU.64 R16, [R1+0xda0] ;  /* 0x000da00001107983 */ /* 0x000ee20000300a00 */
[----:B------:R-:W-:Y:S02]  /*216f0*/  IMAD.MOV.U32 R5, RZ, RZ, R14 ;  /* 0x000000ffff057224 */ /* 0x000fe400078e000e */
[----:B--2---:R-:W-:Y:S02]  /*21700*/  IMAD.MOV.U32 R4, RZ, RZ, R19 ;  /* 0x000000ffff047224 */ /* 0x004fe400078e0013 */
[----:B------:R-:W2:Y:S11]  /*21710*/  LDL.LU R19, [R1+0xd9c] ;  /* 0x000d9c0001137983 */ /* 0x000eb60000300800 */
[----:B------:R-:W-:Y:S02]  /*21720*/  STL.64 [R1+0xd70], R22 ;  /* 0x000d701601007387 */ /* 0x000fe40000100a00 */
[----:B------:R3:W-:Y:S02]  /*21730*/  STL.64 [R1+0xd68], R20 ;  /* 0x000d681401007387 */ /* 0x0007e40000100a00 */
[----:B---3--:R-:W-:-:S02]  /*21740*/  IMAD.MOV.U32 R20, RZ, RZ, R13 ;  /* 0x000000ffff147224 */ /* 0x008fc400078e000d */
[----:B------:R-:W-:Y:S02]  /*21750*/  IMAD.MOV.U32 R21, RZ, RZ, R12 ;  /* 0x000000ffff157224 */ /* 0x000fe400078e000c */
[----:B----4-:R-:W0:Y:S04]  /*21760*/  LDSM.16.MT88.4 R12, [R15+0x11e00] ;  /* 0x011e00000f0c783b */ /* 0x010e280000004200 */
[----:B0-----:R-:W-:Y:S01]  /*21770*/  STL.64 [R1+0xd60], R14 ;  /* 0x000d600e01007387 */ /* 0x001fe20000100a00 */
[----:B------:R0:W-:Y:S03]  /*21780*/  STL.64 [R1+0xd58], R12 ;  /* 0x000d580c01007387 */ /* 0x0001e60000100a00 */
[----:B0-----:R-:W3:Y:S01]  /*21790*/  LDL.LU R12, [R1+0x20] ;  /* 0x00002000010c7983 */ /* 0x001ee20000300800 */
[----:B------:R-:W-:-:S02]  /*217a0*/  IMAD.MOV.U32 R13, RZ, RZ, R2 ;  /* 0x000000ffff0d7224 */ /* 0x000fc400078e0002 */
[----:B------:R-:W4:Y:S01]  /*217b0*/  LDL.LU R2, [R1+0xd98] ;  /* 0x000d980001027983 */ /* 0x000f220000300800 */
[C---:B--2---:R-:W-:Y:S01]  /*217c0*/  HMMA.16816.F32.BF16 R8, R16.reuse, R8, R24 ;  /* 0x000000081008723c */ /* 0x044fe20000041818 */
[----:B------:R-:W2:Y:S01]  /*217d0*/  LDL.LU.64 R26, [R1+0xd90] ;  /* 0x000d9000011a7983 */ /* 0x000ea20000300a00 */
[----:B------:R-:W2:Y:S06]  /*217e0*/  LDL.LU.64 R24, [R1+0xd88] ;  /* 0x000d880001187983 */ /* 0x000eac0000300a00 */
[C---:B--2---:R-:W-:Y:S01]  /*217f0*/  HMMA.16816.F32.BF16 R4, R16.reuse, R4, R24 ;  /* 0x000000041004723c */ /* 0x044fe20000041818 */
[----:B------:R-:W2:Y:S01]  /*21800*/  LDL.LU.64 R26, [R1+0xd80] ;  /* 0x000d8000011a7983 */ /* 0x000ea20000300a00 */
[----:B------:R-:W2:Y:S02]  /*21810*/  LDL.LU.64 R24, [R1+0xd78] ;  /* 0x000d780001187983 */ /* 0x000ea40000300a00 */
[----:B------:R-:W3:Y:S04]  /*21820*/  LDL.LU.64 R22, [R1+0xd70] ;  /* 0x000d700001167983 */ /* 0x000ee80000300a00 */
[C---:B--2---:R-:W-:Y:S01]  /*21830*/  HMMA.16816.F32.BF16 R24, R16.reuse, R20, R24 ;  /* 0x000000141018723c */ /* 0x044fe20000041818 */
[----:B------:R-:W3:Y:S01]  /*21840*/  LDL.LU.64 R20, [R1+0xd68] ;  /* 0x000d680001147983 */ /* 0x000ee20000300a00 */
[----:B------:R-:W2:Y:S06]  /*21850*/  LDL.LU.64 R14, [R1+0xd60] ;  /* 0x000d6000010e7983 */ /* 0x000eac0000300a00 */
[----:B---3--:R-:W-:Y:S01]  /*21860*/  HMMA.16816.F32.BF16 R20, R16, R12, R20 ;  /* 0x0000000c1014723c */ /* 0x008fe20000041814 */
[----:B------:R-:W2:Y:S01]  /*21870*/  LDL.LU.64 R12, [R1+0xd58] ;  /* 0x000d5800010c7983 */ /* 0x000ea20000300a00 */
[----:B------:R-:W2:Y:S05]  /*21880*/  LDL.LU R18, [R1+0x58] ;  /* 0x0000580001127983 */ /* 0x000eaa0000300800 */
[----:B----4-:R-:W-:-:S07]  /*21890*/  IMAD.MOV.U32 R19, RZ, RZ, R2 ;  /* 0x000000ffff137224 */ /* 0x010fce00078e0002 */
[----:B--2---:R-:W-:Y:S11]  /*218a0*/  HMMA.16816.F32.BF16 R8, R12, R18, R8 ;  /* 0x000000120c08723c */ /* 0x004ff60000041808 */
[----:B------:R-:W-:Y:S11]  /*218b0*/  @!UPT UIADD3 URZ, URZ, URZ, URZ ;  /* 0x0000003f3f3ff290 */ /* 0x000ff6000fffe03f */
[----:B------:R-:W-:Y:S01]  /*218c0*/  @!UPT UIADD3 URZ, URZ, URZ, URZ ;  /* 0x0000003f3f3ff290 */ /* 0x000fe2000fffe03f */
[----:B------:R-:W-:Y:S01]  /*218d0*/  STL.64 [R1+0x230], R8 ;  /* 0x0002300801007387 */ /* 0x000fe20000100a00 */
[----:B------:R0:W-:Y:S02]  /*218e0*/  STL.64 [R1+0x238], R10 ;  /* 0x0002380a01007387 */ /* 0x0001e40000100a00 */
[----:B------:R-:W-:Y:S02]  /*218f0*/  IMAD.MOV.U32 R17, RZ, RZ, R10 ;  /* 0x000000ffff117224 */ /* 0x000fe400078e000a */
[----:B------:R1:W-:Y:S02]  /*21900*/  STL [R1+0xc04], R8 ;  /* 0x000c040801007387 */ /* 0x0003e40000100800 */
[----:B------:R-:W-:Y:S01]  /*21910*/  IMAD.MOV.U32 R2, RZ, RZ, R11 ;  /* 0x000000ffff027224 */ /* 0x000fe200078e000b */
[----:B0-----:R-:W1:Y:S01]  /*21920*/  LDL.LU R10, [R1+0x48] ;  /* 0x00004800010a7983 */ /* 0x001e620000300800 */
[----:B------:R-:W1:Y:S02]  /*21930*/  LDL.LU R11, [R1+0x4c] ;  /* 0x00004c00010b7983 */ /* 0x000e640000300800 */
[----:B------:R-:W-:-:S05]  /*21940*/  IMAD.MOV.U32 R16, RZ, RZ, R9 ;  /* 0x000000ffff107224 */ /* 0x000fca00078e0009 */
[----:B------:R-:W-:Y:S01]  /*21950*/  STL [R1+0xc00], R16 ;  /* 0x000c001001007387 */ /* 0x000fe20000100800 */
[----:B------:R-:W-:Y:S02]  /*21960*/  STL [R1+0xbfc], R17 ;  /* 0x000bfc1101007387 */ /* 0x000fe40000100800 */
[----:B------:R-:W-:Y:S01]  /*21970*/  STL [R1+0xbf8], R2 ;  /* 0x000bf80201007387 */ /* 0x000fe20000100800 */
[----:B-1----:R-:W-:Y:S11]  /*21980*/  HMMA.16816.F32.BF16 R8, R12, R10, R4 ;  /* 0x0000000a0c08723c */ /* 0x002ff60000041804 */
[----:B------:R-:W-:Y:S11]  /*21990*/  @!UPT UIADD3 URZ, URZ, URZ, URZ ;  /* 0x0000003f3f3ff290 */ /* 0x000ff6000fffe03f */
[----:B------:R-:W-:Y:S01]  /*219a0*/  @!UPT UIADD3 URZ, URZ, URZ, URZ ;  /* 0x0000003f3f3ff290 */ /* 0x000fe2000fffe03f */
[----:B------:R-:W-:Y:S01]  /*219b0*/  STL.64 [R1+0x220], R8 ;  /* 0x0002200801007387 */ /* 0x000fe20000100a00 */
[----:B------:R-:W-:Y:S02]  /*219c0*/  IMAD.MOV.U32 R4, RZ, RZ, R10 ;  /* 0x000000ffff047224 */ /* 0x000fe400078e000a */
[----:B------:R0:W-:Y:S02]  /*219d0*/  STL.64 [R1+0x228], R10 ;  /* 0x0002280a01007387 */ /* 0x0001e40000100a00 */
[----:B------:R-:W-:Y:S02]  /*219e0*/  IMAD.MOV.U32 R18, RZ, RZ, R11 ;  /* 0x000000ffff127224 */ /* 0x000fe400078e000b */
[----:B0-----:R-:W-:Y:S02]  /*219f0*/  IMAD.MOV.U32 R10, RZ, RZ, R8 ;  /* 0x000000ffff0a7224 */ /* 0x001fe400078e0008 */
[----:B------:R-:W-:-:S03]  /*21a00*/  IMAD.MOV.U32 R11, RZ, RZ, R3 ;  /* 0x000000ffff0b7224 */ /* 0x000fc600078e0003 */
[----:B------:R0:W-:Y:S02]  /*21a10*/  STL [R1+0xc14], R10 ;  /* 0x000c140a01007387 */ /* 0x0001e40000100800 */
[----:B0-----:R-:W-:Y:S02]  /*21a20*/  IMAD.MOV.U32 R10, RZ, RZ, R0 ;  /* 0x000000ffff0a7224 */ /* 0x001fe400078e0000 */
[----:B------:R-:W-:Y:S01]  /*21a30*/  IMAD.MOV.U32 R6, RZ, RZ, R9 ;  /* 0x000000ffff067224 */ /* 0x000fe200078e0009 */
[----:B------:R-:W2:Y:S04]  /*21a40*/  LDL.LU R0, [R1+0xd50] ;  /* 0x000d500001007983 */ /* 0x000ea80000300800 */
[----:B------:R-:W-:Y:S01]  /*21a50*/  HMMA.16816.F32.BF16 R24, R12, R10, R24 ;  /* 0x0000000a0c18723c */ /* 0x000fe20000041818 */
[----:B------:R-:W-:Y:S01]  /*21a60*/  STL [R1+0xc10], R6 ;  /* 0x000c100601007387 */ /* 0x000fe20000100800 */
[----:B------:R-:W-:Y:S02]  /*21a70*/  STL [R1+0xc0c], R4 ;  /* 0x000c0c0401007387 */ /* 0x000fe40000100800 */
[----:B------:R-:W-:Y:S11]  /*21a80*/  STL [R1+0xc08], R18 ;  /* 0x000c081201007387 */ /* 0x000ff60000100800 */
[----:B------:R-:W-:Y:S08]  /*21a90*/  @!UPT UIADD3 URZ, URZ, URZ, URZ ;  /* 0x0000003f3f3ff290 */ /* 0x000ff0000fffe03f */
[----:B------:R0:W-:Y:S01]  /*21aa0*/  STL.64 [R1+0x210], R24 ;  /* 0x0002101801007387 */ /* 0x0001e20000100a00 */
[----:B------:R1:W-:Y:S02]  /*21ab0*/  STL.64 [R1+0x218], R26 ;  /* 0x0002181a01007387 */ /* 0x0003e40000100a00 */
[----:B------:R-:W-:Y:S02]  /*21ac0*/  IMAD.MOV.U32 R9, RZ, RZ, R24 ;  /* 0x000000ffff097224 */ /* 0x000fe400078e0018 */
[----:B------:R-:W-:Y:S02]  /*21ad0*/  IMAD.MOV.U32 R7, RZ, RZ, R25 ;  /* 0x000000ffff077224 */ /* 0x000fe400078e0019 */
[----:B------:R-:W-:Y:S02]  /*21ae0*/  IMAD.MOV.U32 R5, RZ, RZ, R26 ;  /* 0x000000ffff057224 */ /* 0x000fe400078e001a */
[----:B------:R-:W-:Y:S01]  /*21af0*/  IMAD.MOV.U32 R3, RZ, RZ, R27 ;  /* 0x000000ffff037224 */ /* 0x000fe200078e001b */
[----:B0-----:R-:W3:Y:S01]  /*21b00*/  LDL.LU R24, [R1+0xa9c] ;  /* 0x000a9c0001187983 */ /* 0x001ee20000300800 */
[----:B------:R-:W3:Y:S02]  /*21b10*/  LDL.LU R25, [R1+0xa98] ;  /* 0x000a980001197983 */ /* 0x000ee40000300800 */
[----:B-1----:R-:W4:Y:S02]  /*21b20*/  LDL.LU R26, [R1+0xa94] ;  /* 0x000a9400011a7983 */ /* 0x002f240000300800 */
[----:B------:R-:W4:Y:S02]  /*21b30*/  LDL.LU R27, [R1+0xa90] ;  /* 0x000a9000011b7983 */ /* 0x000f240000300800 */
[----:B----4-:R0:W-:Y:S01]  /*21b40*/  STL.64 [R1+0xd48], R26 ;  /* 0x000d481a01007387 */ /* 0x0101e20000100a00 */
[----:B---3--:R-:W-:Y:S02]  /*21b50*/  STL.64 [R1+0xd40], R24 ;  /* 0x000d401801007387 */ /* 0x008fe40000100a00 */
[----:B------:R-:W3:Y:S02]  /*21b60*/  LDL.LU R18, [R1+0xaa0] ;  /* 0x000aa00001127983 */ /* 0x000ee40000300800 */
[----:B------:R-:W4:Y:S01]  /*21b70*/  LDL.LU R4, [R1+0xa88] ;  /* 0x000a880001047983 */ /* 0x000f220000300800 */
[----:B------:R-:W2:Y:S01]  /*21b80*/  LDL.LU R6, [R1+0x2a0] ;  /* 0x0002a00001067983 */ /* 0x000ea20000300800 */
[----:B------:R-:W2:Y:S02]  /*21b90*/  LDL.LU R10, [R1+0xa80] ;  /* 0x000a8000010a7983 */ /* 0x000ea40000300800 */
[----:B------:R-:W2:Y:S02]  /*21ba0*/  LDL.LU R2, [R1+0x2a8] ;  /* 0x0002a80001027983 */ /* 0x000ea40000300800 */
[----:B------:R-:W2:Y:S01]  /*21bb0*/  LDL.LU R17, [R1+0xa78] ;  /* 0x000a780001117983 */ /* 0x000ea20000300800 */
[----:B------:R-:W2:Y:S01]  /*21bc0*/  LDL.LU R16, [R1+0x2a4] ;  /* 0x0002a40001107983 */ /* 0x000ea20000300800 */
[----:B------:R-:W2:Y:S02]  /*21bd0*/  LDL.LU R19, [R1+0xa70] ;  /* 0x000a700001137983 */ /* 0x000ea40000300800 */
[----:B0-----:R-:W-:-:S02]  /*21be0*/  IMAD.MOV.U32 R27, RZ, RZ, R28 ;  /* 0x000000ffff1b7224 */ /* 0x001fc400078e001c */
[----:B------:R-:W-:Y:S01]  /*21bf0*/  IMAD.MOV.U32 R26, RZ, RZ, R29 ;  /* 0x000000ffff1a7224 */ /* 0x000fe200078e001d */
[----:B------:R-:W2:Y:S01]  /*21c00*/  LDL.LU R28, [R1+0x29c] ;  /* 0x00029c00011c7983 */ /* 0x000ea20000300800 */
[----:B------:R-:W2:Y:S02]  /*21c10*/  LDL.LU R29, [R1+0xa68] ;  /* 0x000a6800011d7983 */ /* 0x000ea40000300800 */
[----:B------:R0:W-:Y:S03]  /*21c20*/  STL [R1+0xc24], R9 ;  /* 0x000c240901007387 */ /* 0x0001e60000100800 */
[----:B------:R-:W-:Y:S01]  /*21c30*/  HMMA.16816.F32.BF16 R20, R12, R26, R20 ;  /* 0x0000001a0c14723c */ /* 0x000fe20000041814 */
[----:B0-----:R-:W2:Y:S01]  /*21c40*/  LDL.LU R9, [R1+0x2ac] ;  /* 0x0002ac0001097983 */ /* 0x001ea20000300800 */
[----:B------:R0:W-:Y:S03]  /*21c50*/  STL [R1+0xc20], R7 ;  /* 0x000c200701007387 */ /* 0x0001e60000100800 */
[----:B0-----:R-:W3:Y:S01]  /*21c60*/  LDL.LU R7, [R1+0xaa4] ;  /* 0x000aa40001077983 */ /* 0x001ee20000300800 */
[----:B------:R-:W-:Y:S02]  /*21c70*/  STL [R1+0xc1c], R5 ;  /* 0x000c1c0501007387 */ /* 0x000fe40000100800 */
[----:B------:R-:W-:Y:S02]  /*21c80*/  STL [R1+0xc18], R3 ;  /* 0x000c180301007387 */ /* 0x000fe40000100800 */
[----:B------:R-:W4:Y:S01]  /*21c90*/  LDL.LU.64 R26, [R1+0xd48] ;  /* 0x000d4800011a7983 */ /* 0x000f220000300a00 */
[----:B------:R-:W4:Y:S11]  /*21ca0*/  LDL.LU.64 R24, [R1+0xd40] ;  /* 0x000d400001187983 */ /* 0x000f360000300a00 */
[----:B------:R-:W-:Y:S01]  /*21cb0*/  @!UPT UIADD3 URZ, URZ, URZ, URZ ;  /* 0x0000003f3f3ff290 */ /* 0x000fe2000fffe03f */
[----:B------:R-:W-:Y:S02]  /*21cc0*/  STL.64 [R1+0x200], R20 ;  /* 0x0002001401007387 */ /* 0x000fe40000100a00 */
[----:B------:R-:W-:Y:S02]  /*21cd0*/  IMAD.MOV.U32 R11, RZ, RZ, R20 ;  /* 0x000000ffff0b7224 */ /* 0x000fe400078e0014 */
[----:B------:R-:W-:Y:S02]  /*21ce0*/  IMAD.MOV.U32 R12, RZ, RZ, R21 ;  /* 0x000000ffff0c7224 */ /* 0x000fe400078e0015 */
[----:B------:R-:W-:Y:S02]  /*21cf0*/  IMAD.MOV.U32 R13, RZ, RZ, R22 ;  /* 0x000000ffff0d7224 */ /* 0x000fe400078e0016 */
[----:B------:R-:W-:Y:S01]  /*21d00*/  IMAD.MOV.U32 R14, RZ, RZ, R23 ;  /* 0x000000ffff0e7224 */ /* 0x000fe200078e0017 */
[----:B------:R-:W-:Y:S01]  /*21d10*/  STL.64 [R1+0x208], R22 ;  /* 0x0002081601007387 */ /* 0x000fe20000100a00 */
[----:B------:R-:W4:Y:S02]  /*21d20*/  LDL.LU R8, [R1+0xa8c] ;  /* 0x000a8c0001087983 */ /* 0x000f240000300800 */
[----:B------:R-:W-:Y:S02]  /*21d30*/  STL [R1+0xc34], R11 ;  /* 0x000c340b01007387 */ /* 0x000fe40000100800 */
[----:B------:R-:W-:Y:S01]  /*21d40*/  STL [R1+0xc30], R12 ;  /* 0x000c300c01007387 */ /* 0x000fe20000100800 */
[----:B------:R-:W-:Y:S01]  /*21d50*/  STL [R1+0xc2c], R13 ;  /* 0x000c2c0d01007387 */ /* 0x000fe20000100800 */
[----:B------:R0:W-:Y:S01]  /*21d60*/  STL [R1+0xc28], R14 ;  /* 0x000c280e01007387 */ /* 0x0001e20000100800 */
[----:B--2---:R-:W-:-:S02]  /*21d70*/  IADD3 R9, P5, R9, UR10, RZ ;  /* 0x0000000a09097c10 */ /* 0x004fc4000ffbe0ff */
[----:B---3--:R-:W-:Y:S02]  /*21d80*/  IADD3 R7, P4, R7, UR10, RZ ;  /* 0x0000000a07077c10 */ /* 0x008fe4000ff9e0ff */
[----:B----4-:R-:W-:Y:S02]  /*21d90*/  IADD3 R24, P6, R24, UR10, RZ ;  /* 0x0000000a18187c10 */ /* 0x010fe4000ffde0ff */
[----:B------:R-:W-:Y:S02]  /*21da0*/  IADD3 R25, P1, R25, UR10, RZ ;  /* 0x0000000a19197c10 */ /* 0x000fe4000ff3e0ff */
[----:B------:R-:W-:Y:S01]  /*21db0*/  IADD3 R26, P2, R26, UR10, RZ ;  /* 0x0000000a1a1a7c10 */ /* 0x000fe2000ff5e0ff */
[----:B------:R-:W-:Y:S01]  /*21dc0*/  STL [R1+0xaa4], R7 ;  /* 0x000aa40701007387 */ /* 0x000fe20000100800 */
[----:B------:R-:W-:Y:S01]  /*21dd0*/  IADD3 R27, P3, R27, UR10, RZ ;  /* 0x0000000a1b1b7c10 */ /* 0x000fe2000ff7e0ff */
[----:B------:R-:W-:Y:S01]  /*21de0*/  STL [R1+0x2ac], R9 ;  /* 0x0002ac0901007387 */ /* 0x000fe20000100800 */
[----:B------:R-:W-:Y:S01]  /*21df0*/  IADD3.X R18, R18, UR5, RZ, P4, !PT ;  /* 0x0000000512127c10 */ /* 0x000fe2000a7fe4ff */
        /* <DEDUP_REMOVED lines=9> */
[----:B------:R-:W-:Y:S01]  /*21e90*/  STL [R1+0xa88], R4 ;  /* 0x000a880401007387 */ /* 0x000fe20000100800 */
[----:B------:R-:W-:-:S02]  /*21ea0*/  IADD3 R17, P6, R17, UR10, RZ ;  /* 0x0000000a11117c10 */ /* 0x000fc4000ffde0ff */
[----:B------:R-:W-:Y:S01]  /*21eb0*/  IADD3.X R16, R16, UR5, RZ, P1, !PT ;  /* 0x0000000510107c10 */ /* 0x000fe20008ffe4ff */
[----:B------:R-:W-:Y:S01]  /*21ec0*/  STL [R1+0x2a0], R6 ;  /* 0x0002a00601007387 */ /* 0x000fe20000100800 */
[----:B------:R-:W-:Y:S01]  /*21ed0*/  IADD3 R19, P1, R19, UR10, RZ ;  /* 0x0000000a13137c10 */ /* 0x000fe2000ff3e0ff */
[----:B------:R-:W-:Y:S02]  /*21ee0*/  STL [R1+0xa80], R10 ;  /* 0x000a800a01007387 */ /* 0x000fe40000100800 */
[----:B------:R-:W-:Y:S01]  /*21ef0*/  STL [R1+0x2a8], R2 ;  /* 0x0002a80201007387 */ /* 0x000fe20000100800 */
[----:B0-----:R-:W2:Y:S01]  /*21f00*/  LDL.LU R14, [R1+0xa60] ;  /* 0x000a6000010e7983 */ /* 0x001ea20000300800 */
[----:B------:R-:W-:Y:S02]  /*21f10*/  STL [R1+0xa78], R17 ;  /* 0x000a781101007387 */ /* 0x000fe40000100800 */
[----:B------:R0:W-:Y:S02]  /*21f20*/  STL [R1+0xa70], R19 ;  /* 0x000a701301007387 */ /* 0x0001e40000100800 */
[----:B------:R-:W-:Y:S01]  /*21f30*/  STL [R1+0x2a4], R16 ;  /* 0x0002a41001007387 */ /* 0x000fe20000100800 */
[----:B0-----:R-:W3:Y:S01]  /*21f40*/  LDL.LU R19, [R1+0xa84] ;  /* 0x000a840001137983 */ /* 0x001ee20000300800 */
[----:B------:R-:W-:Y:S01]  /*21f50*/  IMAD.MOV.U32 R3, RZ, RZ, 0xff ;  /* 0x000000ffff037424 */ /* 0x000fe200078e00ff */
[----:B------:R-:W-:Y:S01]  /*21f60*/  IADD3.X R28, R28, UR5, RZ, P2, !PT ;  /* 0x000000051c1c7c10 */ /* 0x000fe200097fe4ff */
[----:B------:R-:W4:Y:S01]  /*21f70*/  LDL.LU R13, [R1+0xa58] ;  /* 0x000a5800010d7983 */ /* 0x000f220000300800 */
[----:B------:R-:W2:Y:S01]  /*21f80*/  LDL.LU R12, [R1+0xa7c] ;  /* 0x000a7c00010c7983 */ /* 0x000ea20000300800 */
[----:B------:R-:W2:Y:S01]  /*21f90*/  LDL.LU R11, [R1+0xa50] ;  /* 0x000a5000010b7983 */ /* 0x000ea20000300800 */
[----:B------:R-:W-:Y:S01]  /*21fa0*/  IADD3 R3, R3, c[0x0][0x180], RZ ;  /* 0x0000600003037a10 */ /* 0x000fe20007ffe0ff */
[----:B------:R0:W-:Y:S01]  /*21fb0*/  STL [R1+0x29c], R28 ;  /* 0x00029c1c01007387 */ /* 0x0001e20000100800 */
[----:B------:R-:W2:Y:S02]  /*21fc0*/  LDL.LU R15, [R1+0xa74] ;  /* 0x000a7400010f7983 */ /* 0x000ea40000300800 */
[----:B------:R-:W-:-:S02]  /*21fd0*/  SHF.R.S32.HI R5, RZ, 0x1f, R3 ;  /* 0x0000001fff057819 */ /* 0x000fc40000011403 */
[----:B------:R-:W-:Y:S02]  /*21fe0*/  IADD3 R29, P2, R29, UR10, RZ ;  /* 0x0000000a1d1d7c10 */ /* 0x000fe4000ff5e0ff */
[----:B------:R-:W-:Y:S01]  /*21ff0*/  LEA.HI R5, R5, R3, RZ, 0x8 ;  /* 0x0000000305057211 */ /* 0x000fe200078f40ff */
[----:B0-----:R-:W4:Y:S01]  /*22000*/  LDL.LU R28, [R1+0xa48] ;  /* 0x000a4800011c7983 */ /* 0x001f220000300800 */
[----:B------:R-:W4:Y:S02]  /*22010*/  LDL.LU R20, [R1+0xa6c] ;  /* 0x000a6c0001147983 */ /* 0x000f240000300800 */
[----:B------:R-:W4:Y:S01]  /*22020*/  LDL.LU R21, [R1+0xa40] ;  /* 0x000a400001157983 */ /* 0x000f220000300800 */
[----:B------:R-:W-:Y:S01]  /*22030*/  UIADD3 UR4, UR4, 0x1, URZ ;  /* 0x0000000104047890 */ /* 0x000fe2000fffe03f */
[----:B------:R-:W4:Y:S01]  /*22040*/  LDL.LU R22, [R1+0xa64] ;  /* 0x000a640001167983 */ /* 0x000f220000300800 */
[----:B------:R-:W-:Y:S01]  /*22050*/  SHF.R.S32.HI R5, RZ, 0x8, R5 ;  /* 0x00000008ff057819 */ /* 0x000fe20000011405 */
[----:B------:R0:W-:Y:S02]  /*22060*/  STL [R1+0xa68], R29 ;  /* 0x000a681d01007387 */ /* 0x0001e40000100800 */
[----:B------:R-:W4:Y:S01]  /*22070*/  LDL.LU R23, [R1+0xa38] ;  /* 0x000a380001177983 */ /* 0x000f220000300800 */
[----:B------:R-:W4:Y:S01]  /*22080*/  LDL.LU R3, [R1+0xa5c] ;  /* 0x000a5c0001037983 */ /* 0x000f220000300800 */
[----:B------:R-:W-:-:S02]  /*22090*/  IADD3.X R8, R8, UR5, RZ, P3, !PT ;  /* 0x0000000508087c10 */ /* 0x000fc40009ffe4ff */
[----:B------:R-:W-:Y:S01]  /*220a0*/  ISETP.NE.U32.AND P0, PT, R5, UR4, PT ;  /* 0x0000000405007c0c */ /* 0x000fe2000bf05070 */
[----:B0-----:R-:W4:Y:S01]  /*220b0*/  LDL.LU R29, [R1+0xa30] ;  /* 0x000a3000011d7983 */ /* 0x001f220000300800 */
[----:B------:R-:W4:Y:S02]  /*220c0*/  LDL.LU R5, [R1+0xa54] ;  /* 0x000a540001057983 */ /* 0x000f240000300800 */
[----:B------:R-:W4:Y:S02]  /*220d0*/  LDL.LU R7, [R1+0xa28] ;  /* 0x000a280001077983 */ /* 0x000f240000300800 */
[----:B------:R-:W4:Y:S01]  /*220e0*/  LDL.LU R9, [R1+0xa4c] ;  /* 0x000a4c0001097983 */ /* 0x000f220000300800 */
[----:B------:R0:W-:Y:S01]  /*220f0*/  STL [R1+0xa8c], R8 ;  /* 0x000a8c0801007387 */ /* 0x0001e20000100800 */
[----:B------:R-:W4:Y:S02]  /*22100*/  LDL.LU R24, [R1+0xa20] ;  /* 0x000a200001187983 */ /* 0x000f240000300800 */
[----:B------:R-:W4:Y:S02]  /*22110*/  LDL.LU R25, [R1+0xa44] ;  /* 0x000a440001197983 */ /* 0x000f240000300800 */
[----:B------:R-:W4:Y:S01]  /*22120*/  LDL.LU R26, [R1+0xa18] ;  /* 0x000a1800011a7983 */ /* 0x000f220000300800 */
[----:B------:R-:W4:Y:S01]  /*22130*/  LDL.LU R27, [R1+0xa3c] ;  /* 0x000a3c00011b7983 */ /* 0x000f220000300800 */
[----:B------:R-:W4:Y:S02]  /*22140*/  LDL.LU R18, [R1+0xa10] ;  /* 0x000a100001127983 */ /* 0x000f240000300800 */
[----:B------:R-:W4:Y:S02]  /*22150*/  LDL.LU R4, [R1+0xa34] ;  /* 0x000a340001047983 */ /* 0x000f240000300800 */
[----:B------:R-:W4:Y:S01]  /*22160*/  LDL.LU R6, [R1+0xa08] ;  /* 0x000a080001067983 */ /* 0x000f220000300800 */
[----:B------:R-:W4:Y:S01]  /*22170*/  LDL.LU R10, [R1+0xa2c] ;  /* 0x000a2c00010a7983 */ /* 0x000f220000300800 */
[----:B------:R-:W4:Y:S02]  /*22180*/  LDL.LU R2, [R1+0xa00] ;  /* 0x000a000001027983 */ /* 0x000f240000300800 */
[----:B------:R-:W4:Y:S02]  /*22190*/  LDL.LU R17, [R1+0xa24] ;  /* 0x000a240001117983 */ /* 0x000f240000300800 */
[----:B------:R-:W4:Y:S01]  /*221a0*/  LDL.LU R16, [R1+0x9f8] ;  /* 0x0009f80001107983 */ /* 0x000f220000300800 */
[----:B0-----:R-:W4:Y:S01]  /*221b0*/  LDL.LU R8, [R1+0xa1c] ;  /* 0x000a1c0001087983 */ /* 0x001f220000300800 */
[----:B---3--:R-:W-:-:S05]  /*221c0*/  IADD3.X R19, R19, UR5, RZ, P4, !PT ;  /* 0x0000000513137c10 */ /* 0x008fca000a7fe4ff */
[----:B------:R0:W-:Y:S04]  /*221d0*/  STL [R1+0xa84], R19 ;  /* 0x000a841301007387 */ /* 0x0001e80000100800 */
[----:B0-----:R-:W3:Y:S01]  /*221e0*/  LDL.LU R19, [R1+0x9f0] ;  /* 0x0009f00001137983 */ /* 0x001ee20000300800 */
[----:B--2---:R-:W-:Y:S02]  /*221f0*/  IADD3 R14, P3, R14, UR10, RZ ;  /* 0x0000000a0e0e7c10 */ /* 0x004fe4000ff7e0ff */
[----:B----4-:R-:W-:Y:S02]  /*22200*/  IADD3 R13, P4, R13, UR10, RZ ;  /* 0x0000000a0d0d7c10 */ /* 0x010fe4000ff9e0ff */
[----:B------:R-:W-:Y:S02]  /*22210*/  IADD3.X R12, R12, UR5, RZ, P5, !PT ;  /* 0x000000050c0c7c10 */ /* 0x000fe4000affe4ff */
[----:B------:R-:W-:Y:S01]  /*22220*/  IADD3.X R15, R15, UR5, RZ, P6, !PT ;  /* 0x000000050f0f7c10 */ /* 0x000fe2000b7fe4ff */
[----:B------:R-:W-:Y:S01]  /*22230*/  IADD3 R28, P6, R28, UR10, RZ ;  /* 0x0000000a1c1c7c10 */ /* 0x000fe2000ffde0ff */
[----:B------:R-:W-:Y:S01]  /*22240*/  IADD3 R11, P5, R11, UR10, RZ ;  /* 0x0000000a0b0b7c10 */ /* 0x000fe2000ffbe0ff */
[----:B------:R-:W-:Y:S01]  /*22250*/  STL [R1+0xa60], R14 ;  /* 0x000a600e01007387 */ /* 0x000fe20000100800 */
[----:B------:R-:W-:Y:S02]  /*22260*/  STL [R1+0xa58], R13 ;  /* 0x000a580d01007387 */ /* 0x000fe40000100800 */
[----:B------:R-:W-:Y:S01]  /*22270*/  STL [R1+0xa7c], R12 ;  /* 0x000a7c0c01007387 */ /* 0x000fe20000100800 */
[----:B------:R-:W-:Y:S01]  /*22280*/  IADD3.X R20, R20, UR5, RZ, P1, !PT ;  /* 0x0000000514147c10 */ /* 0x000fe20008ffe4ff */
[----:B------:R0:W-:Y:S01]  /*22290*/  STL [R1+0xa48], R28 ;  /* 0x000a481c01007387 */ /* 0x0001e20000100800 */
[----:B------:R-:W-:Y:S01]  /*222a0*/  IADD3 R21, P1, R21, UR10, RZ ;  /* 0x0000000a15157c10 */ /* 0x000fe2000ff3e0ff */
[----:B------:R-:W-:Y:S01]  /*222b0*/  STL [R1+0xa50], R11 ;  /* 0x000a500b01007387 */ /* 0x000fe20000100800 */
[----:B------:R-:W-:-:S02]  /*222c0*/  IADD3.X R22, R22, UR5, RZ, P2, !PT ;  /* 0x0000000516167c10 */ /* 0x000fc400097fe4ff */
[----:B------:R-:W-:Y:S01]  /*222d0*/  IADD3.X R3, R3, UR5, RZ, P3, !PT ;  /* 0x0000000503037c10 */ /* 0x000fe20009ffe4ff */
[----:B------:R-:W-:Y:S01]  /*222e0*/  IADD3 R23, P2, R23, UR10, RZ ;  /* 0x0000000a17177c10 */ /* 0x000fe2000ff5e0ff */
[----:B------:R-:W-:Y:S01]  /*222f0*/  IADD3 R29, P3, R29, UR10, RZ ;  /* 0x0000000a1d1d7c10 */ /* 0x000fe2000ff7e0ff */
[----:B0-----:R-:W2:Y:S01]  /*22300*/  LDL.LU R28, [R1+0xa14] ;  /* 0x000a1400011c7983 */ /* 0x001ea20000300800 */
[----:B------:R-:W-:Y:S02]  /*22310*/  STL [R1+0xa74], R15 ;  /* 0x000a740f01007387 */ /* 0x000fe40000100800 */
[----:B------:R-:W-:Y:S02]  /*22320*/  STL [R1+0xa6c], R20 ;  /* 0x000a6c1401007387 */ /* 0x000fe40000100800 */
[----:B------:R-:W-:Y:S01]  /*22330*/  STL [R1+0xa40], R21 ;  /* 0x000a401501007387 */ /* 0x000fe20000100800 */
[----:B------:R-:W-:Y:S01]  /*22340*/  STL [R1+0xa64], R22 ;  /* 0x000a641601007387 */ /* 0x000fe20000100800 */
[----:B------:R-:W-:Y:S01]  /*22350*/  IADD3.X R5, R5, UR5, RZ, P4, !PT ;  /* 0x0000000505057c10 */ /* 0x000fe2000a7fe4ff */
[----:B------:R0:W-:Y:S01]  /*22360*/  STL [R1+0xa30], R29 ;  /* 0x000a301d01007387 */ /* 0x0001e20000100800 */
[----:B------:R-:W-:Y:S01]  /*22370*/  IADD3 R7, P4, R7, UR10, RZ ;  /* 0x0000000a07077c10 */ /* 0x000fe2000ff9e0ff */
[----:B------:R1:W-:Y:S01]  /*22380*/  STL [R1+0xa38], R23 ;  /* 0x000a381701007387 */ /* 0x0003e20000100800 */
[----:B------:R-:W-:Y:S01]  /*22390*/  IADD3.X R9, R9, UR5, RZ, P5, !PT ;  /* 0x0000000509097c10 */ /* 0x000fe2000affe4ff */
[----:B------:R-:W-:Y:S01]  /*223a0*/  IADD3 R24, P5, R24, UR10, RZ ;  /* 0x0000000a18187c10 */ /* 0x000fe2000ffbe0ff */
[----:B------:R-:W-:Y:S01]  /*223b0*/  IADD3.X R25, R25, UR5, RZ, P6, !PT ;  /* 0x0000000519197c10 */ /* 0x000fe2000b7fe4ff */
[----:B------:R-:W-:Y:S01]  /*223c0*/  IADD3 R26, P6, R26, UR10, RZ ;  /* 0x0000000a1a1a7c10 */ /* 0x000fe2000ffde0ff */
[----:B------:R-:W-:Y:S01]  /*223d0*/  IADD3.X R27, R27, UR5, RZ, P1, !PT ;  /* 0x000000051b1b7c10 */ /* 0x000fe20008ffe4ff */
[----:B0-----:R-:W3:Y:S01]  /*223e0*/  LDL.LU R29, [R1+0x9e8] ;  /* 0x0009e800011d7983 */ /* 0x001ee20000300800 */
[----:B------:R0:W-:Y:S02]  /*223f0*/  STL [R1+0xa5c], R3 ;  /* 0x000a5c0301007387 */ /* 0x0001e40000100800 */
[----:B------:R0:W-:Y:S02]  /*22400*/  STL [R1+0xa54], R5 ;  /* 0x000a540501007387 */ /* 0x0001e40000100800 */
[----:B------:R0:W-:Y:S01]  /*22410*/  STL [R1+0xa28], R7 ;  /* 0x000a280701007387 */ /* 0x0001e20000100800 */
[----:B------:R0:W-:Y:S01]  /*22420*/  STL [R1+0xa4c], R9 ;  /* 0x000a4c0901007387 */ /* 0x0001e20000100800 */
[----:B------:R-:W-:Y:S01]  /*22430*/  IADD3 R18, P1, R18, UR10, RZ ;  /* 0x0000000a12127c10 */ /* 0x000fe2000ff3e0ff */
[----:B------:R0:W-:Y:S01]  /*22440*/  STL [R1+0xa20], R24 ;  /* 0x000a201801007387 */ /* 0x0001e20000100800 */
[----:B------:R-:W-:Y:S01]  /*22450*/  IADD3.X R4, R4, UR5, RZ, P2, !PT ;  /* 0x0000000504047c10 */ /* 0x000fe200097fe4ff */
[----:B------:R0:W-:Y:S01]  /*22460*/  STL [R1+0xa44], R25 ;  /* 0x000a441901007387 */ /* 0x0001e20000100800 */
[----:B------:R-:W-:Y:S01]  /*22470*/  IADD3 R6, P2, R6, UR10, RZ ;  /* 0x0000000a06067c10 */ /* 0x000fe2000ff5e0ff */
[----:B------:R0:W-:Y:S01]  /*22480*/  STL [R1+0xa18], R26 ;  /* 0x000a181a01007387 */ /* 0x0001e20000100800 */
[----:B------:R-:W-:Y:S01]  /*22490*/  IADD3.X R10, R10, UR5, RZ, P3, !PT ;  /* 0x000000050a0a7c10 */ /* 0x000fe20009ffe4ff */
[----:B------:R0:W-:Y:S01]  /*224a0*/  STL [R1+0xa3c], R27 ;  /* 0x000a3c1b01007387 */ /* 0x0001e20000100800 */
[----:B------:R-:W-:Y:S01]  /*224b0*/  IADD3 R2, P3, R2, UR10, RZ ;  /* 0x0000000a02027c10 */ /* 0x000fe2000ff7e0ff */
[----:B------:R0:W-:Y:S02]  /*224c0*/  STL [R1+0xa10], R18 ;  /* 0x000a101201007387 */ /* 0x0001e40000100800 */
[----:B------:R0:W-:Y:S01]  /*224d0*/  STL [R1+0xa34], R4 ;  /* 0x000a340401007387 */ /* 0x0001e20000100800 */
[----:B------:R-:W-:Y:S01]  /*224e0*/  IADD3.X R17, R17, UR5, RZ, P4, !PT ;  /* 0x0000000511117c10 */ /* 0x000fe2000a7fe4ff */
[----:B------:R0:W-:Y:S01]  /*224f0*/  STL [R1+0xa08], R6 ;  /* 0x000a080601007387 */ /* 0x0001e20000100800 */
[----:B------:R-:W-:Y:S01]  /*22500*/  IADD3 R16, P4, R16, UR10, RZ ;  /* 0x0000000a10107c10 */ /* 0x000fe2000ff9e0ff */
[----:B------:R0:W-:Y:S01]  /*22510*/  STL [R1+0xa2c], R10 ;  /* 0x000a2c0a01007387 */ /* 0x0001e20000100800 */
[----:B------:R-:W-:Y:S01]  /*22520*/  IADD3.X R8, R8, UR5, RZ, P5, !PT ;  /* 0x0000000508087c10 */ /* 0x000fe2000affe4ff */
[----:B------:R0:W-:Y:S01]  /*22530*/  STL [R1+0xa00], R2 ;  /* 0x000a000201007387 */ /* 0x0001e20000100800 */
[----:B------:R-:W3:Y:S02]  /*22540*/  LDL.LU R14, [R1+0xa0c] ;  /* 0x000a0c00010e7983 */ /* 0x000ee40000300800 */
[----:B------:R0:W-:Y:S02]  /*22550*/  STL [R1+0xa24], R17 ;  /* 0x000a241101007387 */ /* 0x0001e40000100800 */
[----:B------:R-:W3:Y:S01]  /*22560*/  LDL.LU R21, [R1+0x9e0] ;  /* 0x0009e00001157983 */ /* 0x000ee20000300800 */
[----:B------:R0:W-:Y:S01]  /*22570*/  STL [R1+0x9f8], R16 ;  /* 0x0009f81001007387 */ /* 0x0001e20000100800 */
[----:B------:R0:W-:Y:S02]  /*22580*/  STL [R1+0xa1c], R8 ;  /* 0x000a1c0801007387 */ /* 0x0001e40000100800 */
[----:B------:R-:W3:Y:S02]  /*22590*/  LDL.LU R13, [R1+0xa04] ;  /* 0x000a0400010d7983 */ /* 0x000ee40000300800 */
[----:B------:R-:W3:Y:S01]  /*225a0*/  LDL.LU R12, [R1+0x9d8] ;  /* 0x0009d800010c7983 */ /* 0x000ee20000300800 */
[----:B------:R-:W3:Y:S02]  /*225b0*/  LDL.LU R11, [R1+0x9fc] ;  /* 0x0009fc00010b7983 */ /* 0x000ee40000300800 */
[----:B---3--:R-:W-:-:S05]  /*225c0*/  IADD3 R19, P5, R19, UR10, RZ ;  /* 0x0000000a13137c10 */ /* 0x008fca000ffbe0ff */
[----:B------:R3:W-:Y:S01]  /*225d0*/  STL [R1+0x9f0], R19 ;  /* 0x0009f01301007387 */ /* 0x0007e20000100800 */
[----:B------:R-:W4:Y:S02]  /*225e0*/  LDL.LU R15, [R1+0x9d0] ;  /* 0x0009d000010f7983 */ /* 0x000f240000300800 */
[----:B------:R-:W4:Y:S02]  /*225f0*/  LDL.LU R20, [R1+0x9f4] ;  /* 0x0009f40001147983 */ /* 0x000f240000300800 */
[----:B------:R-:W4:Y:S01]  /*22600*/  LDL.LU R22, [R1+0x9ec] ;  /* 0x0009ec0001167983 */ /* 0x000f220000300800 */
[----:B-1----:R-:W4:Y:S01]  /*22610*/  LDL.LU R23, [R1+0x9c0] ;  /* 0x0009c00001177983 */ /* 0x002f220000300800 */
[----:B0-----:R-:W4:Y:S01]  /*22620*/  LDL.LU R3, [R1+0x9e4] ;  /* 0x0009e40001037983 */ /* 0x001f220000300800 */
[----:B--2---:R-:W-:-:S05]  /*22630*/  IADD3.X R28, R28, UR5, RZ, P6, !PT ;  /* 0x000000051c1c7c10 */ /* 0x004fca000b7fe4ff */
[----:B------:R0:W-:Y:S01]  /*22640*/  STL [R1+0xa14], R28 ;  /* 0x000a141c01007387 */ /* 0x0001e20000100800 */
[----:B------:R-:W2:Y:S02]  /*22650*/  LDL.LU R5, [R1+0x9b8] ;  /* 0x0009b80001057983 */ /* 0x000ea40000300800 */
[----:B------:R-:W2:Y:S02]  /*22660*/  LDL.LU R7, [R1+0x9dc] ;  /* 0x0009dc0001077983 */ /* 0x000ea40000300800 */
[----:B------:R-:W2:Y:S01]  /*22670*/  LDL.LU R9, [R1+0x9b0] ;  /* 0x0009b00001097983 */ /* 0x000ea20000300800 */
[----:B------:R-:W2:Y:S01]  /*22680*/  LDL.LU R24, [R1+0x9a8] ;  /* 0x0009a80001187983 */ /* 0x000ea20000300800 */
[----:B------:R-:W2:Y:S02]  /*22690*/  LDL.LU R25, [R1+0x9cc] ;  /* 0x0009cc0001197983 */ /* 0x000ea40000300800 */
[----:B------:R-:W2:Y:S01]  /*226a0*/  LDL.LU R26, [R1+0x9a0] ;  /* 0x0009a000011a7983 */ /* 0x000ea20000300800 */
[----:B---3--:R-:W-:-:S05]  /*226b0*/  IADD3 R29, P6, R29, UR10, RZ ;  /* 0x0000000a1d1d7c10 */ /* 0x008fca000ffde0ff */
[----:B------:R1:W-:Y:S01]  /*226c0*/  STL [R1+0x9e8], R29 ;  /* 0x0009e81d01007387 */ /* 0x0003e20000100800 */
[----:B------:R-:W3:Y:S02]  /*226d0*/  LDL.LU R27, [R1+0x9c4] ;  /* 0x0009c400011b7983 */ /* 0x000ee40000300800 */
[----:B------:R-:W3:Y:S02]  /*226e0*/  LDL.LU R18, [R1+0x998] ;  /* 0x0009980001127983 */ /* 0x000ee40000300800 */
[----:B------:R-:W3:Y:S01]  /*226f0*/  LDL.LU R4, [R1+0x9bc] ;  /* 0x0009bc0001047983 */ /* 0x000ee20000300800 */
[----:B------:R-:W3:Y:S01]  /*22700*/  LDL.LU R6, [R1+0x990] ;  /* 0x0009900001067983 */ /* 0x000ee20000300800 */
[----:B------:R-:W3:Y:S02]  /*22710*/  LDL.LU R10, [R1+0x9b4] ;  /* 0x0009b400010a7983 */ /* 0x000ee40000300800 */
[----:B------:R-:W3:Y:S02]  /*22720*/  LDL.LU R2, [R1+0x988] ;  /* 0x0009880001027983 */ /* 0x000ee40000300800 */
[----:B------:R-:W3:Y:S01]  /*22730*/  LDL.LU R17, [R1+0x9ac] ;  /* 0x0009ac0001117983 */ /* 0x000ee20000300800 */
[----:B------:R-:W3:Y:S01]  /*22740*/  LDL.LU R16, [R1+0x980] ;  /* 0x0009800001107983 */ /* 0x000ee20000300800 */
[----:B------:R-:W3:Y:S02]  /*22750*/  LDL.LU R8, [R1+0x9a4] ;  /* 0x0009a40001087983 */ /* 0x000ee40000300800 */
[----:B------:R-:W3:Y:S02]  /*22760*/  LDL.LU R19, [R1+0x978] ;  /* 0x0009780001137983 */ /* 0x000ee40000300800 */
[----:B0-----:R-:W3:Y:S01]  /*22770*/  LDL.LU R28, [R1+0x99c] ;  /* 0x00099c00011c7983 */ /* 0x001ee20000300800 */
[----:B-1----:R-:W3:Y:S01]  /*22780*/  LDL.LU R29, [R1+0x970] ;  /* 0x00097000011d7983 */ /* 0x002ee20000300800 */
[----:B------:R-:W-:-:S02]  /*22790*/  IADD3.X R14, R14, UR5, RZ, P1, !PT ;  /* 0x000000050e0e7c10 */ /* 0x000fc40008ffe4ff */
[----:B------:R-:W-:Y:S02]  /*227a0*/  IADD3 R21, P1, R21, UR10, RZ ;  /* 0x0000000a15157c10 */ /* 0x000fe4000ff3e0ff */
[----:B------:R-:W-:Y:S01]  /*227b0*/  IADD3.X R13, R13, UR5, RZ, P2, !PT ;  /* 0x000000050d0d7c10 */ /* 0x000fe200097fe4ff */
[----:B------:R-:W-:Y:S01]  /*227c0*/  IADD3 R12, P2, R12, UR10, RZ ;  /* 0x0000000a0c0c7c10 */ /* 0x000fe2000ff5e0ff */
[----:B------:R-:W-:Y:S01]  /*227d0*/  IADD3.X R11, R11, UR5, RZ, P3, !PT ;  /* 0x000000050b0b7c10 */ /* 0x000fe20009ffe4ff */
[----:B------:R-:W-:Y:S01]  /*227e0*/  STL [R1+0x9e0], R21 ;  /* 0x0009e01501007387 */ /* 0x000fe20000100800 */
[----:B------:R-:W-:Y:S02]  /*227f0*/  STL [R1+0xa0c], R14 ;  /* 0x000a0c0e01007387 */ /* 0x000fe40000100800 */
[----:B------:R-:W-:Y:S02]  /*22800*/  STL [R1+0xa04], R13 ;  /* 0x000a040d01007387 */ /* 0x000fe40000100800 */
[----:B------:R-:W-:Y:S01]  /*22810*/  STL [R1+0x9d8], R12 ;  /* 0x0009d80c01007387 */ /* 0x000fe20000100800 */
[----:B------:R-:W-:Y:S01]  /*22820*/  STL [R1+0x9fc], R11 ;  /* 0x0009fc0b01007387 */ /* 0x000fe20000100800 */
[----:B----4-:R-:W-:Y:S01]  /*22830*/  IADD3.X R20, R20, UR5, RZ, P4, !PT ;  /* 0x0000000514147c10 */ /* 0x010fe2000a7fe4ff */
[----:B------:R-:W-:Y:S01]  /*22840*/  IADD3 R0, P4, R0, UR10, RZ ;  /* 0x0000000a00007c10 */ /* 0x000fe2000ff9e0ff */
[----:B------:R-:W-:-:S04]  /*22850*/  IADD3 R15, P3, R15, UR10, RZ ;  /* 0x0000000a0f0f7c10 */ /* 0x000fc8000ff7e0ff */
[----:B------:R0:W-:Y:S01]  /*22860*/  STL [R1+0x9c8], R0 ;  /* 0x0009c80001007387 */ /* 0x0001e20000100800 */
[----:B------:R1:W-:Y:S03]  /*22870*/  STL [R1+0x9d0], R15 ;  /* 0x0009d00f01007387 */ /* 0x0003e60000100800 */
[----:B0-----:R-:W4:Y:S01]  /*22880*/  LDL.LU R0, [R1+0xd38] ;  /* 0x000d380001007983 */ /* 0x001f220000300800 */
[----:B------:R-:W-:-:S04]  /*22890*/  IMAD.MOV.U32 R21, RZ, RZ, c[0x0][0x18c] ;  /* 0x00006300ff157624 */ /* 0x000fc800078e00ff */
[----:B------:R-:W-:Y:S01]  /*228a0*/  IMAD.SHL.U32 R21, R21, 0x100, RZ ;  /* 0x0000010015157824 */ /* 0x000fe200078e00ff */
[----:B------:R-:W-:-:S03]  /*228b0*/  IADD3.X R22, R22, UR5, RZ, P5, !PT ;  /* 0x0000000516167c10 */ /* 0x000fc6000affe4ff */
[----:B-1----:R-:W-:Y:S01]  /*228c0*/  IMAD.SHL.U32 R15, R21, 0x2, RZ ;  /* 0x00000002150f7824 */ /* 0x002fe200078e00ff */
[----:B------:R-:W-:Y:S02]  /*228d0*/  IADD3 R23, P5, R23, UR10, RZ ;  /* 0x0000000a17177c10 */ /* 0x000fe4000ffbe0ff */
[----:B------:R-:W-:Y:S01]  /*228e0*/  IADD3.X R3, R3, UR5, RZ, P6, !PT ;  /* 0x0000000503037c10 */ /* 0x000fe2000b7fe4ff */
[----:B------:R-:W-:Y:S01]  /*228f0*/  STL [R1+0x9f4], R20 ;  /* 0x0009f41401007387 */ /* 0x000fe20000100800 */
[----:B--2---:R-:W-:Y:S01]  /*22900*/  IADD3 R5, P6, R5, R15, RZ ;  /* 0x0000000f05057210 */ /* 0x004fe20007fde0ff */
[----:B------:R-:W-:Y:S01]  /*22910*/  STL [R1+0x9ec], R22 ;  /* 0x0009ec1601007387 */ /* 0x000fe20000100800 */
[----:B------:R-:W-:Y:S01]  /*22920*/  IADD3.X R7, R7, UR5, RZ, P1, !PT ;  /* 0x0000000507077c10 */ /* 0x000fe20008ffe4ff */
[----:B------:R-:W-:Y:S01]  /*22930*/  STL [R1+0x9c0], R23 ;  /* 0x0009c01701007387 */ /* 0x000fe20000100800 */
[----:B------:R-:W-:Y:S02]  /*22940*/  STL [R1+0x9e4], R3 ;  /* 0x0009e40301007387 */ /* 0x000fe40000100800 */
[----:B------:R-:W-:Y:S01]  /*22950*/  STL [R1+0x9b8], R5 ;  /* 0x0009b80501007387 */ /* 0x000fe20000100800 */
[----:B----4-:R-:W-:-:S05]  /*22960*/  IADD3.X R0, R0, UR5, RZ, P2, !PT ;  /* 0x0000000500007c10 */ /* 0x010fca00097fe4ff */
[----:B------:R0:W-:Y:S01]  /*22970*/  STL [R1+0x9d4], R0 ;  /* 0x0009d40001007387 */ /* 0x0001e20000100800 */
[----:B------:R-:W-:Y:S03]  /*22980*/  STL [R1+0x9dc], R7 ;  /* 0x0009dc0701007387 */ /* 0x000fe60000100800 */
[----:B0-----:R-:W2:Y:S01]  /*22990*/  LDL.LU R0, [R1+0xd34] ;  /* 0x000d340001007983 */ /* 0x001ea20000300800 */
[-C--:B------:R-:W-:Y:S02]  /*229a0*/  IADD3 R9, P1, R9, R15.reuse, RZ ;  /* 0x0000000f09097210 */ /* 0x080fe40007f3e0ff */
[-C--:B------:R-:W-:Y:S02]  /*229b0*/  IADD3 R24, P2, R24, R15.reuse, RZ ;  /* 0x0000000f18187210 */ /* 0x080fe40007f5e0ff */
[----:B------:R-:W-:Y:S01]  /*229c0*/  IADD3.X R25, R25, UR5, RZ, P3, !PT ;  /* 0x0000000519197c10 */ /* 0x000fe20009ffe4ff */
[-C--:B------:R-:W-:Y:S01]  /*229d0*/  IADD3 R26, P3, R26, R15.reuse, RZ ;  /* 0x0000000f1a1a7210 */ /* 0x080fe20007f7e0ff */
[----:B---3--:R-:W-:Y:S01]  /*229e0*/  IADD3.X R27, R27, UR5, RZ, P4, !PT ;  /* 0x000000051b1b7c10 */ /* 0x008fe2000a7fe4ff */
[----:B------:R-:W-:Y:S01]  /*229f0*/  STL [R1+0x9b0], R9 ;  /* 0x0009b00901007387 */ /* 0x000fe20000100800 */
[-C--:B------:R-:W-:Y:S01]  /*22a00*/  IADD3 R18, P4, R18, R15.reuse, RZ ;  /* 0x0000000f12127210 */ /* 0x080fe20007f9e0ff */
[----:B------:R-:W-:Y:S01]  /*22a10*/  STL [R1+0x9a8], R24 ;  /* 0x0009a81801007387 */ /* 0x000fe20000100800 */
[----:B------:R-:W-:Y:S01]  /*22a20*/  IADD3.X R4, R4, UR5, RZ, P5, !PT ;  /* 0x0000000504047c10 */ /* 0x000fe2000affe4ff */
[----:B------:R-:W-:Y:S01]  /*22a30*/  STL [R1+0x9cc], R25 ;  /* 0x0009cc1901007387 */ /* 0x000fe20000100800 */
[-C--:B------:R-:W-:Y:S01]  /*22a40*/  IADD3 R6, P5, R6, R15.reuse, RZ ;  /* 0x0000000f06067210 */ /* 0x080fe20007fbe0ff */
[----:B------:R-:W-:Y:S02]  /*22a50*/  STL [R1+0x9a0], R26 ;  /* 0x0009a01a01007387 */ /* 0x000fe40000100800 */
[----:B------:R-:W-:Y:S01]  /*22a60*/  STL [R1+0x9c4], R27 ;  /* 0x0009c41b01007387 */ /* 0x000fe20000100800 */
[----:B------:R-:W-:Y:S01]  /*22a70*/  STL [R1+0x998], R18 ;  /* 0x0009981201007387 */ /* 0x000fe20000100800 */
[----:B------:R-:W-:Y:S02]  /*22a80*/  STL [R1+0x9bc], R4 ;  /* 0x0009bc0401007387 */ /* 0x000fe40000100800 */
[----:B------:R-:W-:Y:S02]  /*22a90*/  STL [R1+0x990], R6 ;  /* 0x0009900601007387 */ /* 0x000fe40000100800 */
[--C-:B--2---:R-:W-:Y:S01]  /*22aa0*/  IMAD.X R10, R10, 0x1, R0.reuse, P6 ;  /* 0x000000010a0a7824 */ /* 0x104fe200030e0600 */
[-C--:B------:R-:W-:Y:S01]  /*22ab0*/  IADD3 R2, P6, R2, R15.reuse, RZ ;  /* 0x0000000f02027210 */ /* 0x080fe20007fde0ff */
[--C-:B------:R-:W-:Y:S01]  /*22ac0*/  IMAD.X R17, R17, 0x1, R0.reuse, P1 ;  /* 0x0000000111117824 */ /* 0x100fe200008e0600 */
[-C--:B------:R-:W-:Y:S01]  /*22ad0*/  IADD3 R16, P1, R16, R15.reuse, RZ ;  /* 0x0000000f10107210 */ /* 0x080fe20007f3e0ff */
[--C-:B------:R-:W-:Y:S01]  /*22ae0*/  IMAD.X R8, R8, 0x1, R0.reuse, P2 ;  /* 0x0000000108087824 */ /* 0x100fe200010e0600 */
[----:B------:R-:W-:Y:S01]  /*22af0*/  STL [R1+0x9b4], R10 ;  /* 0x0009b40a01007387 */ /* 0x000fe20000100800 */
[----:B------:R-:W-:Y:S01]  /*22b00*/  STL [R1+0x988], R2 ;  /* 0x0009880201007387 */ /* 0x000fe20000100800 */
[-C--:B------:R-:W-:Y:S01]  /*22b10*/  IADD3 R19, P2, R19, R15.reuse, RZ ;  /* 0x0000000f13137210 */ /* 0x080fe20007f5e0ff */
[----:B------:R-:W-:Y:S02]  /*22b20*/  STL [R1+0x9ac], R17 ;  /* 0x0009ac1101007387 */ /* 0x000fe40000100800 */
[--C-:B------:R-:W-:Y:S01]  /*22b30*/  IMAD.X R28, R28, 0x1, R0.reuse, P3 ;  /* 0x000000011c1c7824 */ /* 0x100fe200018e0600 */
[----:B------:R-:W-:Y:S01]  /*22b40*/  STL [R1+0x980], R16 ;  /* 0x0009801001007387 */ /* 0x000fe20000100800 */
[----:B------:R-:W-:Y:S02]  /*22b50*/  STL [R1+0x9a4], R8 ;  /* 0x0009a40801007387 */ /* 0x000fe40000100800 */
[----:B------:R0:W-:Y:S01]  /*22b60*/  STL [R1+0xd30], R15 ;  /* 0x000d300f01007387 */ /* 0x0001e20000100800 */
[----:B------:R-:W-:Y:S01]  /*22b70*/  IADD3 R29, P3, R29, R15, RZ ;  /* 0x0000000f1d1d7210 */ /* 0x000fe20007f7e0ff */
[----:B------:R-:W-:Y:S04]  /*22b80*/  STL [R1+0x978], R19 ;  /* 0x0009781301007387 */ /* 0x000fe80000100800 */
[----:B0-----:R-:W2:Y:S01]  /*22b90*/  LDL.LU R15, [R1+0x994] ;  /* 0x00099400010f7983 */ /* 0x001ea20000300800 */
[----:B------:R-:W-:Y:S02]  /*22ba0*/  STL [R1+0x99c], R28 ;  /* 0x00099c1c01007387 */ /* 0x000fe40000100800 */
[----:B------:R-:W3:Y:S02]  /*22bb0*/  LDL.LU R14, [R1+0x984] ;  /* 0x00098400010e7983 */ /* 0x000ee40000300800 */
[----:B------:R-:W-:Y:S01]  /*22bc0*/  STL [R1+0x970], R29 ;  /* 0x0009701d01007387 */ /* 0x000fe20000100800 */
[----:B---3--:R0:W-:Y:S04]  /*22bd0*/  STL [R1+0xd24], R14 ;  /* 0x000d240e01007387 */ /* 0x0081e80000100800 */
[----:B0-----:R-:W3:Y:S04]  /*22be0*/  LDL.LU R14, [R1+0x960] ;  /* 0x00096000010e7983 */ /* 0x001ee80000300800 */
[----:B---3--:R0:W-:Y:S04]  /*22bf0*/  STL [R1+0xd28], R14 ;  /* 0x000d280e01007387 */ /* 0x0081e80000100800 */
[----:B0-----:R-:W3:Y:S01]  /*22c00*/  LDL.LU R14, [R1+0x98c] ;  /* 0x00098c00010e7983 */ /* 0x001ee20000300800 */
[----:B--2---:R-:W-:-:S03]  /*22c10*/  IMAD.X R15, R15, 0x1, R0, P4 ;  /* 0x000000010f0f7824 */ /* 0x004fc600020e0600 */
[----:B---3--:R0:W-:Y:S04]  /*22c20*/  STL [R1+0xd2c], R14 ;  /* 0x000d2c0e01007387 */ /* 0x0081e80000100800 */
[----:B0-----:R-:W2:Y:S01]  /*22c30*/  LDL.LU R14, [R1+0x968] ;  /* 0x00096800010e7983 */ /* 0x001ea20000300800 */
[----:B------:R-:W3:Y:S02]  /*22c40*/  LDL.LU R13, [R1+0x958] ;  /* 0x00095800010d7983 */ /* 0x000ee40000300800 */
[----:B------:R-:W4:Y:S02]  /*22c50*/  LDL.LU R12, [R1+0x97c] ;  /* 0x00097c00010c7983 */ /* 0x000f240000300800 */
        /* <DEDUP_REMOVED lines=24> */
[----:B------:R0:W-:Y:S02]  /*22de0*/  STL [R1+0x994], R15 ;  /* 0x0009940f01007387 */ /* 0x0001e40000100800 */
[----:B0-----:R-:W2:Y:S02]  /*22df0*/  LDL.LU R15, [R1+0xd30] ;  /* 0x000d3000010f7983 */ /* 0x001ea40000300800 */
[----:B--2---:R-:W-:-:S05]  /*22e00*/  IADD3 R14, P4, R14, R15, RZ ;  /* 0x0000000f0e0e7210 */ /* 0x004fca0007f9e0ff */
[----:B------:R0:W-:Y:S04]  /*22e10*/  STL [R1+0x968], R14 ;  /* 0x0009680e01007387 */ /* 0x0001e80000100800 */
[----:B0-----:R-:W2:Y:S02]  /*22e20*/  LDL.LU R14, [R1+0xd2c] ;  /* 0x000d2c00010e7983 */ /* 0x001ea40000300800 */
[----:B--2---:R-:W-:-:S05]  /*22e30*/  IMAD.X R14, R14, 0x1, R0, P5 ;  /* 0x000000010e0e7824 */ /* 0x004fca00028e0600 */
[----:B------:R0:W-:Y:S04]  /*22e40*/  STL [R1+0x98c], R14 ;  /* 0x00098c0e01007387 */ /* 0x0001e80000100800 */
[----:B0-----:R-:W2:Y:S02]  /*22e50*/  LDL.LU R14, [R1+0xd28] ;  /* 0x000d2800010e7983 */ /* 0x001ea40000300800 */
[----:B--2---:R-:W-:-:S05]  /*22e60*/  IADD3 R14, P5, R14, R15, RZ ;  /* 0x0000000f0e0e7210 */ /* 0x004fca0007fbe0ff */
[----:B------:R0:W-:Y:S04]  /*22e70*/  STL [R1+0x960], R14 ;  /* 0x0009600e01007387 */ /* 0x0001e80000100800 */
[----:B0-----:R-:W2:Y:S01]  /*22e80*/  LDL.LU R14, [R1+0xd24] ;  /* 0x000d2400010e7983 */ /* 0x001ea20000300800 */
[--C-:B----4-:R-:W-:Y:S01]  /*22e90*/  IMAD.X R12, R12, 0x1, R0.reuse, P1 ;  /* 0x000000010c0c7824 */ /* 0x110fe200008e0600 */
[-C--:B------:R-:W-:Y:S01]  /*22ea0*/  IADD3 R11, P1, R11, R15.reuse, RZ ;  /* 0x0000000f0b0b7210 */ /* 0x080fe20007f3e0ff */
[--C-:B------:R-:W-:Y:S01]  /*22eb0*/  IMAD.X R20, R20, 0x1, R0.reuse, P2 ;  /* 0x0000000114147824 */ /* 0x100fe200010e0600 */
        /* <DEDUP_REMOVED lines=16> */
[----:B------:R-:W-:Y:S01]  /*22fc0*/  IADD3 R8, P5, R8, R15, RZ ;  /* 0x0000000f08087210 */ /* 0x000fe20007fbe0ff */
[----:B------:R-:W-:-:S02]  /*22fd0*/  IMAD.X R29, R29, 0x1, R0, P1 ;  /* 0x000000011d1d7824 */ /* 0x000fc400008e0600 */
[----:B--2---:R-:W-:Y:S01]  /*22fe0*/  IMAD.X R14, R14, 0x1, R0, P6 ;  /* 0x000000010e0e7824 */ /* 0x004fe200030e0600 */
[----:B---3--:R-:W-:-:S04]  /*22ff0*/  IADD3 R13, P6, R13, R15, RZ ;  /* 0x0000000f0d0d7210 */ /* 0x008fc80007fde0ff */
[----:B------:R-:W-:Y:S01]  /*23000*/  STL [R1+0x984], R14 ;  /* 0x0009840e01007387 */ /* 0x000fe20000100800 */
[----:B------:R-:W-:Y:S02]  /*23010*/  STL [R1+0x958], R13 ;  /* 0x0009580d01007387 */ /* 0x000fe40000100800 */
[----:B------:R-:W-:Y:S02]  /*23020*/  STL [R1+0x97c], R12 ;  /* 0x00097c0c01007387 */ /* 0x000fe40000100800 */
[----:B------:R-:W-:Y:S01]  /*23030*/  STL [R1+0x950], R11 ;  /* 0x0009500b01007387 */ /* 0x000fe20000100800 */
[----:B------:R-:W-:Y:S01]  /*23040*/  STL [R1+0x974], R20 ;  /* 0x0009741401007387 */ /* 0x000fe20000100800 */
[----:B------:R-:W-:Y:S02]  /*23050*/  STL [R1+0x948], R21 ;  /* 0x0009481501007387 */ /* 0x000fe40000100800 */
[----:B------:R-:W-:Y:S02]  /*23060*/  STL [R1+0x96c], R22 ;  /* 0x00096c1601007387 */ /* 0x000fe40000100800 */
[----:B------:R-:W-:Y:S02]  /*23070*/  STL [R1+0x940], R23 ;  /* 0x0009401701007387 */ /* 0x000fe40000100800 */
[--C-:B------:R-:W-:Y:S01]  /*23080*/  IMAD.X R24, R24, 0x1, R0.reuse, P6 ;  /* 0x0000000118187824 */ /* 0x100fe200030e0600 */
[----:B------:R-:W-:Y:S01]  /*23090*/  STL [R1+0x964], R3 ;  /* 0x0009640301007387 */ /* 0x000fe20000100800 */
[----:B------:R-:W-:Y:S01]  /*230a0*/  IADD3 R25, P6, R25, R15, RZ ;  /* 0x0000000f19197210 */ /* 0x000fe20007fde0ff */
[----:B------:R-:W-:Y:S02]  /*230b0*/  STL [R1+0x938], R5 ;  /* 0x0009380501007387 */ /* 0x000fe40000100800 */
[----:B------:R-:W-:Y:S01]  /*230c0*/  STL [R1+0x95c], R7 ;  /* 0x00095c0701007387 */ /* 0x000fe20000100800 */
[----:B------:R-:W-:Y:S01]  /*230d0*/  STL [R1+0x930], R9 ;  /* 0x0009300901007387 */ /* 0x000fe20000100800 */
[----:B------:R-:W-:Y:S02]  /*230e0*/  STL [R1+0x954], R24 ;  /* 0x0009541801007387 */ /* 0x000fe40000100800 */
        /* <DEDUP_REMOVED lines=8> */
[----:B------:R-:W-:-:S02]  /*23170*/  IMAD.X R19, R19, 0x1, R0, P6 ;  /* 0x0000000113137824 */ /* 0x000fc400030e0600 */
[----:B------:R-:W-:Y:S01]  /*23180*/  STL [R1+0x908], R17 ;  /* 0x0009081101007387 */ /* 0x000fe20000100800 */
[-C--:B------:R-:W-:Y:S01]  /*23190*/  IADD3 R28, P6, R28, R15.reuse, RZ ;  /* 0x0000000f1c1c7210 */ /* 0x080fe20007fde0ff */
[----:B------:R-:W-:Y:S01]  /*231a0*/  STL [R1+0x92c], R16 ;  /* 0x00092c1001007387 */ /* 0x000fe20000100800 */
[----:B------:R-:W-:Y:S02]  /*231b0*/  STL [R1+0x900], R8 ;  /* 0x0009000801007387 */ /* 0x000fe40000100800 */
[----:B------:R0:W-:Y:S02]  /*231c0*/  STL [R1+0xd20], R0 ;  /* 0x000d200001007387 */ /* 0x0001e40000100800 */
[----:B------:R-:W-:Y:S01]  /*231d0*/  STL [R1+0x924], R19 ;  /* 0x0009241301007387 */ /* 0x000fe20000100800 */
        /* <DEDUP_REMOVED lines=8> */
[----:B--2---:R-:W-:-:S03]  /*23260*/  IADD3 R0, P1, R0, R15, RZ ;  /* 0x0000000f00007210 */ /* 0x004fc60007f3e0ff */
        /* <DEDUP_REMOVED lines=30> */
[----:B--2---:R-:W-:-:S05]  /*23450*/  IMAD.X R14, R14, 0x1, R0, P2 ;  /* 0x000000010e0e7824 */ /* 0x004fca00010e0600 */
[----:B------:R0:W-:Y:S04]  /*23460*/  STL [R1+0x914], R14 ;  /* 0x0009140e01007387 */ /* 0x0001e80000100800 */
[----:B0-----:R-:W2:Y:S02]  /*23470*/  LDL.LU R14, [R1+0xd1c] ;  /* 0x000d1c00010e7983 */ /* 0x001ea40000300800 */
[----:B--2---:R-:W-:-:S05]  /*23480*/  IADD3 R14, P2, R14, R15, RZ ;  /* 0x0000000f0e0e7210 */ /* 0x004fca0007f5e0ff */
[----:B------:R0:W-:Y:S04]  /*23490*/  STL [R1+0x8e8], R14 ;  /* 0x0008e80e01007387 */ /* 0x0001e80000100800 */
[----:B0-----:R-:W2:Y:S02]  /*234a0*/  LDL.LU R14, [R1+0xd18] ;  /* 0x000d1800010e7983 */ /* 0x001ea40000300800 */
[----:B--2---:R-:W-:-:S05]  /*234b0*/  IMAD.X R14, R14, 0x1, R0, P3 ;  /* 0x000000010e0e7824 */ /* 0x004fca00018e0600 */
[----:B------:R0:W-:Y:S04]  /*234c0*/  STL [R1+0x90c], R14 ;  /* 0x00090c0e01007387 */ /* 0x0001e80000100800 */
[----:B0-----:R-:W2:Y:S01]  /*234d0*/  LDL.LU R14, [R1+0xd14] ;  /* 0x000d1400010e7983 */ /* 0x001ea20000300800 */
[--C-:B---3--:R-:W-:Y:S01]  /*234e0*/  IMAD.X R13, R13, 0x1, R0.reuse, P4 ;  /* 0x000000010d0d7824 */ /* 0x108fe200020e0600 */
[-C--:B----4-:R-:W-:Y:S01]  /*234f0*/  IADD3 R12, P4, R12, R15.reuse, RZ ;  /* 0x0000000f0c0c7210 */ /* 0x090fe20007f9e0ff */
        /* <DEDUP_REMOVED lines=18> */
[----:B------:R-:W-:Y:S01]  /*23620*/  IMAD.X R28, R28, 0x1, R0, P4 ;  /* 0x000000011c1c7824 */ /* 0x000fe200020e0600 */
[----:B------:R-:W-:-:S02]  /*23630*/  IADD3 R29, P4, R29, R15, RZ ;  /* 0x0000000f1d1d7210 */ /* 0x000fc40007f9e0ff */
[----:B--2---:R-:W-:-:S05]  /*23640*/  IADD3 R14, P3, R14, R15, RZ ;  /* 0x0000000f0e0e7210 */ /* 0x004fca0007f7e0ff */
[----:B------:R-:W-:Y:S01]  /*23650*/  STL [R1+0x8e0], R14 ;  /* 0x0008e00e01007387 */ /* 0x000fe20000100800 */
[----:B------:R-:W-:Y:S02]  /*23660*/  STL [R1+0x904], R13 ;  /* 0x0009040d01007387 */ /* 0x000fe40000100800 */
[----:B------:R-:W-:Y:S02]  /*23670*/  STL [R1+0x8d8], R12 ;  /* 0x0008d80c01007387 */ /* 0x000fe40000100800 */
[----:B------:R-:W-:Y:S01]  /*23680*/  STL [R1+0x8fc], R11 ;  /* 0x0008fc0b01007387 */ /* 0x000fe20000100800 */
[----:B------:R-:W-:Y:S01]  /*23690*/  STL [R1+0x8d0], R20 ;  /* 0x0008d01401007387 */ /* 0x000fe20000100800 */
        /* <DEDUP_REMOVED lines=16> */
[----:B------:R-:W-:-:S02]  /*237a0*/  IMAD.X R8, R8, 0x1, R0, P3 ;  /* 0x0000000108087824 */ /* 0x000fc400018e0600 */
[----:B------:R-:W-:Y:S02]  /*237b0*/  STL [R1+0x8bc], R10 ;  /* 0x0008bc0a01007387 */ /* 0x000fe40000100800 */
[----:B------:R-:W-:Y:S01]  /*237c0*/  STL [R1+0x890], R2 ;  /* 0x0008900201007387 */ /* 0x000fe20000100800 */
[----:B------:R-:W-:Y:S01]  /*237d0*/  IADD3 R19, P3, R19, R15, RZ ;  /* 0x0000000f13137210 */ /* 0x000fe20007f7e0ff */
[----:B------:R-:W-:Y:S01]  /*237e0*/  STL [R1+0x8b4], R17 ;  /* 0x0008b41101007387 */ /* 0x000fe20000100800 */
[----:B------:R-:W-:Y:S02]  /*237f0*/  STL [R1+0x888], R16 ;  /* 0x0008881001007387 */ /* 0x000fe40000100800 */
[----:B------:R-:W-:Y:S02]  /*23800*/  STL [R1+0x8ac], R8 ;  /* 0x0008ac0801007387 */ /* 0x000fe40000100800 */
[----:B------:R0:W-:Y:S01]  /*23810*/  STL [R1+0xd10], R15 ;  /* 0x000d100f01007387 */ /* 0x0001e20000100800 */
        /* <DEDUP_REMOVED lines=1308> */
[----:B------:R-:W-:Y:S01]  /*289e0*/  STL [R1+0x250], R16 ;  /* 0x0002501001007387 */ /* 0x000fe20000100800 */
[----:B------:R-:W-:Y:S02]  /*289f0*/  STL [R1+0xacc], R8 ;  /* 0x000acc0801007387 */ /* 0x000fe40000100800 */
[----:B------:R0:W-:Y:S02]  /*28a00*/  STL [R1+0x248], R19 ;  /* 0x0002481301007387 */ /* 0x0001e40000100800 */
[----:B0-----:R-:W2:Y:S01]  /*28a10*/  LDL.LU R19, [R1+0xadc] ;  /* 0x000adc0001137983 */ /* 0x001ea20000300800 */
[----:B------:R-:W3:Y:S01]  /*28a20*/  LDL.LU R11, [R1+0xaec] ;  /* 0x000aec00010b7983 */ /* 0x000ee20000300800 */
[----:B------:R-:W-:Y:S01]  /*28a30*/  IADD3 R28, P1, R28, R15, RZ ;  /* 0x0000000f1c1c7210 */ /* 0x000fe20007f3e0ff */
[----:B------:R-:W-:-:S04]  /*28a40*/  IMAD.X R29, R29, 0x1, R0, P2 ;  /* 0x000000011d1d7824 */ /* 0x000fc800010e0600 */
[----:B------:R-:W-:Y:S04]  /*28a50*/  STL [R1+0xad4], R28 ;  /* 0x000ad41c01007387 */ /* 0x000fe80000100800 */
[----:B---3--:R0:W-:Y:S01]  /*28a60*/  STL [R1+0xc38], R11 ;  /* 0x000c380b01007387 */ /* 0x0081e20000100800 */
[----:B------:R-:W-:Y:S03]  /*28a70*/  STL [R1+0x244], R29 ;  /* 0x0002441d01007387 */ /* 0x000fe60000100800 */
        /* <DEDUP_REMOVED lines=31> */
[----:B------:R0:W-:Y:S02]  /*28c70*/  STL [R1+0xadc], R19 ;  /* 0x000adc1301007387 */ /* 0x0001e40000100800 */
[----:B0-----:R-:W3:Y:S01]  /*28c80*/  LDL.LU R19, [R1+0xb30] ;  /* 0x000b300001137983 */ /* 0x001ee20000300800 */
        /* <DEDUP_REMOVED lines=24> */
[----:B--2---:R-:W-:-:S05]  /*28e10*/  IADD3 R11, P4, R11, R15, RZ ;  /* 0x0000000f0b0b7210 */ /* 0x004fca0007f9e0ff */
[----:B------:R0:W-:Y:S04]  /*28e20*/  STL [R1+0xaec], R11 ;  /* 0x000aec0b01007387 */ /* 0x0001e80000100800 */
[----:B0-----:R0:W5:Y:S01]  /*28e30*/  LDL.LU R11, [R1+0xc34] ;  /* 0x000c3400010b7983 */ /* 0x0011620000300800 */
[----:B------:R1:W-:Y:S03]  /*28e40*/  STL [R1+0xab8], R12 ;  /* 0x000ab80c01007387 */ /* 0x0003e60000100800 */
[----:B-1----:R0:W5:Y:S01]  /*28e50*/  LDL.LU R12, [R1+0xc30] ;  /* 0x000c3000010c7983 */ /* 0x0021620000300800 */
[----:B------:R1:W-:Y:S03]  /*28e60*/  STL [R1+0xaf4], R13 ;  /* 0x000af40d01007387 */ /* 0x0003e60000100800 */
[----:B-1----:R0:W5:Y:S01]  /*28e70*/  LDL.LU R13, [R1+0xc2c] ;  /* 0x000c2c00010d7983 */ /* 0x0021620000300800 */
[----:B------:R1:W-:Y:S03]  /*28e80*/  STL [R1+0xac0], R14 ;  /* 0x000ac00e01007387 */ /* 0x0003e60000100800 */
[----:B-1----:R0:W5:Y:S01]  /*28e90*/  LDL.LU R14, [R1+0xc28] ;  /* 0x000c2800010e7983 */ /* 0x0021620000300800 */
[----:B------:R1:W-:Y:S02]  /*28ea0*/  STL [R1+0xafc], R9 ;  /* 0x000afc0901007387 */ /* 0x0003e40000100800 */
[----:B------:R-:W-:Y:S01]  /*28eb0*/  IMAD.X R18, R18, 0x1, R0, P4 ;  /* 0x0000000112127824 */ /* 0x000fe200020e0600 */
[----:B-1----:R0:W5:Y:S01]  /*28ec0*/  LDL.LU R9, [R1+0xc24] ;  /* 0x000c240001097983 */ /* 0x0021620000300800 */
[----:B------:R1:W-:Y:S01]  /*28ed0*/  STL [R1+0xac8], R7 ;  /* 0x000ac80701007387 */ /* 0x0003e20000100800 */
[----:B------:R-:W-:-:S02]  /*28ee0*/  IADD3 R8, P4, R8, R15, RZ ;  /* 0x0000000f08087210 */ /* 0x000fc40007f9e0ff */
[----:B-1----:R0:W5:Y:S01]  /*28ef0*/  LDL.LU R7, [R1+0xc20] ;  /* 0x000c200001077983 */ /* 0x0021620000300800 */
[----:B------:R1:W-:Y:S03]  /*28f00*/  STL [R1+0xb04], R5 ;  /* 0x000b040501007387 */ /* 0x0003e60000100800 */
        /* <DEDUP_REMOVED lines=20> */
[----:B-1----:R-:W2:Y:S01]  /*29050*/  LDL.LU R28, [R1+0xbf4] ;  /* 0x000bf400011c7983 */ /* 0x002ea20000300800 */
[----:B------:R1:W-:Y:S03]  /*29060*/  STL [R1+0xaf8], R29 ;  /* 0x000af81d01007387 */ /* 0x0003e60000100800 */
[----:B-1----:R-:W3:Y:S01]  /*29070*/  LDL.LU R29, [R1+0xbf0] ;  /* 0x000bf000011d7983 */ /* 0x002ee20000300800 */
[-C--:B------:R-:W-:Y:S01]  /*29080*/  IADD3 R20, P1, R20, R15.reuse, RZ ;  /* 0x0000000f14147210 */ /* 0x080fe20007f3e0ff */
[--C-:B------:R-:W-:Y:S01]  /*29090*/  IMAD.X R21, R21, 0x1, R0.reuse, P2 ;  /* 0x0000000115157824 */ /* 0x100fe200010e0600 */
[-C--:B------:R-:W-:Y:S01]  /*290a0*/  IADD3 R22, P2, R22, R15.reuse, RZ ;  /* 0x0000000f16167210 */ /* 0x080fe20007f5e0ff */
[--C-:B------:R-:W-:Y:S01]  /*290b0*/  IMAD.X R23, R23, 0x1, R0.reuse, P3 ;  /* 0x0000000117177824 */ /* 0x100fe200018e0600 */
[----:B------:R-:W-:Y:S01]  /*290c0*/  IADD3 R24, P3, R24, R15, RZ ;  /* 0x0000000f18187210 */ /* 0x000fe20007f7e0ff */
[----:B------:R-:W-:Y:S01]  /*290d0*/  STL [R1+0xb34], R20 ;  /* 0x000b341401007387 */ /* 0x000fe20000100800 */
[----:B------:R-:W-:-:S02]  /*290e0*/  IMAD.X R25, R25, 0x1, R0, P4 ;  /* 0x0000000119197824 */ /* 0x000fc400020e0600 */
[----:B------:R-:W-:Y:S02]  /*290f0*/  STL [R1+0xb00], R21 ;  /* 0x000b001501007387 */ /* 0x000fe40000100800 */
[----:B------:R-:W-:Y:S02]  /*29100*/  STL [R1+0xb3c], R22 ;  /* 0x000b3c1601007387 */ /* 0x000fe40000100800 */
[--C-:B------:R-:W-:Y:S01]  /*29110*/  IMAD.X R26, R26, 0x1, R0.reuse, P5 ;  /* 0x000000011a1a7824 */ /* 0x100fe200028e0600 */
[----:B------:R-:W-:Y:S01]  /*29120*/  STL [R1+0xb08], R23 ;  /* 0x000b081701007387 */ /* 0x000fe20000100800 */
[--C-:B------:R-:W-:Y:S02]  /*29130*/  IMAD.X R27, R27, 0x1, R0.reuse, P6 ;  /* 0x000000011b1b7824 */ /* 0x100fe400030e0600 */
[----:B------:R-:W-:Y:S02]  /*29140*/  STL [R1+0xb40], R24 ;  /* 0x000b401801007387 */ /* 0x000fe40000100800 */
[----:B------:R-:W-:Y:S02]  /*29150*/  STL [R1+0xb10], R25 ;  /* 0x000b101901007387 */ /* 0x000fe40000100800 */
[----:B------:R-:W-:-:S02]  /*29160*/  IMAD.X R19, R19, 0x1, R0, P2 ;  /* 0x0000000113137824 */ /* 0x000fc400010e0600 */
[--C-:B--2---:R-:W-:Y:S02]  /*29170*/  IMAD.X R28, R28, 0x1, R0.reuse, P3 ;  /* 0x000000011c1c7824 */ /* 0x104fe400018e0600 */
[----:B---3--:R-:W-:-:S05]  /*29180*/  IMAD.X R29, R29, 0x1, R0, P1 ;  /* 0x000000011d1d7824 */ /* 0x008fca00008e0600 */
[----:B------:R1:W-:Y:S01]  /*29190*/  STL [R1+0xb28], R29 ;  /* 0x000b281d01007387 */ /* 0x0003e20000100800 */
[----:B------:R-:W-:Y:S03]  /*291a0*/  STL [R1+0xb18], R26 ;  /* 0x000b181a01007387 */ /* 0x000fe60000100800 */
[----:B-1----:R0:W5:Y:S01]  /*291b0*/  LDL.LU R29, [R1+0xbec] ;  /* 0x000bec00011d7983 */ /* 0x0021620000300800 */
[----:B------:R-:W-:Y:S02]  /*291c0*/  STL [R1+0xb20], R27 ;  /* 0x000b201b01007387 */ /* 0x000fe40000100800 */
[----:B------:R1:W-:Y:S02]  /*291d0*/  STL [R1+0xb38], R28 ;  /* 0x000b381c01007387 */ /* 0x0003e40000100800 */
[----:B------:R0:W-:Y:S01]  /*291e0*/  STL [R1+0xb30], R19 ;  /* 0x000b301301007387 */ /* 0x0001e20000100800 */
[----:B-1----:R-:W1:Y:S02]  /*291f0*/  S2R R28, SR_TID.X ;  /* 0x00000000001c7919 */ /* 0x002e640000002100 */
[----:B-1----:R-:W-:-:S05]  /*29200*/  LOP3.LUT R28, R28, 0x7f, RZ, 0xc0, !PT ;  /* 0x0000007f1c1c7812 */ /* 0x002fca00078ec0ff */
[----:B------:R-:W-:Y:S01]  /*29210*/  IMAD.SHL.U32 R28, R28, 0x2, RZ ;  /* 0x000000021c1c7824 */ /* 0x000fe200078e00ff */
[----:B0-----:R-:W-:Y:S01]  /*29220*/  @!P0 CALL.REL.NOINC `(.L_x_2) ;  /* 0x0000001000008944 */ /* 0x001fe20003c00000 */
[----:B------:R-:W-:Y:S05]  /*29230*/  BRA `(.L_x_3) ;  /* 0xfffe906000007947 */ /* 0x000fea000383ffff */
.L_x_2:
[----:B-----5:R-:W-:Y:S02]  /*29240*/  F2FP.BF16.PACK_AB R3, R14, R3 ;  /* 0x000000030e03723e */ /* 0x020fe400000010ff */
[----:B------:R-:W-:Y:S02]  /*29250*/  F2FP.BF16.PACK_AB R2, R18, R2 ;  /* 0x000000021202723e */ /* 0x000fe400000010ff */
[----:B------:R-:W-:Y:S02]  /*29260*/  F2FP.BF16.PACK_AB R5, R13, R5 ;  /* 0x000000050d05723e */ /* 0x000fe400000010ff */
[----:B------:R-:W-:Y:S02]  /*29270*/  F2FP.BF16.PACK_AB R4, R4, R17 ;  /* 0x000000110404723e */ /* 0x000fe400000010ff */
[----:B------:R-:W-:Y:S02]  /*29280*/  F2FP.BF16.PACK_AB R7, R12, R7 ;  /* 0x000000070c07723e */ /* 0x000fe400000010ff */
[----:B------:R-:W-:-:S02]  /*29290*/  F2FP.BF16.PACK_AB R6, R6, R16 ;  /* 0x000000100606723e */ /* 0x000fc400000010ff */
[----:B------:R-:W-:Y:S02]  /*292a0*/  F2FP.BF16.PACK_AB R9, R11, R9 ;  /* 0x000000090b09723e */ /* 0x000fe400000010ff */
[----:B------:R-:W-:Y:S02]  /*292b0*/  F2FP.BF16.PACK_AB R8, R10, R8 ;  /* 0x000000080a08723e */ /* 0x000fe400000010ff */
.L_x_1:
[----:B------:R-:W2:Y:S04]  /*292c0*/  LDL.LU R14, [R1+0xb6c] ;  /* 0x000b6c00010e7983 */ /* 0x000ea80000300800 */
[----:B------:R-:W3:Y:S04]  /*292d0*/  LDL.LU R17, [R1+0xb68] ;  /* 0x000b680001117983 */ /* 0x000ee80000300800 */
[----:B------:R-:W4:Y:S04]  /*292e0*/  LDL.LU R27, [R1+0x1f8] ;  /* 0x0001f800011b7983 */ /* 0x000f280000300800 */
[----:B------:R-:W1:Y:S02]  /*292f0*/  S2R R19, SR_TID.X ;  /* 0x0000000000137919 */ /* 0x000e640000002100 */
[----:B-1----:R-:W-:-:S04]  /*29300*/  SHF.R.S32.HI R11, RZ, 0x4, R19 ;  /* 0x00000004ff0b7819 */ /* 0x002fc80000011413 */
[----:B------:R-:W-:Y:S02]  /*29310*/  SGXT R11, R11, 0x1 ;  /* 0x000000010b0b781a */ /* 0x000fe40000000200 */
[C---:B0-----:R-:W-:Y:S02]  /*29320*/  LOP3.LUT R0, R19.reuse, 0x60, RZ, 0xc0, !PT ;  /* 0x0000006013007812 */ /* 0x041fe400078ec0ff */
[----:B------:R-:W-:Y:S02]  /*29330*/  LOP3.LUT R10, R19, 0xc, RZ, 0xc0, !PT ;  /* 0x0000000c130a7812 */ /* 0x000fe400078ec0ff */
[----:B------:R-:W-:Y:S01]  /*29340*/  LOP3.LUT R11, R11, 0x420, RZ, 0xc0, !PT ;  /* 0x000004200b0b7812 */ /* 0x000fe200078ec0ff */
[----:B------:R-:W-:-:S04]  /*29350*/  IMAD.SHL.U32 R0, R0, 0x8, RZ ;  /* 0x0000000800007824 */ /* 0x000fc800078e00ff */
[----:B------:R-:W-:Y:S02]  /*29360*/  IMAD R11, R10, 0x2, R11 ;  /* 0x000000020a0b7824 */ /* 0x000fe400078e020b */
[----:B------:R-:W-:-:S05]  /*29370*/  IMAD.SHL.U32 R12, R19, 0x8, RZ ;  /* 0x00000008130c7824 */ /* 0x000fca00078e00ff */
[----:B------:R-:W-:-:S05]  /*29380*/  LOP3.LUT R13, R12, 0xf8, RZ, 0xc0, !PT ;  /* 0x000000f80c0d7812 */ /* 0x000fca00078ec0ff */
[----:B------:R-:W-:-:S05]  /*29390*/  IMAD R13, R10, 0x100, R13 ;  /* 0x000001000a0d7824 */ /* 0x000fca00078e020d */
[--C-:B------:R-:W-:Y:S01]  /*293a0*/  LOP3.LUT R20, R13, 0x60, R19.reuse, 0x78, !PT ;  /* 0x000000600d147812 */ /* 0x100fe200078e7813 */
[----:B------:R-:W-:Y:S01]  /*293b0*/  BAR.SYNC.DEFER_BLOCKING 0x0 ;  /* 0x0000000000007b1d */ /* 0x000fe20000010000 */
[----:B------:R-:W-:-:S04]  /*293c0*/  SHF.R.U32.HI R29, RZ, 0x4, R19 ;  /* 0x00000004ff1d7819 */ /* 0x000fc80000011613 */
[----:B------:R-:W-:Y:S02]  /*293d0*/  SGXT.U32 R29, R29, 0x3 ;  /* 0x000000031d1d781a */ /* 0x000fe40000000000 */
[----:B------:R-:W-:Y:S02]  /*293e0*/  LEA.HI R18, R19, 0x38, RZ, 0x1c ;  /* 0x0000003813127811 */ /* 0x000fe400078fe0ff */
[----:B--2---:R-:W-:-:S04]  /*293f0*/  LOP3.LUT R11, R11, R14, R0, 0x1e, !PT ;  /* 0x0000000e0b0b7212 */ /* 0x004fc800078e1e00 */
[----:B------:R-:W-:Y:S01]  /*29400*/  LOP3.LUT R16, R11, 0x40, RZ, 0x3c, !PT ;  /* 0x000000400b107812 */ /* 0x000fe200078e3cff */
[----:B------:R-:W-:Y:S04]  /*29410*/  STS.64 [R11], R8 ;  /* 0x000000080b007388 */ /* 0x000fe80000000a00 */
[----:B------:R0:W-:Y:S04]  /*29420*/  STS.64 [R11+0x80], R6 ;  /* 0x000080060b007388 */ /* 0x0001e80000000a00 */
[----:B------:R-:W1:Y:S04]  /*29430*/  S2R R14, SR_TID.X ;  /* 0x00000000000e7919 */ /* 0x000e680000002100 */
[----:B------:R-:W-:Y:S04]  /*29440*/  STS.64 [R16+0x800], R4 ;  /* 0x0008000410007388 */ /* 0x000fe80000000a00 */
[----:B------:R2:W-:Y:S04]  /*29450*/  STS.64 [R16+0x880], R2 ;  /* 0x0008800210007388 */ /* 0x0005e80000000a00 */
[----:B------:R-:W-:Y:S01]  /*29460*/  BAR.SYNC.DEFER_BLOCKING 0x0 ;  /* 0x0000000000007b1d */ /* 0x000fe20000010000 */
[----:B-1----:R-:W-:-:S05]  /*29470*/  LEA.HI R21, R14, 0x78, RZ, 0x1c ;  /* 0x000000780e157811 */ /* 0x002fca00078fe0ff */
[----:B------:R-:W1:Y:S04]  /*29480*/  LDS.64 R14, [R20] ;  /* 0x00000000140e7984 */ /* 0x000e680000000a00 */
[----:B------:R-:W5:Y:S04]  /*29490*/  LDS.64 R12, [R20+0x100] ;  /* 0x00010000140c7984 */ /* 0x000f680000000a00 */
[----:B------:R-:W1:Y:S01]  /*294a0*/  LDS.64 R10, [R20+0x200] ;  /* 0x00020000140a7984 */ /* 0x000e620000000a00 */
[----:B---3--:R-:W-:-:S03]  /*294b0*/  ISETP.GE.AND P0, PT, R17, c[0x0][0x178], PT ;  /* 0x00005e0011007a0c */ /* 0x008fc60003f06270 */
[----:B------:R3:W1:Y:S01]  /*294c0*/  LDS.64 R8, [R20+0x300] ;  /* 0x0003000014087984 */ /* 0x0006620000000a00 */
[----:B------:R-:W-:Y:S01]  /*294d0*/  IMAD R22, R17, c[0x0][0x194], RZ ;  /* 0x0000650011167a24 */ /* 0x000fe200078e02ff */
[C---:B----4-:R-:W-:Y:S02]  /*294e0*/  LOP3.LUT R17, R27.reuse, R29, RZ, 0xfc, !PT ;  /* 0x0000001d1b117212 */ /* 0x050fe400078efcff */
[----:B------:R-:W-:Y:S02]  /*294f0*/  LOP3.LUT R19, R27, 0x8, R29, 0xfe, !PT ;  /* 0x000000081b137812 */ /* 0x000fe400078efe1d */
[C---:B------:R-:W-:Y:S01]  /*29500*/  ISETP.LT.AND P2, PT, R17.reuse, c[0x0][0x17c], !P0 ;  /* 0x00005f0011007a0c */ /* 0x040fe20004741270 */
[----:B------:R-:W-:Y:S01]  /*29510*/  IMAD R17, R17, c[0x0][0x198], RZ ;  /* 0x0000660011117a24 */ /* 0x000fe200078e02ff */
[C---:B0-----:R-:W-:Y:S02]  /*29520*/  LEA R7, P1, R22.reuse, c[0x0][0x170], 0x1 ;  /* 0x00005c0016077a11 */ /* 0x041fe400078208ff */
[C---:B------:R-:W-:Y:S01]  /*29530*/  ISETP.LT.AND P4, PT, R19.reuse, c[0x0][0x17c], !P0 ;  /* 0x00005f0013007a0c */ /* 0x040fe20004781270 */
[----:B------:R-:W-:Y:S01]  /*29540*/  IMAD R19, R19, c[0x0][0x198], RZ ;  /* 0x0000660013137a24 */ /* 0x000fe200078e02ff */
[----:B------:R-:W-:-:S02]  /*29550*/  LEA.HI.X.SX32 R22, R22, c[0x0][0x174], 0x1, P1 ;  /* 0x00005d0016167a11 */ /* 0x000fc400008f0eff */
[----:B------:R-:W-:Y:S02]  /*29560*/  LOP3.LUT R0, R27, R18, RZ, 0xfc, !PT ;  /* 0x000000121b007212 */ /* 0x000fe400078efcff */
[-C--:B--2---:R-:W-:Y:S02]  /*29570*/  LEA R16, P1, R17, R7.reuse, 0x1 ;  /* 0x0000000711107211 */ /* 0x084fe400078208ff */
[----:B------:R-:W-:Y:S02]  /*29580*/  LEA R18, P3, R19, R7, 0x1 ;  /* 0x0000000713127211 */ /* 0x000fe400078608ff */
[----:B---3--:R-:W-:Y:S02]  /*29590*/  LOP3.LUT R20, R27, 0x10, R29, 0xfe, !PT ;  /* 0x000000101b147812 */ /* 0x008fe400078efe1d */
[----:B------:R-:W-:Y:S02]  /*295a0*/  LEA.HI.X.SX32 R17, R17, R22, 0x1, P1 ;  /* 0x0000001611117211 */ /* 0x000fe400008f0eff */
[----:B------:R-:W-:-:S02]  /*295b0*/  LOP3.LUT R28, R27, R21, RZ, 0xfc, !PT ;  /* 0x000000151b1c7212 */ /* 0x000fc400078efcff */
[----:B------:R-:W-:Y:S02]  /*295c0*/  LEA.HI.X.SX32 R19, R19, R22, 0x1, P3 ;  /* 0x0000001613137211 */ /* 0x000fe400018f0eff */
[C---:B------:R-:W-:Y:S01]  /*295d0*/  ISETP.LT.AND P1, PT, R20.reuse, c[0x0][0x17c], !P0 ;  /* 0x00005f0014007a0c */ /* 0x040fe20004721270 */
[----:B------:R-:W-:Y:S01]  /*295e0*/  IMAD R20, R20, c[0x0][0x198], RZ ;  /* 0x0000660014147a24 */ /* 0x000fe200078e02ff */
[C-C-:B------:R-:W-:Y:S02]  /*295f0*/  LOP3.LUT R26, R27.reuse, 0x70, R29.reuse, 0xfe, !PT ;  /* 0x000000701b1a7812 */ /* 0x140fe400078efe1d */
[C-C-:B------:R-:W-:Y:S02]  /*29600*/  LOP3.LUT R24, R27.reuse, 0x68, R29.reuse, 0xfe, !PT ;  /* 0x000000681b187812 */ /* 0x140fe400078efe1d */
[C-C-:B------:R-:W-:Y:S02]  /*29610*/  LOP3.LUT R23, R27.reuse, 0x60, R29.reuse, 0xfe, !PT ;  /* 0x000000601b177812 */ /* 0x140fe400078efe1d */
[----:B------:R-:W-:-:S02]  /*29620*/  LOP3.LUT R2, R27, 0x58, R29, 0xfe, !PT ;  /* 0x000000581b027812 */ /* 0x000fc400078efe1d */
[C-C-:B------:R-:W-:Y:S02]  /*29630*/  LOP3.LUT R3, R27.reuse, 0x50, R29.reuse, 0xfe, !PT ;  /* 0x000000501b037812 */ /* 0x140fe400078efe1d */
[C-C-:B------:R-:W-:Y:S02]  /*29640*/  LOP3.LUT R4, R27.reuse, 0x48, R29.reuse, 0xfe, !PT ;  /* 0x000000481b047812 */ /* 0x140fe400078efe1d */
[C-C-:B------:R-:W-:Y:S02]  /*29650*/  LOP3.LUT R5, R27.reuse, 0x40, R29.reuse, 0xfe, !PT ;  /* 0x000000401b057812 */ /* 0x140fe400078efe1d */
[C-C-:B------:R-:W-:Y:S02]  /*29660*/  LOP3.LUT R6, R27.reuse, 0x30, R29.reuse, 0xfe, !PT ;  /* 0x000000301b067812 */ /* 0x140fe400078efe1d */
[C-C-:B------:R-:W-:Y:S02]  /*29670*/  LOP3.LUT R25, R27.reuse, 0x28, R29.reuse, 0xfe, !PT ;  /* 0x000000281b197812 */ /* 0x140fe400078efe1d */
[----:B------:R-:W-:-:S02]  /*29680*/  LOP3.LUT R21, R27, 0x20, R29, 0xfe, !PT ;  /* 0x000000201b157812 */ /* 0x000fc400078efe1d */
[----:B------:R-:W-:Y:S01]  /*29690*/  LOP3.LUT R27, R27, 0x18, R29, 0xfe, !PT ;  /* 0x000000181b1b7812 */ /* 0x000fe200078efe1d */
[----:B-1----:R0:W-:Y:S04]  /*296a0*/  @P2 STG.E.U16 [R16.64], R14 ;  /* 0x0000000e10002986 */ /* 0x0021e8000c101508 */
[----:B-----5:R1:W-:Y:S01]  /*296b0*/  @P4 STG.E.U16 [R18.64], R12 ;  /* 0x0000000c12004986 */ /* 0x0203e2000c101508 */
[----:B------:R-:W-:Y:S02]  /*296c0*/  ISETP.LT.AND P3, PT, R27, c[0x0][0x17c], !P0 ;  /* 0x00005f001b007a0c */ /* 0x000fe40004761270 */
[C---:B------:R-:W-:Y:S01]  /*296d0*/  ISETP.LT.AND P2, PT, R21.reuse, c[0x0][0x17c], !P0 ;  /* 0x00005f0015007a0c */ /* 0x040fe20004741270 */
[----:B------:R-:W-:Y:S02]  /*296e0*/  IMAD R21, R21, c[0x0][0x198], RZ ;  /* 0x0000660015157a24 */ /* 0x000fe400078e02ff */
[----:B0-----:R-:W-:Y:S01]  /*296f0*/  IMAD R17, R27, c[0x0][0x198], RZ ;  /* 0x000066001b117a24 */ /* 0x001fe200078e02ff */
[----:B-1----:R-:W-:-:S04]  /*29700*/  LEA R18, P4, R20, R7, 0x1 ;  /* 0x0000000714127211 */ /* 0x002fc800078808ff */
[-C--:B------:R-:W-:Y:S02]  /*29710*/  LEA R16, P5, R17, R7.reuse, 0x1 ;  /* 0x0000000711107211 */ /* 0x080fe400078a08ff */
[-C--:B------:R-:W-:Y:S02]  /*29720*/  LEA.HI.X.SX32 R19, R20, R22.reuse, 0x1, P4 ;  /* 0x0000001614137211 */ /* 0x080fe400020f0eff */
[C---:B------:R-:W-:Y:S01]  /*29730*/  ISETP.LT.AND P4, PT, R25.reuse, c[0x0][0x17c], !P0 ;  /* 0x00005f0019007a0c */ /* 0x040fe20004781270 */
[----:B------:R-:W-:Y:S01]  /*29740*/  IMAD R25, R25, c[0x0][0x198], RZ ;  /* 0x0000660019197a24 */ /* 0x000fe200078e02ff */
[----:B------:R-:W-:Y:S01]  /*29750*/  LEA.HI.X.SX32 R17, R17, R22, 0x1, P5 ;  /* 0x0000001611117211 */ /* 0x000fe200028f0eff */
[----:B------:R0:W-:Y:S03]  /*29760*/  @P1 STG.E.U16 [R18.64], R10 ;  /* 0x0000000a12001986 */ /* 0x0001e6000c101508 */
[----:B------:R-:W-:Y:S01]  /*29770*/  LEA R20, P6, R25, R7, 0x1 ;  /* 0x0000000719147211 */ /* 0x000fe200078c08ff */
[----:B------:R1:W-:Y:S01]  /*29780*/  @P3 STG.E.U16 [R16.64], R8 ;  /* 0x0000000810003986 */ /* 0x0003e2000c101508 */
[----:B------:R-:W-:-:S02]  /*29790*/  PRMT R14, R14, 0x7632, R14 ;  /* 0x000076320e0e7816 */ /* 0x000fc4000000000e */
[----:B------:R-:W-:Y:S02]  /*297a0*/  PRMT R27, R12, 0x7632, R27 ;  /* 0x000076320c1b7816 */ /* 0x000fe4000000001b */
[C---:B0-----:R-:W-:Y:S02]  /*297b0*/  LEA R18, P1, R21.reuse, R7, 0x1 ;  /* 0x0000000715127211 */ /* 0x041fe400078208ff */
[----:B------:R-:W-:Y:S02]  /*297c0*/  ISETP.LT.AND P3, PT, R0, c[0x0][0x17c], !P0 ;  /* 0x00005f0000007a0c */ /* 0x000fe40004761270 */
[-C--:B------:R-:W-:Y:S02]  /*297d0*/  LEA.HI.X.SX32 R19, R21, R22.reuse, 0x1, P1 ;  /* 0x0000001615137211 */ /* 0x080fe400008f0eff */
[----:B------:R-:W-:Y:S02]  /*297e0*/  LEA.HI.X.SX32 R21, R25, R22, 0x1, P6 ;  /* 0x0000001619157211 */ /* 0x000fe400030f0eff */
[C---:B------:R-:W-:Y:S01]  /*297f0*/  ISETP.LT.AND P1, PT, R6.reuse, c[0x0][0x17c], !P0 ;  /* 0x00005f0006007a0c */ /* 0x040fe20004721270 */
[----:B------:R-:W-:-:S02]  /*29800*/  IMAD R6, R6, c[0x0][0x198], RZ ;  /* 0x0000660006067a24 */ /* 0x000fc400078e02ff */
[----:B------:R-:W-:Y:S01]  /*29810*/  IMAD R0, R0, c[0x0][0x198], RZ ;  /* 0x0000660000007a24 */ /* 0x000fe200078e02ff */
[----:B------:R0:W-:Y:S01]  /*29820*/  @P2 STG.E.U16 [R18.64], R14 ;  /* 0x0000000e12002986 */ /* 0x0001e2000c101508 */
[C---:B------:R-:W-:Y:S01]  /*29830*/  IMAD R12, R5.reuse, c[0x0][0x198], RZ ;  /* 0x00006600050c7a24 */ /* 0x040fe200078e02ff */
[-C--:B-1----:R-:W-:Y:S02]  /*29840*/  LEA R16, P6, R6, R7.reuse, 0x1 ;  /* 0x0000000706107211 */ /* 0x082fe400078c08ff */
[----:B------:R1:W-:Y:S01]  /*29850*/  @P4 STG.E.U16 [R20.64], R27 ;  /* 0x0000001b14004986 */ /* 0x0003e2000c101508 */
[C---:B------:R-:W-:Y:S02]  /*29860*/  ISETP.LT.AND P4, PT, R4.reuse, c[0x0][0x17c], !P0 ;  /* 0x00005f0004007a0c */ /* 0x040fe40004781270 */
[----:B------:R-:W-:Y:S01]  /*29870*/  ISETP.LT.AND P2, PT, R5, c[0x0][0x17c], !P0 ;  /* 0x00005f0005007a0c */ /* 0x000fe20004741270 */
[----:B0-----:R-:W-:Y:S01]  /*29880*/  IMAD R14, R4, c[0x0][0x198], RZ ;  /* 0x00006600040e7a24 */ /* 0x001fe200078e02ff */
[----:B------:R-:W-:-:S02]  /*29890*/  LEA R4, P5, R0, R7, 0x1 ;  /* 0x0000000700047211 */ /* 0x000fc400078a08ff */
[-C--:B------:R-:W-:Y:S02]  /*298a0*/  LEA.HI.X.SX32 R17, R6, R22.reuse, 0x1, P6 ;  /* 0x0000001606117211 */ /* 0x080fe400030f0eff */
[-C--:B------:R-:W-:Y:S02]  /*298b0*/  LEA R18, P6, R12, R7.reuse, 0x1 ;  /* 0x000000070c127211 */ /* 0x080fe400078c08ff */
[----:B------:R-:W-:Y:S02]  /*298c0*/  LEA.HI.X.SX32 R5, R0, R22, 0x1, P5 ;  /* 0x0000001600057211 */ /* 0x000fe400028f0eff */
[----:B-1----:R-:W-:Y:S02]  /*298d0*/  LEA R20, P5, R14, R7, 0x1 ;  /* 0x000000070e147211 */ /* 0x002fe400078a08ff */
[----:B------:R-:W-:Y:S02]  /*298e0*/  PRMT R10, R10, 0x7632, R10 ;  /* 0x000076320a0a7816 */ /* 0x000fe4000000000a */
[----:B------:R-:W-:-:S02]  /*298f0*/  PRMT R6, R8, 0x7632, R6 ;  /* 0x0000763208067816 */ /* 0x000fc40000000006 */
[-C--:B------:R-:W-:Y:S02]  /*29900*/  LEA.HI.X.SX32 R19, R12, R22.reuse, 0x1, P6 ;  /* 0x000000160c137211 */ /* 0x080fe400030f0eff */
[----:B------:R-:W-:Y:S01]  /*29910*/  LEA.HI.X.SX32 R21, R14, R22, 0x1, P5 ;  /* 0x000000160e157211 */ /* 0x000fe200028f0eff */
[----:B------:R0:W-:Y:S01]  /*29920*/  @P1 STG.E.U16 [R16.64], R10 ;  /* 0x0000000a10001986 */ /* 0x0001e2000c101508 */
[C---:B------:R-:W-:Y:S01]  /*29930*/  ISETP.LT.AND P5, PT, R3.reuse, c[0x0][0x17c], !P0 ;  /* 0x00005f0003007a0c */ /* 0x040fe200047a1270 */
[----:B------:R-:W-:Y:S02]  /*29940*/  IMAD R3, R3, c[0x0][0x198], RZ ;  /* 0x0000660003037a24 */ /* 0x000fe400078e02ff */
[----:B------:R1:W-:Y:S01]  /*29950*/  @P3 STG.E.U16 [R4.64], R6 ;  /* 0x0000000604003986 */ /* 0x0003e2000c101508 */
[----:B------:R-:W-:-:S03]  /*29960*/  IMAD R0, R2, c[0x0][0x198], RZ ;  /* 0x0000660002007a24 */ /* 0x000fc600078e02ff */
[----:B------:R2:W-:Y:S01]  /*29970*/  @P2 STG.E.U16 [R18.64], R15 ;  /* 0x0000000f12002986 */ /* 0x0005e2000c101508 */
[C---:B------:R-:W-:Y:S01]  /*29980*/  ISETP.LT.AND P3, PT, R23.reuse, c[0x0][0x17c], !P0 ;  /* 0x00005f0017007a0c */ /* 0x040fe20004761270 */
[----:B------:R-:W-:Y:S02]  /*29990*/  IMAD R8, R24, c[0x0][0x198], RZ ;  /* 0x0000660018087a24 */ /* 0x000fe400078e02ff */
[----:B------:R3:W-:Y:S01]  /*299a0*/  @P4 STG.E.U16 [R20.64], R13 ;  /* 0x0000000d14004986 */ /* 0x0007e2000c101508 */
[----:B------:R-:W-:Y:S01]  /*299b0*/  ISETP.LT.AND P4, PT, R2, c[0x0][0x17c], !P0 ;  /* 0x00005f0002007a0c */ /* 0x000fe20004781270 */
[----:B------:R-:W-:Y:S01]  /*299c0*/  IMAD R23, R23, c[0x0][0x198], RZ ;  /* 0x0000660017177a24 */ /* 0x000fe200078e02ff */
[CC--:B------:R-:W-:Y:S01]  /*299d0*/  LEA R2, P6, R3.reuse, R7.reuse, 0x1 ;  /* 0x0000000703027211 */ /* 0x0c0fe200078c08ff */
[----:B0-----:R-:W-:Y:S01]  /*299e0*/  IMAD R10, R26, c[0x0][0x198], RZ ;  /* 0x000066001a0a7a24 */ /* 0x001fe200078e02ff */
[----:B-1----:R-:W-:Y:S01]  /*299f0*/  LEA R4, P1, R0, R7, 0x1 ;  /* 0x0000000700047211 */ /* 0x002fe200078208ff */
[----:B------:R-:W-:Y:S01]  /*29a00*/  IMAD R12, R28, c[0x0][0x198], RZ ;  /* 0x000066001c0c7a24 */ /* 0x000fe200078e02ff */
[----:B------:R-:W-:-:S02]  /*29a10*/  LEA.HI.X.SX32 R3, R3, R22, 0x1, P6 ;  /* 0x0000001603037211 */ /* 0x000fc400030f0eff */
[-C--:B--2---:R-:W-:Y:S02]  /*29a20*/  LEA R18, P6, R8, R7.reuse, 0x1 ;  /* 0x0000000708127211 */ /* 0x084fe400078c08ff */
[CC--:B------:R-:W-:Y:S02]  /*29a30*/  LEA R16, P2, R23.reuse, R7.reuse, 0x1 ;  /* 0x0000000717107211 */ /* 0x0c0fe400078408ff */
[-C--:B------:R-:W-:Y:S02]  /*29a40*/  LEA.HI.X.SX32 R5, R0, R22.reuse, 0x1, P1 ;  /* 0x0000001600057211 */ /* 0x080fe400008f0eff */
[----:B------:R-:W-:Y:S02]  /*29a50*/  LEA R6, P1, R10, R7, 0x1 ;  /* 0x000000070a067211 */ /* 0x000fe400078208ff */
[-C--:B------:R-:W-:Y:S02]  /*29a60*/  LEA.HI.X.SX32 R19, R8, R22.reuse, 0x1, P6 ;  /* 0x0000001608137211 */ /* 0x080fe400030f0eff */
[----:B------:R-:W-:-:S02]  /*29a70*/  LEA.HI.X.SX32 R17, R23, R22, 0x1, P2 ;  /* 0x0000001617117211 */ /* 0x000fc400010f0eff */
[----:B---3--:R-:W-:Y:S02]  /*29a80*/  LEA R20, P6, R12, R7, 0x1 ;  /* 0x000000070c147211 */ /* 0x008fe400078c08ff */
[----:B------:R-:W-:Y:S02]  /*29a90*/  ISETP.LT.AND P2, PT, R24, c[0x0][0x17c], !P0 ;  /* 0x00005f0018007a0c */ /* 0x000fe40004741270 */
[----:B------:R-:W-:Y:S02]  /*29aa0*/  LEA.HI.X.SX32 R7, R10, R22, 0x1, P1 ;  /* 0x000000160a077211 */ /* 0x000fe400008f0eff */
[----:B------:R-:W-:Y:S02]  /*29ab0*/  ISETP.LT.AND P1, PT, R26, c[0x0][0x17c], !P0 ;  /* 0x00005f001a007a0c */ /* 0x000fe40004721270 */
[----:B------:R-:W-:Y:S02]  /*29ac0*/  ISETP.LT.AND P0, PT, R28, c[0x0][0x17c], !P0 ;  /* 0x00005f001c007a0c */ /* 0x000fe40004701270 */
[----:B------:R-:W-:-:S02]  /*29ad0*/  PRMT R8, R15, 0x7632, R8 ;  /* 0x000076320f087816 */ /* 0x000fc40000000008 */
[----:B------:R-:W-:Y:S01]  /*29ae0*/  PRMT R13, R13, 0x7632, R13 ;  /* 0x000076320d0d7816 */ /* 0x000fe2000000000d */
[----:B------:R0:W-:Y:S01]  /*29af0*/  @P5 STG.E.U16 [R2.64], R11 ;  /* 0x0000000b02005986 */ /* 0x0001e2000c101508 */
[----:B------:R-:W-:-:S03]  /*29b00*/  PRMT R0, R11, 0x7632, R0 ;  /* 0x000076320b007816 */ /* 0x000fc60000000000 */
[----:B------:R0:W-:Y:S04]  /*29b10*/  @P4 STG.E.U16 [R4.64], R9 ;  /* 0x0000000904004986 */ /* 0x0001e8000c101508 */
[----:B------:R0:W-:Y:S04]  /*29b20*/  @P3 STG.E.U16 [R16.64], R8 ;  /* 0x0000000810003986 */ /* 0x0001e8000c101508 */
[----:B------:R0:W-:Y:S01]  /*29b30*/  @P2 STG.E.U16 [R18.64], R13 ;  /* 0x0000000d12002986 */ /* 0x0001e2000c101508 */
[----:B------:R-:W-:-:S03]  /*29b40*/  LEA.HI.X.SX32 R21, R12, R22, 0x1, P6 ;  /* 0x000000160c157211 */ /* 0x000fc600030f0eff */
[----:B------:R0:W-:Y:S01]  /*29b50*/  @P1 STG.E.U16 [R6.64], R0 ;  /* 0x0000000006001986 */ /* 0x0001e2000c101508 */
[----:B------:R-:W-:Y:S05]  /*29b60*/  @!P0 EXIT ;  /* 0x000000000000894d */ /* 0x000fea0003800000 */
[----:B------:R-:W-:-:S05]  /*29b70*/  PRMT R10, R9, 0x7632, R10 ;  /* 0x00007632090a7816 */ /* 0x000fca000000000a */
[----:B------:R-:W-:Y:S01]  /*29b80*/  STG.E.U16 [R20.64], R10 ;  /* 0x0000000a14007986 */ /* 0x000fe2000c101508 */
[----:B------:R-:W-:Y:S05]  /*29b90*/  EXIT ;  /* 0x000000000000794d */ /* 0x000fea0003800000 */
.L_x_4:
[----:B------:R-:W-:-:S00]  /*29ba0*/  BRA `(.L_x_4) ;  /* 0xfffffff000007947 */ /* 0x000fc0000383ffff */
[----:B------:R-:W-:-:S00]  /*29bb0*/  NOP ;  /* 0x0000000000007918 */ /* 0x000fc00000000000 */
        /* <DEDUP_REMOVED lines=12> */
.L_x_5:


//--------------------- .nv.shared.matmul_kernel  --------------------------
	.section	.nv.shared.matmul_kernel,"aw",@nobits
	.sectionflags	@""
	.align	16
